// auto-generated by cutlass_sweep.gemm — config: {"arch": "sm_100", "cluster_m": 2, "cluster_n": 2, "dtype": "bf16", "stages": 0, "tile_k": 128, "tile_m": 256, "tile_n": 256}
#include "cutlass/cutlass.h"
#include "cutlass/gemm/collective/collective_builder.hpp"
#include "cutlass/gemm/device/gemm_universal_adapter.h"
#include "cutlass/gemm/kernel/gemm_universal.hpp"
#include "cutlass/epilogue/collective/collective_builder.hpp"

using ElemA = cutlass::bfloat16_t;
using ElemB = cutlass::bfloat16_t;
using ElemCD = cutlass::bfloat16_t;
using Acc  = float;
using TileShape    = cute::Shape<cute::_256, cute::_256, cute::_128>;
using ClusterShape = cute::Shape<cute::_2, cute::_2, cute::_1>;

using CollectiveEpilogue = typename cutlass::epilogue::collective::CollectiveBuilder<
    cutlass::arch::Sm100, cutlass::arch::OpClassTensorOp,
    TileShape, ClusterShape,
    cutlass::epilogue::collective::EpilogueTileAuto,
    Acc, Acc,
    ElemCD, cutlass::layout::RowMajor, 128 / cutlass::sizeof_bits<ElemCD>::value,
    ElemCD, cutlass::layout::RowMajor, 128 / cutlass::sizeof_bits<ElemCD>::value,
    cutlass::epilogue::collective::EpilogueScheduleAuto
  >::CollectiveOp;

using CollectiveMainloop = typename cutlass::gemm::collective::CollectiveBuilder<
    cutlass::arch::Sm100, cutlass::arch::OpClassTensorOp,
    ElemA, cutlass::layout::RowMajor, 128 / cutlass::sizeof_bits<ElemA>::value,
    ElemB, cutlass::layout::ColumnMajor, 128 / cutlass::sizeof_bits<ElemB>::value,
    Acc,
    TileShape, ClusterShape,
    cutlass::gemm::collective::StageCountAutoCarveout<static_cast<int>(sizeof(typename CollectiveEpilogue::SharedStorage))>,
    cutlass::gemm::collective::KernelScheduleAuto
  >::CollectiveOp;

using GemmKernel = cutlass::gemm::kernel::GemmUniversal<
    cute::Shape<int,int,int,int>,
    CollectiveMainloop,
    CollectiveEpilogue
>;
using Gemm = cutlass::gemm::device::GemmUniversalAdapter<GemmKernel>;

// Force the device kernel symbol into the cubin without needing a host main.
auto* _anchor = &cutlass::device_kernel<GemmKernel>;


// ===== COMPILED SASS (sm_100a) =====

	.target	sm_100a

	.elftype	@"ET_EXEC"


//--------------------- .note.nv.tkinfo           --------------------------
	.section	.note.nv.tkinfo,"",@"SHT_NOTE"
	.sectionflags	@"SHF_NOTE_NV_TKINFO"
	.tkinfo
        /*0018*/ 	.word	0x00000002
        /*0030*/ 	.string	""
        /*0030*/ 	.string	"ptxas"
        /*0030*/ 	.string	"Cuda compilation tools, release 13.0, V13.0.88"
        /*0030*/ 	.string	"Build cuda_13.0.r13.0/compiler.36424714_0"
        /*0030*/ 	.string	"-arch sm_100a -m 64 "



//--------------------- .note.nv.cuinfo           --------------------------
	.section	.note.nv.cuinfo,"",@"SHT_NOTE"
	.sectionflags	@"SHF_NOTE_NV_CUINFO"
        /*0018*/ 	.short	0x0002
        /*001a*/ 	.short	0x0064
        /*001c*/ 	.short	0x0082
	.zero		2


//--------------------- .nv.info                  --------------------------
	.section	.nv.info,"",@"SHT_CUDA_INFO"
	.align	4


	//----- nvinfo : EIATTR_REGCOUNT
	.align		4
        /*0000*/ 	.byte	0x04, 0x2f
        /*0002*/ 	.short	(.L_19 - .L_18)
	.align		4
.L_18:
        /*0004*/ 	.word	index@(_ZN7cutlass13device_kernelINS_4gemm6kernel13GemmUniversalIN4cute5tupleIJiiiiEEENS1_10collective13CollectiveMmaINS1_35MainloopSm100TmaUmmaWarpSpecializedILi2ELi2ELi2ENS5_IJNS4_1CILi2EEESB_NSA_ILi1EEEEEEEENS5_IJNSA_ILi256EEESF_NSA_ILi128EEEEEENS_10bfloat16_tENS5_IJlSC_lEEESI_SJ_NS4_8TiledMMAINS4_8MMA_AtomIJNS4_26SM100_MMA_F16BF16_2x1SM_SSISI_SI_fLi256ELi256ELNS4_4UMMA5MajorE0ELSO_0ELNSN_7ScaleInE0ELSP_0EEEEEENS4_6LayoutINS5_IJSC_SC_SC_EEENS5_IJNSA_ILi0EEESU_SU_EEEEENS5_IJNS4_10UnderscoreESX_SX_EEEEENS4_28SM100_TMA_2SM_LOAD_MULTICASTENS4_14ComposedLayoutINS4_7SwizzleILi3ELi4ELi3EEENS4_18smem_ptr_flag_bitsILi16EEENSS_INS5_IJNSA_ILi8EEENSA_ILi64EEEEEENS5_IJS17_SC_EEEEEEEvNS4_8identityENS4_18SM100_TMA_2SM_LOADES1B_vS1C_EENS_8epilogue10collective18CollectiveEpilogueINS1F_23Sm100TmaWarpSpecializedILi4ELi2ELi64ELb1ELb0EEEJNS5_IJSG_SF_SG_EEENS5_IJNSS_ISG_SC_EENSS_IS17_SC_EEEEESI_SJ_SI_SJ_NS1F_6fusion15FusionCallbacksIS1J_NS1O_17LinearCombinationISI_fSI_fLNS_15FloatRoundStyleE2EEES1K_S1N_JEEENS4_5SM1004TMEM4LOAD26SM100_TMEM_LOAD_32dp32b64xENS4_13SM90_TMA_LOADES1B_NS4_39AutoVectorizingCopyWithAssumedAlignmentILi128EEENS4_14SM90_TMA_STOREES1B_S20_S20_EEEvvEEEEvNT_6ParamsE)
        /*0008*/ 	.word	0x000000ad


	//----- nvinfo : EIATTR_FRAME_SIZE
	.align		4
.L_19:
        /*000c*/ 	.byte	0x04, 0x11
        /*000e*/ 	.short	(.L_21 - .L_20)
	.align		4
.L_20:
        /*0010*/ 	.word	index@($__internal_2_$__cuda_sm10x_tcgen05_guardrail_trap_unallocated_columns_being_dealloced)
        /*0014*/ 	.word	0x00000000


	//----- nvinfo : EIATTR_FRAME_SIZE
	.align		4
.L_21:
        /*0018*/ 	.byte	0x04, 0x11
        /*001a*/ 	.short	(.L_23 - .L_22)
	.align		4
.L_22:
        /*001c*/ 	.word	index@($__internal_1_$__cuda_sm10x_tcgen05_guardrail_trap_phase_invalid_during_alloc)
        /*0020*/ 	.word	0x00000000


	//----- nvinfo : EIATTR_FRAME_SIZE
	.align		4
.L_23:
        /*0024*/ 	.byte	0x04, 0x11
        /*0026*/ 	.short	(.L_25 - .L_24)
	.align		4
.L_24:
        /*0028*/ 	.word	index@($__internal_0_$__cuda_sm10x_tcgen05_guardrail_trap_col_being_dealloced_not_returned_by_alloc)
        /*002c*/ 	.word	0x00000000


	//----- nvinfo : EIATTR_FRAME_SIZE
	.align		4
.L_25:
        /*0030*/ 	.byte	0x04, 0x11
        /*0032*/ 	.short	(.L_27 - .L_26)
	.align		4
.L_26:
        /*0034*/ 	.word	index@(_ZN7cutlass13device_kernelINS_4gemm6kernel13GemmUniversalIN4cute5tupleIJiiiiEEENS1_10collective13CollectiveMmaINS1_35MainloopSm100TmaUmmaWarpSpecializedILi2ELi2ELi2ENS5_IJNS4_1CILi2EEESB_NSA_ILi1EEEEEEEENS5_IJNSA_ILi256EEESF_NSA_ILi128EEEEEENS_10bfloat16_tENS5_IJlSC_lEEESI_SJ_NS4_8TiledMMAINS4_8MMA_AtomIJNS4_26SM100_MMA_F16BF16_2x1SM_SSISI_SI_fLi256ELi256ELNS4_4UMMA5MajorE0ELSO_0ELNSN_7ScaleInE0ELSP_0EEEEEENS4_6LayoutINS5_IJSC_SC_SC_EEENS5_IJNSA_ILi0EEESU_SU_EEEEENS5_IJNS4_10UnderscoreESX_SX_EEEEENS4_28SM100_TMA_2SM_LOAD_MULTICASTENS4_14ComposedLayoutINS4_7SwizzleILi3ELi4ELi3EEENS4_18smem_ptr_flag_bitsILi16EEENSS_INS5_IJNSA_ILi8EEENSA_ILi64EEEEEENS5_IJS17_SC_EEEEEEEvNS4_8identityENS4_18SM100_TMA_2SM_LOADES1B_vS1C_EENS_8epilogue10collective18CollectiveEpilogueINS1F_23Sm100TmaWarpSpecializedILi4ELi2ELi64ELb1ELb0EEEJNS5_IJSG_SF_SG_EEENS5_IJNSS_ISG_SC_EENSS_IS17_SC_EEEEESI_SJ_SI_SJ_NS1F_6fusion15FusionCallbacksIS1J_NS1O_17LinearCombinationISI_fSI_fLNS_15FloatRoundStyleE2EEES1K_S1N_JEEENS4_5SM1004TMEM4LOAD26SM100_TMEM_LOAD_32dp32b64xENS4_13SM90_TMA_LOADES1B_NS4_39AutoVectorizingCopyWithAssumedAlignmentILi128EEENS4_14SM90_TMA_STOREES1B_S20_S20_EEEvvEEEEvNT_6ParamsE)
        /*0038*/ 	.word	0x00000000


	//----- nvinfo : EIATTR_MIN_STACK_SIZE
	.align		4
.L_27:
        /*003c*/ 	.byte	0x04, 0x12
        /*003e*/ 	.short	(.L_29 - .L_28)
	.align		4
.L_28:
        /*0040*/ 	.word	index@(_ZN7cutlass13device_kernelINS_4gemm6kernel13GemmUniversalIN4cute5tupleIJiiiiEEENS1_10collective13CollectiveMmaINS1_35MainloopSm100TmaUmmaWarpSpecializedILi2ELi2ELi2ENS5_IJNS4_1CILi2EEESB_NSA_ILi1EEEEEEEENS5_IJNSA_ILi256EEESF_NSA_ILi128EEEEEENS_10bfloat16_tENS5_IJlSC_lEEESI_SJ_NS4_8TiledMMAINS4_8MMA_AtomIJNS4_26SM100_MMA_F16BF16_2x1SM_SSISI_SI_fLi256ELi256ELNS4_4UMMA5MajorE0ELSO_0ELNSN_7ScaleInE0ELSP_0EEEEEENS4_6LayoutINS5_IJSC_SC_SC_EEENS5_IJNSA_ILi0EEESU_SU_EEEEENS5_IJNS4_10UnderscoreESX_SX_EEEEENS4_28SM100_TMA_2SM_LOAD_MULTICASTENS4_14ComposedLayoutINS4_7SwizzleILi3ELi4ELi3EEENS4_18smem_ptr_flag_bitsILi16EEENSS_INS5_IJNSA_ILi8EEENSA_ILi64EEEEEENS5_IJS17_SC_EEEEEEEvNS4_8identityENS4_18SM100_TMA_2SM_LOADES1B_vS1C_EENS_8epilogue10collective18CollectiveEpilogueINS1F_23Sm100TmaWarpSpecializedILi4ELi2ELi64ELb1ELb0EEEJNS5_IJSG_SF_SG_EEENS5_IJNSS_ISG_SC_EENSS_IS17_SC_EEEEESI_SJ_SI_SJ_NS1F_6fusion15FusionCallbacksIS1J_NS1O_17LinearCombinationISI_fSI_fLNS_15FloatRoundStyleE2EEES1K_S1N_JEEENS4_5SM1004TMEM4LOAD26SM100_TMEM_LOAD_32dp32b64xENS4_13SM90_TMA_LOADES1B_NS4_39AutoVectorizingCopyWithAssumedAlignmentILi128EEENS4_14SM90_TMA_STOREES1B_S20_S20_EEEvvEEEEvNT_6ParamsE)
        /*0044*/ 	.word	0x00000000
.L_29:


//--------------------- .nv.compat                --------------------------
	.section	.nv.compat,"",@"SHT_CUDA_COMPAT_INFO"
	.align	4
        /*0000*/ 	.byte	0x02, 0x09, 0x01, 0x00, 0x02, 0x02, 0x02, 0x00, 0x02, 0x05, 0x05, 0x00, 0x03, 0x07, 0x01, 0x01
        /*0010*/ 	.byte	0x02, 0x03, 0x01, 0x00, 0x02, 0x06, 0x01, 0x00, 0x04, 0x0b, 0x08, 0x00, 0x09, 0x00, 0x00, 0x00
        /*0020*/ 	.byte	0x00, 0x00, 0x00, 0x00


//--------------------- .nv.info._ZN7cutlass13device_kernelINS_4gemm6kernel13GemmUniversalIN4cute5tupleIJiiiiEEENS1_10collective13CollectiveMmaINS1_35MainloopSm100TmaUmmaWarpSpecializedILi2ELi2ELi2ENS5_IJNS4_1CILi2EEESB_NSA_ILi1EEEEEEEENS5_IJNSA_ILi256EEESF_NSA_ILi128EEEEEENS_10bfloat16_tENS5_IJlSC_lEEESI_SJ_NS4_8TiledMMAINS4_8MMA_AtomIJNS4_26SM100_MMA_F16BF16_2x1SM_SSISI_SI_fLi256ELi256ELNS4_4UMMA5MajorE0ELSO_0ELNSN_7ScaleInE0ELSP_0EEEEEENS4_6LayoutINS5_IJSC_SC_SC_EEENS5_IJNSA_ILi0EEESU_SU_EEEEENS5_IJNS4_10UnderscoreESX_SX_EEEEENS4_28SM100_TMA_2SM_LOAD_MULTICASTENS4_14ComposedLayoutINS4_7SwizzleILi3ELi4ELi3EEENS4_18smem_ptr_flag_bitsILi16EEENSS_INS5_IJNSA_ILi8EEENSA_ILi64EEEEEENS5_IJS17_SC_EEEEEEEvNS4_8identityENS4_18SM100_TMA_2SM_LOADES1B_vS1C_EENS_8epilogue10collective18CollectiveEpilogueINS1F_23Sm100TmaWarpSpecializedILi4ELi2ELi64ELb1ELb0EEEJNS5_IJSG_SF_SG_EEENS5_IJNSS_ISG_SC_EENSS_IS17_SC_EEEEESI_SJ_SI_SJ_NS1F_6fusion15FusionCallbacksIS1J_NS1O_17LinearCombinationISI_fSI_fLNS_15FloatRoundStyleE2EEES1K_S1N_JEEENS4_5SM1004TMEM4LOAD26SM100_TMEM_LOAD_32dp32b64xENS4_13SM90_TMA_LOADES1B_NS4_39AutoVectorizingCopyWithAssumedAlignmentILi128EEENS4_14SM90_TMA_STOREES1B_S20_S20_EEEvvEEEEvNT_6ParamsE --------------------------
	.section	.nv.info._ZN7cutlass13device_kernelINS_4gemm6kernel13GemmUniversalIN4cute5tupleIJiiiiEEENS1_10collective13CollectiveMmaINS1_35MainloopSm100TmaUmmaWarpSpecializedILi2ELi2ELi2ENS5_IJNS4_1CILi2EEESB_NSA_ILi1EEEEEEEENS5_IJNSA_ILi256EEESF_NSA_ILi128EEEEEENS_10bfloat16_tENS5_IJlSC_lEEESI_SJ_NS4_8TiledMMAINS4_8MMA_AtomIJNS4_26SM100_MMA_F16BF16_2x1SM_SSISI_SI_fLi256ELi256ELNS4_4UMMA5MajorE0ELSO_0ELNSN_7ScaleInE0ELSP_0EEEEEENS4_6LayoutINS5_IJSC_SC_SC_EEENS5_IJNSA_ILi0EEESU_SU_EEEEENS5_IJNS4_10UnderscoreESX_SX_EEEEENS4_28SM100_TMA_2SM_LOAD_MULTICASTENS4_14ComposedLayoutINS4_7SwizzleILi3ELi4ELi3EEENS4_18smem_ptr_flag_bitsILi16EEENSS_INS5_IJNSA_ILi8EEENSA_ILi64EEEEEENS5_IJS17_SC_EEEEEEEvNS4_8identityENS4_18SM100_TMA_2SM_LOADES1B_vS1C_EENS_8epilogue10collective18CollectiveEpilogueINS1F_23Sm100TmaWarpSpecializedILi4ELi2ELi64ELb1ELb0EEEJNS5_IJSG_SF_SG_EEENS5_IJNSS_ISG_SC_EENSS_IS17_SC_EEEEESI_SJ_SI_SJ_NS1F_6fusion15FusionCallbacksIS1J_NS1O_17LinearCombinationISI_fSI_fLNS_15FloatRoundStyleE2EEES1K_S1N_JEEENS4_5SM1004TMEM4LOAD26SM100_TMEM_LOAD_32dp32b64xENS4_13SM90_TMA_LOADES1B_NS4_39AutoVectorizingCopyWithAssumedAlignmentILi128EEENS4_14SM90_TMA_STOREES1B_S20_S20_EEEvvEEEEvNT_6ParamsE,"",@"SHT_CUDA_INFO"
	.sectionflags	@""
	.align	4


	//----- nvinfo : EIATTR_CUDA_API_VERSION
	.align		4
        /*0000*/ 	.byte	0x04, 0x37
        /*0002*/ 	.short	(.L_31 - .L_30)
.L_30:
        /*0004*/ 	.word	0x00000082


	//----- nvinfo : EIATTR_KPARAM_INFO
	.align		4
.L_31:
        /*0008*/ 	.byte	0x04, 0x17
        /*000a*/ 	.short	(.L_33 - .L_32)
.L_32:
        /*000c*/ 	.word	0x00000000
        /*0010*/ 	.short	0x0000
        /*0012*/ 	.short	0x0000
        /*0014*/ 	.byte	0x00, 0xf0, 0x01, 0x20


	//----- nvinfo : EIATTR_AT_ENTRY_FRAGMENTS
	.align		4
.L_33:
        /*0018*/ 	.byte	0x04, 0x4f
        /*001a*/ 	.short	(.L_35 - .L_34)


	//   ....[0]....
.L_34:
        /*001c*/ 	.word	0x00000007


	//----- nvinfo : EIATTR_RESERVED_SMEM_USED
	.align		4
.L_35:
        /*0020*/ 	.byte	0x01, 0x41
	.zero		2


	//----- nvinfo : EIATTR_SPARSE_MMA_MASK
	.align		4
        /*0024*/ 	.byte	0x03, 0x50
        /*0026*/ 	.short	0x0000


	//----- nvinfo : EIATTR_TCGEN05_2CTA_USED
	.align		4
        /*0028*/ 	.byte	0x01, 0x52
	.zero		2


	//----- nvinfo : EIATTR_MAXREG_COUNT
	.align		4
        /*002c*/ 	.byte	0x03, 0x1b
        /*002e*/ 	.short	0x00ff


	//----- nvinfo : EIATTR_NUM_BARRIERS
	.align		4
        /*0030*/ 	.byte	0x02, 0x4c
        /*0032*/ 	.byte	0x07
	.zero		1


	//----- nvinfo : EIATTR_EXTERNS
	.align		4
        /*0034*/ 	.byte	0x04, 0x0f
        /*0036*/ 	.short	(.L_37 - .L_36)


	//   ....[0]....
	.align		4
.L_36:
        /*0038*/ 	.word	index@(__assertfail)


	//----- nvinfo : EIATTR_MERCURY_ISA_VERSION
	.align		4
.L_37:
        /*003c*/ 	.byte	0x03, 0x5f
        /*003e*/ 	.short	0x0101


	//----- nvinfo : EIATTR_INT_WARP_WIDE_INSTR_OFFSETS
	.align		4
        /*0040*/ 	.byte	0x04, 0x31
        /*0042*/ 	.short	(.L_39 - .L_38)


	//   ....[0]....
.L_38:
        /*0044*/ 	.word	0x00000cf0


	//   ....[1]....
        /*0048*/ 	.word	0x00000d90


	//   ....[2]....
        /*004c*/ 	.word	0x000043f0


	//   ....[3]....
        /*0050*/ 	.word	0x00004410


	//   ....[4]....
        /*0054*/ 	.word	0x00004440


	//   ....[5]....
        /*0058*/ 	.word	0x00004f80


	//   ....[6]....
        /*005c*/ 	.word	0x00004ff0


	//   ....[7]....
        /*0060*/ 	.word	0x000050d0


	//   ....[8]....
        /*0064*/ 	.word	0x00005150


	//   ....[9]....
        /*0068*/ 	.word	0x00005250


	//   ....[10]....
        /*006c*/ 	.word	0x000052d0


	//   ....[11]....
        /*0070*/ 	.word	0x000053c0


	//   ....[12]....
        /*0074*/ 	.word	0x00005470


	//----- nvinfo : EIATTR_COOP_GROUP_MASK_REGIDS
	.align		4
.L_39:
        /*0078*/ 	.byte	0x04, 0x29
        /*007a*/ 	.short	(.L_41 - .L_40)


	//   ....[0]....
.L_40:
        /*007c*/ 	.word	0xffffffff


	//   ....[1]....
        /*0080*/ 	.word	0xffffffff


	//   ....[2]....
        /*0084*/ 	.word	0xffffffff


	//   ....[3]....
        /*0088*/ 	.word	0xffffffff


	//   ....[4]....
        /*008c*/ 	.word	0xffffffff


	//   ....[5]....
        /*0090*/ 	.word	0xffffffff


	//   ....[6]....
        /*0094*/ 	.word	0xffffffff


	//   ....[7]....
        /*0098*/ 	.word	0xffffffff


	//   ....[8]....
        /*009c*/ 	.word	0xffffffff


	//   ....[9]....
        /*00a0*/ 	.word	0xffffffff


	//   ....[10]....
        /*00a4*/ 	.word	0xffffffff


	//   ....[11]....
        /*00a8*/ 	.word	0xffffffff


	//   ....[12]....
        /*00ac*/ 	.word	0xffffffff


	//   ....[13]....
        /*00b0*/ 	.word	0xffffffff


	//----- nvinfo : EIATTR_COOP_GROUP_INSTR_OFFSETS
	.align		4
.L_41:
        /*00b4*/ 	.byte	0x04, 0x28
        /*00b6*/ 	.short	(.L_43 - .L_42)


	//   ....[0]....
.L_42:
        /*00b8*/ 	.word	0x000000b0


	//   ....[1]....
        /*00bc*/ 	.word	0x00000520


	//   ....[2]....
        /*00c0*/ 	.word	0x000006a0


	//   ....[3]....
        /*00c4*/ 	.word	0x00000830


	//   ....[4]....
        /*00c8*/ 	.word	0x00000920


	//   ....[5]....
        /*00cc*/ 	.word	0x00000a80


	//   ....[6]....
        /*00d0*/ 	.word	0x00000bd0


	//   ....[7]....
        /*00d4*/ 	.word	0x00000e10


	//   ....[8]....
        /*00d8*/ 	.word	0x000023a0


	//   ....[9]....
        /*00dc*/ 	.word	0x00003130


	//   ....[10]....
        /*00e0*/ 	.word	0x00003600


	//   ....[11]....
        /*00e4*/ 	.word	0x00003630


	//   ....[12]....
        /*00e8*/ 	.word	0x000042f0


	//   ....[13]....
        /*00ec*/ 	.word	0x00004500


	//----- nvinfo : EIATTR_VRC_CTA_INIT_COUNT
	.align		4
.L_43:
        /*00f0*/ 	.byte	0x02, 0x4a
        /*00f2*/ 	.byte	0x80
	.zero		1


	//----- nvinfo : EIATTR_SYSCALL_OFFSETS
	.align		4
        /*00f4*/ 	.byte	0x04, 0x46
        /*00f6*/ 	.short	(.L_45 - .L_44)


	//   ....[0]....
.L_44:
        /*00f8*/ 	.word	0x000060f0


	//   ....[1]....
        /*00fc*/ 	.word	0x000061e0


	//   ....[2]....
        /*0100*/ 	.word	0x00006bc0


	//   ....[3]....
        /*0104*/ 	.word	0x00008010


	//   ....[4]....
        /*0108*/ 	.word	0x00009440


	//   ....[5]....
        /*010c*/ 	.word	0x0000a860


	//----- nvinfo : EIATTR_MBARRIER_INSTR_OFFSETS
	.align		4
.L_45:
        /*0110*/ 	.byte	0x04, 0x39
        /*0112*/ 	.short	(.L_47 - .L_46)


	//   ....[0]....
.L_46:
        /*0114*/ 	.word	0x00000650
        /*0118*/ 	.word	0x000000ff
        /*011c*/ 	.word	0x00000000
        /*0120*/ 	.short	0x0100
        /*0122*/ 	.byte	0x04
	.zero		1


	//   ....[1]....
        /*0124*/ 	.word	0x00000660
        /*0128*/ 	.word	0x000000ff
        /*012c*/ 	.word	0x00000010
        /*0130*/ 	.short	0x0100
        /*0132*/ 	.byte	0x04
	.zero		1


	//   ....[2]....
        /*0134*/ 	.word	0x00000670
        /*0138*/ 	.word	0x000000ff
        /*013c*/ 	.word	0x00000008
        /*0140*/ 	.short	0x0100
        /*0142*/ 	.byte	0x04
	.zero		1


	//   ....[3]....
        /*0144*/ 	.word	0x00000680
        /*0148*/ 	.word	0x000000ff
        /*014c*/ 	.word	0x00000018
        /*0150*/ 	.short	0x0100
        /*0152*/ 	.byte	0x04
	.zero		1


	//   ....[4]....
        /*0154*/ 	.word	0x000007a0
        /*0158*/ 	.word	0x000000ff
        /*015c*/ 	.word	0x00000020
        /*0160*/ 	.short	0x0100
        /*0162*/ 	.byte	0x04
	.zero		1


	//   ....[5]....
        /*0164*/ 	.word	0x000007b0
        /*0168*/ 	.word	0x000000ff
        /*016c*/ 	.word	0x00000040
        /*0170*/ 	.short	0x0100
        /*0172*/ 	.byte	0x04
	.zero		1


	//   ....[6]....
        /*0174*/ 	.word	0x000007c0
        /*0178*/ 	.word	0x000000ff
        /*017c*/ 	.word	0x00000028
        /*0180*/ 	.short	0x0100
        /*0182*/ 	.byte	0x04
	.zero		1


	//   ....[7]....
        /*0184*/ 	.word	0x000007d0
        /*0188*/ 	.word	0x000000ff
        /*018c*/ 	.word	0x00000048
        /*0190*/ 	.short	0x0100
        /*0192*/ 	.byte	0x04
	.zero		1


	//   ....[8]....
        /*0194*/ 	.word	0x000007e0
        /*0198*/ 	.word	0x000000ff
        /*019c*/ 	.word	0x00000030
        /*01a0*/ 	.short	0x0100
        /*01a2*/ 	.byte	0x04
	.zero		1


	//   ....[9]....
        /*01a4*/ 	.word	0x000007f0
        /*01a8*/ 	.word	0x000000ff
        /*01ac*/ 	.word	0x00000050
        /*01b0*/ 	.short	0x0100
        /*01b2*/ 	.byte	0x04
	.zero		1


	//   ....[10]....
        /*01b4*/ 	.word	0x00000800
        /*01b8*/ 	.word	0x000000ff
        /*01bc*/ 	.word	0x00000038
        /*01c0*/ 	.short	0x0100
        /*01c2*/ 	.byte	0x04
	.zero		1


	//   ....[11]....
        /*01c4*/ 	.word	0x00000810
        /*01c8*/ 	.word	0x000000ff
        /*01cc*/ 	.word	0x00000058
        /*01d0*/ 	.short	0x0100
        /*01d2*/ 	.byte	0x04
	.zero		1


	//   ....[12]....
        /*01d4*/ 	.word	0x000008f0
        /*01d8*/ 	.word	0x000000ff
        /*01dc*/ 	.word	0x00000060
        /*01e0*/ 	.short	0x0100
        /*01e2*/ 	.byte	0x06
	.zero		1


	//   ....[13]....
        /*01e4*/ 	.word	0x00000900
        /*01e8*/ 	.word	0x000000ff
        /*01ec*/ 	.word	0x00000068
        /*01f0*/ 	.short	0x0100
        /*01f2*/ 	.byte	0x06
	.zero		1


	//   ....[14]....
        /*01f4*/ 	.word	0x00000a30
        /*01f8*/ 	.word	0x000000ff
        /*01fc*/ 	.word	0x00000070
        /*0200*/ 	.short	0x0100
        /*0202*/ 	.byte	0x06
	.zero		1


	//   ....[15]....
        /*0204*/ 	.word	0x00000a40
        /*0208*/ 	.word	0x000000ff
        /*020c*/ 	.word	0x00000080
        /*0210*/ 	.short	0x0100
        /*0212*/ 	.byte	0x06
	.zero		1


	//   ....[16]....
        /*0214*/ 	.word	0x00000a50
        /*0218*/ 	.word	0x000000ff
        /*021c*/ 	.word	0x00000078
        /*0220*/ 	.short	0x0100
        /*0222*/ 	.byte	0x06
	.zero		1


	//   ....[17]....
        /*0224*/ 	.word	0x00000a60
        /*0228*/ 	.word	0x000000ff
        /*022c*/ 	.word	0x00000088
        /*0230*/ 	.short	0x0100
        /*0232*/ 	.byte	0x06
	.zero		1


	//   ....[18]....
        /*0234*/ 	.word	0x00000b80
        /*0238*/ 	.word	0x000000ff
        /*023c*/ 	.word	0x00000090
        /*0240*/ 	.short	0x0100
        /*0242*/ 	.byte	0x04
	.zero		1


	//   ....[19]....
        /*0244*/ 	.word	0x00000b90
        /*0248*/ 	.word	0x000000ff
        /*024c*/ 	.word	0x000000a0
        /*0250*/ 	.short	0x0100
        /*0252*/ 	.byte	0x04
	.zero		1


	//   ....[20]....
        /*0254*/ 	.word	0x00000ba0
        /*0258*/ 	.word	0x000000ff
        /*025c*/ 	.word	0x00000098
        /*0260*/ 	.short	0x0100
        /*0262*/ 	.byte	0x04
	.zero		1


	//   ....[21]....
        /*0264*/ 	.word	0x00000bb0
        /*0268*/ 	.word	0x000000ff
        /*026c*/ 	.word	0x000000a8
        /*0270*/ 	.short	0x0100
        /*0272*/ 	.byte	0x04
	.zero		1


	//   ....[22]....
        /*0274*/ 	.word	0x00000ca0
        /*0278*/ 	.word	0x000000ff
        /*027c*/ 	.word	0x000000b0
        /*0280*/ 	.short	0x0100
        /*0282*/ 	.byte	0x04
	.zero		1


	//   ....[23]....
        /*0284*/ 	.word	0x00000cb0
        /*0288*/ 	.word	0x000000ff
        /*028c*/ 	.word	0x000000c0
        /*0290*/ 	.short	0x0100
        /*0292*/ 	.byte	0x04
	.zero		1


	//   ....[24]....
        /*0294*/ 	.word	0x00000cc0
        /*0298*/ 	.word	0x000000ff
        /*029c*/ 	.word	0x000000b8
        /*02a0*/ 	.short	0x0100
        /*02a2*/ 	.byte	0x04
	.zero		1


	//   ....[25]....
        /*02a4*/ 	.word	0x00000cd0
        /*02a8*/ 	.word	0x000000ff
        /*02ac*/ 	.word	0x000000c8
        /*02b0*/ 	.short	0x0100
        /*02b2*/ 	.byte	0x04
	.zero		1


	//   ....[26]....
        /*02b4*/ 	.word	0x00000dd0
        /*02b8*/ 	.word	0x000000ff
        /*02bc*/ 	.word	0x000000d0
        /*02c0*/ 	.short	0x0100
        /*02c2*/ 	.byte	0x06
	.zero		1


	//   ....[27]....
        /*02c4*/ 	.word	0x00001980
        /*02c8*/ 	.word	0x00000003
        /*02cc*/ 	.word	0x000000c0
        /*02d0*/ 	.short	0x010a
        /*02d2*/ 	.byte	0xff
	.zero		1


	//   ....[28]....
        /*02d4*/ 	.word	0x000019b0
        /*02d8*/ 	.word	0x00000003
        /*02dc*/ 	.word	0x000000b0
        /*02e0*/ 	.short	0x0101
        /*02e2*/ 	.byte	0xff
	.zero		1


	//   ....[29]....
        /*02e4*/ 	.word	0x00001a70
        /*02e8*/ 	.word	0x000000ff
        /*02ec*/ 	.word	0x00000010
        /*02f0*/ 	.short	0x010a
        /*02f2*/ 	.byte	0x04
	.zero		1


	//   ....[30]....
        /*02f4*/ 	.word	0x00001b40
        /*02f8*/ 	.word	0x000000ff
        /*02fc*/ 	.word	0x00000010
        /*0300*/ 	.short	0x010a
        /*0302*/ 	.byte	0x05
	.zero		1


	//   ....[31]....
        /*0304*/ 	.word	0x00001ca0
        /*0308*/ 	.word	0x000000ff
        /*030c*/ 	.word	0x00000010
        /*0310*/ 	.short	0x010a
        /*0312*/ 	.byte	0x04
	.zero		1


	//   ....[32]....
        /*0314*/ 	.word	0x00001f30
        /*0318*/ 	.word	0x000000ff
        /*031c*/ 	.word	0x00000068
        /*0320*/ 	.short	0x0101
        /*0322*/ 	.byte	0x15
	.zero		1


	//   ....[33]....
        /*0324*/ 	.word	0x00001f50
        /*0328*/ 	.word	0x000000ff
        /*032c*/ 	.word	0x00000010
        /*0330*/ 	.short	0x010a
        /*0332*/ 	.byte	0x04
	.zero		1


	//   ....[34]....
        /*0334*/ 	.word	0x00001fd0
        /*0338*/ 	.word	0x000000ff
        /*033c*/ 	.word	0x00000010
        /*0340*/ 	.short	0x010a
        /*0342*/ 	.byte	0x06
	.zero		1


	//   ....[35]....
        /*0344*/ 	.word	0x00002110
        /*0348*/ 	.word	0x000000ff
        /*034c*/ 	.word	0x00000010
        /*0350*/ 	.short	0x010a
        /*0352*/ 	.byte	0x04
	.zero		1


	//   ....[36]....
        /*0354*/ 	.word	0x000023d0
        /*0358*/ 	.word	0x00000003
        /*035c*/ 	.word	0x00000070
        /*0360*/ 	.short	0x010a
        /*0362*/ 	.byte	0xff
	.zero		1


	//   ....[37]....
        /*0364*/ 	.word	0x00002520
        /*0368*/ 	.word	0x00000000
        /*036c*/ 	.word	0x00000000
        /*0370*/ 	.short	0x0101
        /*0372*/ 	.byte	0xff
	.zero		1


	//   ....[38]....
        /*0374*/ 	.word	0x00002ad0
        /*0378*/ 	.word	0x000000ff
        /*037c*/ 	.word	0x00000000
        /*0380*/ 	.short	0x010a
        /*0382*/ 	.byte	0x04
	.zero		1


	//   ....[39]....
        /*0384*/ 	.word	0x00002b70
        /*0388*/ 	.word	0x00000000
        /*038c*/ 	.word	0x00000000
        /*0390*/ 	.short	0x010a
        /*0392*/ 	.byte	0xff
	.zero		1


	//   ....[40]....
        /*0394*/ 	.word	0x00002c90
        /*0398*/ 	.word	0x00000002
        /*039c*/ 	.word	0x000000b0
        /*03a0*/ 	.short	0x010a
        /*03a2*/ 	.byte	0xff
	.zero		1


	//   ....[41]....
        /*03a4*/ 	.word	0x00002cf0
        /*03a8*/ 	.word	0x00000004
        /*03ac*/ 	.word	0x00000000
        /*03b0*/ 	.short	0x0101
        /*03b2*/ 	.byte	0xff
	.zero		1


	//   ....[42]....
        /*03b4*/ 	.word	0x00002d10
        /*03b8*/ 	.word	0x000000ff
        /*03bc*/ 	.word	0x00000080
        /*03c0*/ 	.short	0x010a
        /*03c2*/ 	.byte	0x04
	.zero		1


	//   ....[43]....
        /*03c4*/ 	.word	0x00002e30
        /*03c8*/ 	.word	0x00000002
        /*03cc*/ 	.word	0x00000070
        /*03d0*/ 	.short	0x010a
        /*03d2*/ 	.byte	0xff
	.zero		1


	//   ....[44]....
        /*03d4*/ 	.word	0x00002f40
        /*03d8*/ 	.word	0x00000002
        /*03dc*/ 	.word	0x00000000
        /*03e0*/ 	.short	0x0101
        /*03e2*/ 	.byte	0xff
	.zero		1


	//   ....[45]....
        /*03e4*/ 	.word	0x00002fd0
        /*03e8*/ 	.word	0x000000ff
        /*03ec*/ 	.word	0x00000080
        /*03f0*/ 	.short	0x0106
        /*03f2*/ 	.byte	0x04
	.zero		1


	//   ....[46]....
        /*03f4*/ 	.word	0x00002ff0
        /*03f8*/ 	.word	0x000000ff
        /*03fc*/ 	.word	0x00000080
        /*0400*/ 	.short	0x010a
        /*0402*/ 	.byte	0x04
	.zero		1


	//   ....[47]....
        /*0404*/ 	.word	0x00003080
        /*0408*/ 	.word	0x000000ff
        /*040c*/ 	.word	0x00000080
        /*0410*/ 	.short	0x0106
        /*0412*/ 	.byte	0x07
	.zero		1


	//   ....[48]....
        /*0414*/ 	.word	0x000030c0
        /*0418*/ 	.word	0x00000000
        /*041c*/ 	.word	0x00000080
        /*0420*/ 	.short	0x010a
        /*0422*/ 	.byte	0xff
	.zero		1


	//   ....[49]....
        /*0424*/ 	.word	0x00003300
        /*0428*/ 	.word	0x000000ff
        /*042c*/ 	.word	0x00000008
        /*0430*/ 	.short	0x010a
        /*0432*/ 	.byte	0x05
	.zero		1


	//   ....[50]....
        /*0434*/ 	.word	0x00003320
        /*0438*/ 	.word	0x000000ff
        /*043c*/ 	.word	0x00000008
        /*0440*/ 	.short	0x010a
        /*0442*/ 	.byte	0x05
	.zero		1


	//   ....[51]....
        /*0444*/ 	.word	0x000034b0
        /*0448*/ 	.word	0x000000ff
        /*044c*/ 	.word	0x00000008
        /*0450*/ 	.short	0x010a
        /*0452*/ 	.byte	0x05
	.zero		1


	//   ....[52]....
        /*0454*/ 	.word	0x000034d0
        /*0458*/ 	.word	0x000000ff
        /*045c*/ 	.word	0x00000008
        /*0460*/ 	.short	0x010a
        /*0462*/ 	.byte	0x05
	.zero		1


	//   ....[53]....
        /*0464*/ 	.word	0x00003590
        /*0468*/ 	.word	0x000000ff
        /*046c*/ 	.word	0x00000000
        /*0470*/ 	.short	0x0101
        /*0472*/ 	.byte	0x04
	.zero		1


	//   ....[54]....
        /*0474*/ 	.word	0x00003950
        /*0478*/ 	.word	0x00000000
        /*047c*/ 	.word	0x00000070
        /*0480*/ 	.short	0x010a
        /*0482*/ 	.byte	0xff
	.zero		1


	//   ....[55]....
        /*0484*/ 	.word	0x00003a10
        /*0488*/ 	.word	0x00000000
        /*048c*/ 	.word	0x00000000
        /*0490*/ 	.short	0x0101
        /*0492*/ 	.byte	0xff
	.zero		1


	//   ....[56]....
        /*0494*/ 	.word	0x00003ad0
        /*0498*/ 	.word	0x000000ff
        /*049c*/ 	.word	0x00000000
        /*04a0*/ 	.short	0x010a
        /*04a2*/ 	.byte	0x04
	.zero		1


	//   ....[57]....
        /*04a4*/ 	.word	0x00003ae0
        /*04a8*/ 	.word	0x000000ff
        /*04ac*/ 	.word	0x000000a0
        /*04b0*/ 	.short	0x010a
        /*04b2*/ 	.byte	0x2e
	.zero		1


	//   ....[58]....
        /*04b4*/ 	.word	0x00003b90
        /*04b8*/ 	.word	0x000000ff
        /*04bc*/ 	.word	0x00000000
        /*04c0*/ 	.short	0x010a
        /*04c2*/ 	.byte	0x07
	.zero		1


	//   ....[59]....
        /*04c4*/ 	.word	0x00003cc0
        /*04c8*/ 	.word	0x000000ff
        /*04cc*/ 	.word	0x00000000
        /*04d0*/ 	.short	0x010a
        /*04d2*/ 	.byte	0x04
	.zero		1


	//   ....[60]....
        /*04d4*/ 	.word	0x00004100
        /*04d8*/ 	.word	0x000000ff
        /*04dc*/ 	.word	0x00000000
        /*04e0*/ 	.short	0x010a
        /*04e2*/ 	.byte	0x04
	.zero		1


	//   ....[61]....
        /*04e4*/ 	.word	0x000041a0
        /*04e8*/ 	.word	0x00000000
        /*04ec*/ 	.word	0x00000000
        /*04f0*/ 	.short	0x010a
        /*04f2*/ 	.byte	0xff
	.zero		1


	//   ....[62]....
        /*04f4*/ 	.word	0x000041e0
        /*04f8*/ 	.word	0x00000000
        /*04fc*/ 	.word	0x00000000
        /*0500*/ 	.short	0x010a
        /*0502*/ 	.byte	0xff
	.zero		1


	//   ....[63]....
        /*0504*/ 	.word	0x00004250
        /*0508*/ 	.word	0x000000ff
        /*050c*/ 	.word	0x00000000
        /*0510*/ 	.short	0x0101
        /*0512*/ 	.byte	0x04
	.zero		1


	//   ....[64]....
        /*0514*/ 	.word	0x00004290
        /*0518*/ 	.word	0x000000ff
        /*051c*/ 	.word	0x000000d0
        /*0520*/ 	.short	0x010a
        /*0522*/ 	.byte	0x29
	.zero		1


	//   ....[65]....
        /*0524*/ 	.word	0x000042e0
        /*0528*/ 	.word	0x000000ff
        /*052c*/ 	.word	0x00000000
        /*0530*/ 	.short	0x0101
        /*0532*/ 	.byte	0x04
	.zero		1


	//   ....[66]....
        /*0534*/ 	.word	0x00004780
        /*0538*/ 	.word	0x0000000c
        /*053c*/ 	.word	0x00000070
        /*0540*/ 	.short	0x010a
        /*0542*/ 	.byte	0xff
	.zero		1


	//   ....[67]....
        /*0544*/ 	.word	0x000048f0
        /*0548*/ 	.word	0x00000000
        /*054c*/ 	.word	0x00000000
        /*0550*/ 	.short	0x0101
        /*0552*/ 	.byte	0xff
	.zero		1


	//   ....[68]....
        /*0554*/ 	.word	0x00004d80
        /*0558*/ 	.word	0x000000ff
        /*055c*/ 	.word	0x00000068
        /*0560*/ 	.short	0x010a
        /*0562*/ 	.byte	0x15
	.zero		1


	//   ....[69]....
        /*0564*/ 	.word	0x00004f00
        /*0568*/ 	.word	0x000000ff
        /*056c*/ 	.word	0x00000040
        /*0570*/ 	.short	0x010a
        /*0572*/ 	.byte	0x15
	.zero		1


	//   ....[70]....
        /*0574*/ 	.word	0x00005080
        /*0578*/ 	.word	0x000000ff
        /*057c*/ 	.word	0x00000020
        /*0580*/ 	.short	0x010b
        /*0582*/ 	.byte	0x15
	.zero		1


	//   ....[71]....
        /*0584*/ 	.word	0x00005090
        /*0588*/ 	.word	0x000000ff
        /*058c*/ 	.word	0x00000000
        /*0590*/ 	.short	0x0101
        /*0592*/ 	.byte	0x06
	.zero		1


	//   ....[72]....
        /*0594*/ 	.word	0x000050a0
        /*0598*/ 	.word	0x000000ff
        /*059c*/ 	.word	0x00000048
        /*05a0*/ 	.short	0x010a
        /*05a2*/ 	.byte	0x15
	.zero		1


	//   ....[73]....
        /*05a4*/ 	.word	0x00005200
        /*05a8*/ 	.word	0x000000ff
        /*05ac*/ 	.word	0x00000028
        /*05b0*/ 	.short	0x010b
        /*05b2*/ 	.byte	0x15
	.zero		1


	//   ....[74]....
        /*05b4*/ 	.word	0x00005210
        /*05b8*/ 	.word	0x000000ff
        /*05bc*/ 	.word	0x00000000
        /*05c0*/ 	.short	0x0101
        /*05c2*/ 	.byte	0x06
	.zero		1


	//   ....[75]....
        /*05c4*/ 	.word	0x00005220
        /*05c8*/ 	.word	0x000000ff
        /*05cc*/ 	.word	0x00000050
        /*05d0*/ 	.short	0x010a
        /*05d2*/ 	.byte	0x15
	.zero		1


	//   ....[76]....
        /*05d4*/ 	.word	0x00005370
        /*05d8*/ 	.word	0x000000ff
        /*05dc*/ 	.word	0x00000030
        /*05e0*/ 	.short	0x010b
        /*05e2*/ 	.byte	0x15
	.zero		1


	//   ....[77]....
        /*05e4*/ 	.word	0x00005380
        /*05e8*/ 	.word	0x000000ff
        /*05ec*/ 	.word	0x00000000
        /*05f0*/ 	.short	0x0101
        /*05f2*/ 	.byte	0x06
	.zero		1


	//   ....[78]....
        /*05f4*/ 	.word	0x00005390
        /*05f8*/ 	.word	0x000000ff
        /*05fc*/ 	.word	0x00000058
        /*0600*/ 	.short	0x010a
        /*0602*/ 	.byte	0x15
	.zero		1


	//   ....[79]....
        /*0604*/ 	.word	0x00005580
        /*0608*/ 	.word	0x000000ff
        /*060c*/ 	.word	0x00000038
        /*0610*/ 	.short	0x010b
        /*0612*/ 	.byte	0x15
	.zero		1


	//   ....[80]....
        /*0614*/ 	.word	0x00005590
        /*0618*/ 	.word	0x000000ff
        /*061c*/ 	.word	0x00000000
        /*0620*/ 	.short	0x0101
        /*0622*/ 	.byte	0x25
	.zero		1


	//   ....[81]....
        /*0624*/ 	.word	0x000055c0
        /*0628*/ 	.word	0x000000ff
        /*062c*/ 	.word	0x00000040
        /*0630*/ 	.short	0x010a
        /*0632*/ 	.byte	0x15
	.zero		1


	//   ....[82]....
        /*0634*/ 	.word	0x000055e0
        /*0638*/ 	.word	0x000000ff
        /*063c*/ 	.word	0x00000048
        /*0640*/ 	.short	0x010a
        /*0642*/ 	.byte	0x15
	.zero		1


	//   ....[83]....
        /*0644*/ 	.word	0x00005600
        /*0648*/ 	.word	0x000000ff
        /*064c*/ 	.word	0x00000050
        /*0650*/ 	.short	0x010a
        /*0652*/ 	.byte	0x15
	.zero		1


	//   ....[84]....
        /*0654*/ 	.word	0x00005640
        /*0658*/ 	.word	0x00000000
        /*065c*/ 	.word	0x00000058
        /*0660*/ 	.short	0x010a
        /*0662*/ 	.byte	0xff
	.zero		1


	//   ....[85]....
        /*0664*/ 	.word	0x00005980
        /*0668*/ 	.word	0x00000003
        /*066c*/ 	.word	0x00000070
        /*0670*/ 	.short	0x010a
        /*0672*/ 	.byte	0xff
	.zero		1


	//   ....[86]....
        /*0674*/ 	.word	0x00005b00
        /*0678*/ 	.word	0x00000000
        /*067c*/ 	.word	0x00000000
        /*0680*/ 	.short	0x0101
        /*0682*/ 	.byte	0xff
	.zero		1


	//   ....[87]....
        /*0684*/ 	.word	0x000066d0
        /*0688*/ 	.word	0x000000ff
        /*068c*/ 	.word	0x00000020
        /*0690*/ 	.short	0x010a
        /*0692*/ 	.byte	0x2c
	.zero		1


	//   ....[88]....
        /*0694*/ 	.word	0x000067b0
        /*0698*/ 	.word	0x000000aa
        /*069c*/ 	.word	0x00000090
        /*06a0*/ 	.short	0x010a
        /*06a2*/ 	.byte	0xff
	.zero		1


	//   ....[89]....
        /*06a4*/ 	.word	0x00006970
        /*06a8*/ 	.word	0x000000ff
        /*06ac*/ 	.word	0x00000020
        /*06b0*/ 	.short	0x010a
        /*06b2*/ 	.byte	0x2c
	.zero		1


	//   ....[90]....
        /*06b4*/ 	.word	0x00006aa0
        /*06b8*/ 	.word	0x000000aa
        /*06bc*/ 	.word	0x00000090
        /*06c0*/ 	.short	0x010a
        /*06c2*/ 	.byte	0xff
	.zero		1


	//   ....[91]....
        /*06c4*/ 	.word	0x00007cb0
        /*06c8*/ 	.word	0x00000000
        /*06cc*/ 	.word	0x00000000
        /*06d0*/ 	.short	0x0101
        /*06d2*/ 	.byte	0xff
	.zero		1


	//   ....[92]....
        /*06d4*/ 	.word	0x00007cc0
        /*06d8*/ 	.word	0x00000003
        /*06dc*/ 	.word	0x00000020
        /*06e0*/ 	.short	0x010a
        /*06e2*/ 	.byte	0xff
	.zero		1


	//   ....[93]....
        /*06e4*/ 	.word	0x00007da0
        /*06e8*/ 	.word	0x00000003
        /*06ec*/ 	.word	0x00000020
        /*06f0*/ 	.short	0x010a
        /*06f2*/ 	.byte	0xff
	.zero		1


	//   ....[94]....
        /*06f4*/ 	.word	0x000090e0
        /*06f8*/ 	.word	0x0000004d
        /*06fc*/ 	.word	0x00000000
        /*0700*/ 	.short	0x0101
        /*0702*/ 	.byte	0xff
	.zero		1


	//   ....[95]....
        /*0704*/ 	.word	0x00009100
        /*0708*/ 	.word	0x00000000
        /*070c*/ 	.word	0x00000020
        /*0710*/ 	.short	0x010a
        /*0712*/ 	.byte	0xff
	.zero		1


	//   ....[96]....
        /*0714*/ 	.word	0x000091d0
        /*0718*/ 	.word	0x00000000
        /*071c*/ 	.word	0x00000020
        /*0720*/ 	.short	0x010a
        /*0722*/ 	.byte	0xff
	.zero		1


	//   ....[97]....
        /*0724*/ 	.word	0x0000a510
        /*0728*/ 	.word	0x0000004a
        /*072c*/ 	.word	0x00000000
        /*0730*/ 	.short	0x0101
        /*0732*/ 	.byte	0xff
	.zero		1


	//   ....[98]....
        /*0734*/ 	.word	0x0000a530
        /*0738*/ 	.word	0x00000003
        /*073c*/ 	.word	0x00000020
        /*0740*/ 	.short	0x010a
        /*0742*/ 	.byte	0xff
	.zero		1


	//   ....[99]....
        /*0744*/ 	.word	0x0000a600
        /*0748*/ 	.word	0x00000003
        /*074c*/ 	.word	0x00000020
        /*0750*/ 	.short	0x010a
        /*0752*/ 	.byte	0xff
	.zero		1


	//   ....[100]....
        /*0754*/ 	.word	0x0000aa90
        /*0758*/ 	.word	0x000000aa
        /*075c*/ 	.word	0x00000000
        /*0760*/ 	.short	0x0101
        /*0762*/ 	.byte	0xff
	.zero		1


	//   ....[101]....
        /*0764*/ 	.word	0x0000b980
        /*0768*/ 	.word	0x00000000
        /*076c*/ 	.word	0x00000000
        /*0770*/ 	.short	0x0101
        /*0772*/ 	.byte	0xff
	.zero		1


	//   ....[102]....
        /*0774*/ 	.word	0x0000bc10
        /*0778*/ 	.word	0x000000ff
        /*077c*/ 	.word	0x00000000
        /*0780*/ 	.short	0x0101
        /*0782*/ 	.byte	0x04
	.zero		1


	//   ....[103]....
        /*0784*/ 	.word	0x0000bc30
        /*0788*/ 	.word	0x00000003
        /*078c*/ 	.word	0x000000c0
        /*0790*/ 	.short	0x010a
        /*0792*/ 	.byte	0xff
	.zero		1


	//   ....[104]....
        /*0794*/ 	.word	0x0000bc90
        /*0798*/ 	.word	0x00000000
        /*079c*/ 	.word	0x00000010
        /*07a0*/ 	.short	0x010a
        /*07a2*/ 	.byte	0xff
	.zero		1


	//   ....[105]....
        /*07a4*/ 	.word	0x0000bcf0
        /*07a8*/ 	.word	0x00000000
        /*07ac*/ 	.word	0x00000010
        /*07b0*/ 	.short	0x010a
        /*07b2*/ 	.byte	0xff
	.zero		1


	//   ....[106]....
        /*07b4*/ 	.word	0x0000bd40
        /*07b8*/ 	.word	0x00000003
        /*07bc*/ 	.word	0x00000070
        /*07c0*/ 	.short	0x010a
        /*07c2*/ 	.byte	0xff
	.zero		1


	//   ....[107]....
        /*07c4*/ 	.word	0x0000bda0
        /*07c8*/ 	.word	0x00000000
        /*07cc*/ 	.word	0x00000000
        /*07d0*/ 	.short	0x010a
        /*07d2*/ 	.byte	0xff
	.zero		1


	//   ....[108]....
        /*07d4*/ 	.word	0x0000bdf0
        /*07d8*/ 	.word	0x00000002
        /*07dc*/ 	.word	0x000000b0
        /*07e0*/ 	.short	0x010a
        /*07e2*/ 	.byte	0xff
	.zero		1


	//   ....[109]....
        /*07e4*/ 	.word	0x0000be50
        /*07e8*/ 	.word	0x00000002
        /*07ec*/ 	.word	0x00000080
        /*07f0*/ 	.short	0x010a
        /*07f2*/ 	.byte	0xff
	.zero		1


	//   ....[110]....
        /*07f4*/ 	.word	0x0000bea0
        /*07f8*/ 	.word	0x00000002
        /*07fc*/ 	.word	0x00000070
        /*0800*/ 	.short	0x010a
        /*0802*/ 	.byte	0xff
	.zero		1


	//   ....[111]....
        /*0804*/ 	.word	0x0000bf00
        /*0808*/ 	.word	0x00000000
        /*080c*/ 	.word	0x00000080
        /*0810*/ 	.short	0x010a
        /*0812*/ 	.byte	0xff
	.zero		1


	//   ....[112]....
        /*0814*/ 	.word	0x0000bf60
        /*0818*/ 	.word	0x00000000
        /*081c*/ 	.word	0x00000008
        /*0820*/ 	.short	0x010a
        /*0822*/ 	.byte	0xff
	.zero		1


	//   ....[113]....
        /*0824*/ 	.word	0x0000c040
        /*0828*/ 	.word	0x00000000
        /*082c*/ 	.word	0x00000008
        /*0830*/ 	.short	0x010a
        /*0832*/ 	.byte	0xff
	.zero		1


	//   ....[114]....
        /*0834*/ 	.word	0x0000c090
        /*0838*/ 	.word	0x00000000
        /*083c*/ 	.word	0x00000070
        /*0840*/ 	.short	0x010a
        /*0842*/ 	.byte	0xff
	.zero		1


	//   ....[115]....
        /*0844*/ 	.word	0x0000c0f0
        /*0848*/ 	.word	0x00000000
        /*084c*/ 	.word	0x000000a0
        /*0850*/ 	.short	0x010a
        /*0852*/ 	.byte	0xff
	.zero		1


	//   ....[116]....
        /*0854*/ 	.word	0x0000c150
        /*0858*/ 	.word	0x00000000
        /*085c*/ 	.word	0x00000000
        /*0860*/ 	.short	0x010a
        /*0862*/ 	.byte	0xff
	.zero		1


	//   ....[117]....
        /*0864*/ 	.word	0x0000c1b0
        /*0868*/ 	.word	0x00000000
        /*086c*/ 	.word	0x00000000
        /*0870*/ 	.short	0x010a
        /*0872*/ 	.byte	0xff
	.zero		1


	//   ....[118]....
        /*0874*/ 	.word	0x0000c210
        /*0878*/ 	.word	0x00000000
        /*087c*/ 	.word	0x000000d0
        /*0880*/ 	.short	0x010a
        /*0882*/ 	.byte	0xff
	.zero		1


	//   ....[119]....
        /*0884*/ 	.word	0x0000c260
        /*0888*/ 	.word	0x0000000c
        /*088c*/ 	.word	0x00000070
        /*0890*/ 	.short	0x010a
        /*0892*/ 	.byte	0xff
	.zero		1


	//   ....[120]....
        /*0894*/ 	.word	0x0000c2c0
        /*0898*/ 	.word	0x00000000
        /*089c*/ 	.word	0x00000068
        /*08a0*/ 	.short	0x010a
        /*08a2*/ 	.byte	0xff
	.zero		1


	//   ....[121]....
        /*08a4*/ 	.word	0x0000c320
        /*08a8*/ 	.word	0x00000000
        /*08ac*/ 	.word	0x00000040
        /*08b0*/ 	.short	0x010a
        /*08b2*/ 	.byte	0xff
	.zero		1


	//   ....[122]....
        /*08b4*/ 	.word	0x0000c380
        /*08b8*/ 	.word	0x00000000
        /*08bc*/ 	.word	0x00000048
        /*08c0*/ 	.short	0x010a
        /*08c2*/ 	.byte	0xff
	.zero		1


	//   ....[123]....
        /*08c4*/ 	.word	0x0000c3e0
        /*08c8*/ 	.word	0x00000000
        /*08cc*/ 	.word	0x00000050
        /*08d0*/ 	.short	0x010a
        /*08d2*/ 	.byte	0xff
	.zero		1


	//   ....[124]....
        /*08d4*/ 	.word	0x0000c440
        /*08d8*/ 	.word	0x00000000
        /*08dc*/ 	.word	0x00000058
        /*08e0*/ 	.short	0x010a
        /*08e2*/ 	.byte	0xff
	.zero		1


	//   ....[125]....
        /*08e4*/ 	.word	0x0000c4a0
        /*08e8*/ 	.word	0x00000000
        /*08ec*/ 	.word	0x00000040
        /*08f0*/ 	.short	0x010a
        /*08f2*/ 	.byte	0xff
	.zero		1


	//   ....[126]....
        /*08f4*/ 	.word	0x0000c500
        /*08f8*/ 	.word	0x00000000
        /*08fc*/ 	.word	0x00000048
        /*0900*/ 	.short	0x010a
        /*0902*/ 	.byte	0xff
	.zero		1


	//   ....[127]....
        /*0904*/ 	.word	0x0000c560
        /*0908*/ 	.word	0x00000000
        /*090c*/ 	.word	0x00000050
        /*0910*/ 	.short	0x010a
        /*0912*/ 	.byte	0xff
	.zero		1


	//   ....[128]....
        /*0914*/ 	.word	0x0000c5b0
        /*0918*/ 	.word	0x00000003
        /*091c*/ 	.word	0x00000070
        /*0920*/ 	.short	0x010a
        /*0922*/ 	.byte	0xff
	.zero		1


	//   ....[129]....
        /*0924*/ 	.word	0x0000c610
        /*0928*/ 	.word	0x00000000
        /*092c*/ 	.word	0x00000020
        /*0930*/ 	.short	0x010a
        /*0932*/ 	.byte	0xff
	.zero		1


	//   ....[130]....
        /*0934*/ 	.word	0x0000c660
        /*0938*/ 	.word	0x000000aa
        /*093c*/ 	.word	0x00000090
        /*0940*/ 	.short	0x010a
        /*0942*/ 	.byte	0xff
	.zero		1


	//   ....[131]....
        /*0944*/ 	.word	0x0000c6b0
        /*0948*/ 	.word	0x00000003
        /*094c*/ 	.word	0x00000020
        /*0950*/ 	.short	0x010a
        /*0952*/ 	.byte	0xff
	.zero		1


	//   ....[132]....
        /*0954*/ 	.word	0x0000c700
        /*0958*/ 	.word	0x00000000
        /*095c*/ 	.word	0x00000020
        /*0960*/ 	.short	0x010a
        /*0962*/ 	.byte	0xff
	.zero		1


	//   ....[133]....
        /*0964*/ 	.word	0x0000c750
        /*0968*/ 	.word	0x00000003
        /*096c*/ 	.word	0x00000020
        /*0970*/ 	.short	0x010a
        /*0972*/ 	.byte	0xff
	.zero		1


	//----- nvinfo : EIATTR_NUM_MBARRIERS
	.align		4
.L_47:
        /*0974*/ 	.byte	0x03, 0x38
        /*0976*/ 	.short	0x001b


	//----- nvinfo : EIATTR_EXIT_INSTR_OFFSETS
	.align		4
        /*0978*/ 	.byte	0x04, 0x1c
        /*097a*/ 	.short	(.L_49 - .L_48)


	//   ....[0]....
.L_48:
        /*097c*/ 	.word	0x00002ba0


	//   ....[1]....
        /*0980*/ 	.word	0x00003090


	//   ....[2]....
        /*0984*/ 	.word	0x000030f0


	//   ....[3]....
        /*0988*/ 	.word	0x00004510


	//   ....[4]....
        /*098c*/ 	.word	0x00005670


	//   ....[5]....
        /*0990*/ 	.word	0x000056b0


	//   ....[6]....
        /*0994*/ 	.word	0x0000bb00


	//   ....[7]....
        /*0998*/ 	.word	0x0000bb80


	//   ....[8]....
        /*099c*/ 	.word	0x0000bbb0


	//   ....[9]....
        /*09a0*/ 	.word	0x0000bc20


	//----- nvinfo : EIATTR_MAX_THREADS
	.align		4
.L_49:
        /*09a4*/ 	.byte	0x04, 0x05
        /*09a6*/ 	.short	(.L_51 - .L_50)
.L_50:
        /*09a8*/ 	.word	0x00000100
        /*09ac*/ 	.word	0x00000001
        /*09b0*/ 	.word	0x00000001


	//----- nvinfo : EIATTR_CRS_STACK_SIZE
	.align		4
.L_51:
        /*09b4*/ 	.byte	0x04, 0x1e
        /*09b6*/ 	.short	(.L_53 - .L_52)
.L_52:
        /*09b8*/ 	.word	0x00000000


	//----- nvinfo : EIATTR_CBANK_PARAM_SIZE
	.align		4
.L_53:
        /*09bc*/ 	.byte	0x03, 0x19
        /*09be*/ 	.short	0x0800


	//----- nvinfo : EIATTR_PARAM_CBANK
	.align		4
        /*09c0*/ 	.byte	0x04, 0x0a
        /*09c2*/ 	.short	(.L_55 - .L_54)
	.align		4
.L_54:
        /*09c4*/ 	.word	index@(.nv.constant0._ZN7cutlass13device_kernelINS_4gemm6kernel13GemmUniversalIN4cute5tupleIJiiiiEEENS1_10collective13CollectiveMmaINS1_35MainloopSm100TmaUmmaWarpSpecializedILi2ELi2ELi2ENS5_IJNS4_1CILi2EEESB_NSA_ILi1EEEEEEEENS5_IJNSA_ILi256EEESF_NSA_ILi128EEEEEENS_10bfloat16_tENS5_IJlSC_lEEESI_SJ_NS4_8TiledMMAINS4_8MMA_AtomIJNS4_26SM100_MMA_F16BF16_2x1SM_SSISI_SI_fLi256ELi256ELNS4_4UMMA5MajorE0ELSO_0ELNSN_7ScaleInE0ELSP_0EEEEEENS4_6LayoutINS5_IJSC_SC_SC_EEENS5_IJNSA_ILi0EEESU_SU_EEEEENS5_IJNS4_10UnderscoreESX_SX_EEEEENS4_28SM100_TMA_2SM_LOAD_MULTICASTENS4_14ComposedLayoutINS4_7SwizzleILi3ELi4ELi3EEENS4_18smem_ptr_flag_bitsILi16EEENSS_INS5_IJNSA_ILi8EEENSA_ILi64EEEEEENS5_IJS17_SC_EEEEEEEvNS4_8identityENS4_18SM100_TMA_2SM_LOADES1B_vS1C_EENS_8epilogue10collective18CollectiveEpilogueINS1F_23Sm100TmaWarpSpecializedILi4ELi2ELi64ELb1ELb0EEEJNS5_IJSG_SF_SG_EEENS5_IJNSS_ISG_SC_EENSS_IS17_SC_EEEEESI_SJ_SI_SJ_NS1F_6fusion15FusionCallbacksIS1J_NS1O_17LinearCombinationISI_fSI_fLNS_15FloatRoundStyleE2EEES1K_S1N_JEEENS4_5SM1004TMEM4LOAD26SM100_TMEM_LOAD_32dp32b64xENS4_13SM90_TMA_LOADES1B_NS4_39AutoVectorizingCopyWithAssumedAlignmentILi128EEENS4_14SM90_TMA_STOREES1B_S20_S20_EEEvvEEEEvNT_6ParamsE)
        /*09c8*/ 	.short	0x0380
        /*09ca*/ 	.short	0x0800


	//----- nvinfo : EIATTR_SW_WAR
	.align		4
.L_55:
        /*09cc*/ 	.byte	0x04, 0x36
        /*09ce*/ 	.short	(.L_57 - .L_56)
.L_56:
        /*09d0*/ 	.word	0x00000008
.L_57:


//--------------------- .nv.callgraph             --------------------------
	.section	.nv.callgraph,"",@"SHT_CUDA_CALLGRAPH"
	.align	4
	.sectionentsize	8
	.align		4
        /*0000*/ 	.word	0x00000000
	.align		4
        /*0004*/ 	.word	0xffffffff
	.align		4
        /*0008*/ 	.word	index@(_ZN7cutlass13device_kernelINS_4gemm6kernel13GemmUniversalIN4cute5tupleIJiiiiEEENS1_10collective13CollectiveMmaINS1_35MainloopSm100TmaUmmaWarpSpecializedILi2ELi2ELi2ENS5_IJNS4_1CILi2EEESB_NSA_ILi1EEEEEEEENS5_IJNSA_ILi256EEESF_NSA_ILi128EEEEEENS_10bfloat16_tENS5_IJlSC_lEEESI_SJ_NS4_8TiledMMAINS4_8MMA_AtomIJNS4_26SM100_MMA_F16BF16_2x1SM_SSISI_SI_fLi256ELi256ELNS4_4UMMA5MajorE0ELSO_0ELNSN_7ScaleInE0ELSP_0EEEEEENS4_6LayoutINS5_IJSC_SC_SC_EEENS5_IJNSA_ILi0EEESU_SU_EEEEENS5_IJNS4_10UnderscoreESX_SX_EEEEENS4_28SM100_TMA_2SM_LOAD_MULTICASTENS4_14ComposedLayoutINS4_7SwizzleILi3ELi4ELi3EEENS4_18smem_ptr_flag_bitsILi16EEENSS_INS5_IJNSA_ILi8EEENSA_ILi64EEEEEENS5_IJS17_SC_EEEEEEEvNS4_8identityENS4_18SM100_TMA_2SM_LOADES1B_vS1C_EENS_8epilogue10collective18CollectiveEpilogueINS1F_23Sm100TmaWarpSpecializedILi4ELi2ELi64ELb1ELb0EEEJNS5_IJSG_SF_SG_EEENS5_IJNSS_ISG_SC_EENSS_IS17_SC_EEEEESI_SJ_SI_SJ_NS1F_6fusion15FusionCallbacksIS1J_NS1O_17LinearCombinationISI_fSI_fLNS_15FloatRoundStyleE2EEES1K_S1N_JEEENS4_5SM1004TMEM4LOAD26SM100_TMEM_LOAD_32dp32b64xENS4_13SM90_TMA_LOADES1B_NS4_39AutoVectorizingCopyWithAssumedAlignmentILi128EEENS4_14SM90_TMA_STOREES1B_S20_S20_EEEvvEEEEvNT_6ParamsE)
	.align		4
        /*000c*/ 	.word	index@(__assertfail)
	.align		4
        /*0010*/ 	.word	0x00000000
	.align		4
        /*0014*/ 	.word	0xfffffffe
	.align		4
        /*0018*/ 	.word	0x00000000
	.align		4
        /*001c*/ 	.word	0xfffffffd
	.align		4
        /*0020*/ 	.word	0x00000000
	.align		4
        /*0024*/ 	.word	0xfffffffc


//--------------------- .nv.constant4             --------------------------
	.section	.nv.constant4,"a",@progbits
	.align	8
	.align		8
.nv.constant4:
        /*0000*/ 	.dword	__assertfail
	.align		8
        /*0008*/ 	.dword	__unnamed_1
	.align		8
        /*0010*/ 	.dword	__unnamed_2
	.align		8
        /*0018*/ 	.dword	_ZN39_INTERNAL_6c5537c1_4_k_cu_fbcf7bf7_78784cuda3std3__45__cpo5beginE
	.align		8
        /*0020*/ 	.dword	_ZN39_INTERNAL_6c5537c1_4_k_cu_fbcf7bf7_78784cuda3std3__45__cpo3endE
	.align		8
        /*0028*/ 	.dword	_ZN39_INTERNAL_6c5537c1_4_k_cu_fbcf7bf7_78784cuda3std3__45__cpo6cbeginE
	.align		8
        /*0030*/ 	.dword	_ZN39_INTERNAL_6c5537c1_4_k_cu_fbcf7bf7_78784cuda3std3__45__cpo4cendE
	.align		8
        /*0038*/ 	.dword	_ZN39_INTERNAL_6c5537c1_4_k_cu_fbcf7bf7_78784cuda3std3__441_GLOBAL__N__6c5537c1_4_k_cu_fbcf7bf7_78786ignoreE
	.align		8
        /*0040*/ 	.dword	_ZN39_INTERNAL_6c5537c1_4_k_cu_fbcf7bf7_78784cuda3std3__419piecewise_constructE
	.align		8
        /*0048*/ 	.dword	_ZN39_INTERNAL_6c5537c1_4_k_cu_fbcf7bf7_78784cuda3std3__48in_placeE
	.align		8
        /*0050*/ 	.dword	_ZN39_INTERNAL_6c5537c1_4_k_cu_fbcf7bf7_78784cuda3std6ranges3__45__cpo4swapE
	.align		8
        /*0058*/ 	.dword	_ZN39_INTERNAL_6c5537c1_4_k_cu_fbcf7bf7_78784cuda3std6ranges3__45__cpo9iter_moveE
	.align		8
        /*0060*/ 	.dword	_ZN39_INTERNAL_6c5537c1_4_k_cu_fbcf7bf7_78784cute7productE
	.align		8
        /*0068*/ 	.dword	_ZN39_INTERNAL_6c5537c1_4_k_cu_fbcf7bf7_78784cute1_E
	.align		8
        /*0070*/ 	.dword	$str$25
	.align		8
        /*0078*/ 	.dword	$str$26
	.align		8
        /*0080*/ 	.dword	$str$27
	.align		8
        /*0088*/ 	.dword	$str$28


//--------------------- .text._ZN7cutlass13device_kernelINS_4gemm6kernel13GemmUniversalIN4cute5tupleIJiiiiEEENS1_10collective13CollectiveMmaINS1_35MainloopSm100TmaUmmaWarpSpecializedILi2ELi2ELi2ENS5_IJNS4_1CILi2EEESB_NSA_ILi1EEEEEEEENS5_IJNSA_ILi256EEESF_NSA_ILi128EEEEEENS_10bfloat16_tENS5_IJlSC_lEEESI_SJ_NS4_8TiledMMAINS4_8MMA_AtomIJNS4_26SM100_MMA_F16BF16_2x1SM_SSISI_SI_fLi256ELi256ELNS4_4UMMA5MajorE0ELSO_0ELNSN_7ScaleInE0ELSP_0EEEEEENS4_6LayoutINS5_IJSC_SC_SC_EEENS5_IJNSA_ILi0EEESU_SU_EEEEENS5_IJNS4_10UnderscoreESX_SX_EEEEENS4_28SM100_TMA_2SM_LOAD_MULTICASTENS4_14ComposedLayoutINS4_7SwizzleILi3ELi4ELi3EEENS4_18smem_ptr_flag_bitsILi16EEENSS_INS5_IJNSA_ILi8EEENSA_ILi64EEEEEENS5_IJS17_SC_EEEEEEEvNS4_8identityENS4_18SM100_TMA_2SM_LOADES1B_vS1C_EENS_8epilogue10collective18CollectiveEpilogueINS1F_23Sm100TmaWarpSpecializedILi4ELi2ELi64ELb1ELb0EEEJNS5_IJSG_SF_SG_EEENS5_IJNSS_ISG_SC_EENSS_IS17_SC_EEEEESI_SJ_SI_SJ_NS1F_6fusion15FusionCallbacksIS1J_NS1O_17LinearCombinationISI_fSI_fLNS_15FloatRoundStyleE2EEES1K_S1N_JEEENS4_5SM1004TMEM4LOAD26SM100_TMEM_LOAD_32dp32b64xENS4_13SM90_TMA_LOADES1B_NS4_39AutoVectorizingCopyWithAssumedAlignmentILi128EEENS4_14SM90_TMA_STOREES1B_S20_S20_EEEvvEEEEvNT_6ParamsE --------------------------
	.section	.text._ZN7cutlass13device_kernelINS_4gemm6kernel13GemmUniversalIN4cute5tupleIJiiiiEEENS1_10collective13CollectiveMmaINS1_35MainloopSm100TmaUmmaWarpSpecializedILi2ELi2ELi2ENS5_IJNS4_1CILi2EEESB_NSA_ILi1EEEEEEEENS5_IJNSA_ILi256EEESF_NSA_ILi128EEEEEENS_10bfloat16_tENS5_IJlSC_lEEESI_SJ_NS4_8TiledMMAINS4_8MMA_AtomIJNS4_26SM100_MMA_F16BF16_2x1SM_SSISI_SI_fLi256ELi256ELNS4_4UMMA5MajorE0ELSO_0ELNSN_7ScaleInE0ELSP_0EEEEEENS4_6LayoutINS5_IJSC_SC_SC_EEENS5_IJNSA_ILi0EEESU_SU_EEEEENS5_IJNS4_10UnderscoreESX_SX_EEEEENS4_28SM100_TMA_2SM_LOAD_MULTICASTENS4_14ComposedLayoutINS4_7SwizzleILi3ELi4ELi3EEENS4_18smem_ptr_flag_bitsILi16EEENSS_INS5_IJNSA_ILi8EEENSA_ILi64EEEEEENS5_IJS17_SC_EEEEEEEvNS4_8identityENS4_18SM100_TMA_2SM_LOADES1B_vS1C_EENS_8epilogue10collective18CollectiveEpilogueINS1F_23Sm100TmaWarpSpecializedILi4ELi2ELi64ELb1ELb0EEEJNS5_IJSG_SF_SG_EEENS5_IJNSS_ISG_SC_EENSS_IS17_SC_EEEEESI_SJ_SI_SJ_NS1F_6fusion15FusionCallbacksIS1J_NS1O_17LinearCombinationISI_fSI_fLNS_15FloatRoundStyleE2EEES1K_S1N_JEEENS4_5SM1004TMEM4LOAD26SM100_TMEM_LOAD_32dp32b64xENS4_13SM90_TMA_LOADES1B_NS4_39AutoVectorizingCopyWithAssumedAlignmentILi128EEENS4_14SM90_TMA_STOREES1B_S20_S20_EEEvvEEEEvNT_6ParamsE,"ax",@progbits
	.align	128
.text._ZN7cutlass13device_kernelINS_4gemm6kernel13GemmUniversalIN4cute5tupleIJiiiiEEENS1_10collective13CollectiveMmaINS1_35MainloopSm100TmaUmmaWarpSpecializedILi2ELi2ELi2ENS5_IJNS4_1CILi2EEESB_NSA_ILi1EEEEEEEENS5_IJNSA_ILi256EEESF_NSA_ILi128EEEEEENS_10bfloat16_tENS5_IJlSC_lEEESI_SJ_NS4_8TiledMMAINS4_8MMA_AtomIJNS4_26SM100_MMA_F16BF16_2x1SM_SSISI_SI_fLi256ELi256ELNS4_4UMMA5MajorE0ELSO_0ELNSN_7ScaleInE0ELSP_0EEEEEENS4_6LayoutINS5_IJSC_SC_SC_EEENS5_IJNSA_ILi0EEESU_SU_EEEEENS5_IJNS4_10UnderscoreESX_SX_EEEEENS4_28SM100_TMA_2SM_LOAD_MULTICASTENS4_14ComposedLayoutINS4_7SwizzleILi3ELi4ELi3EEENS4_18smem_ptr_flag_bitsILi16EEENSS_INS5_IJNSA_ILi8EEENSA_ILi64EEEEEENS5_IJS17_SC_EEEEEEEvNS4_8identityENS4_18SM100_TMA_2SM_LOADES1B_vS1C_EENS_8epilogue10collective18CollectiveEpilogueINS1F_23Sm100TmaWarpSpecializedILi4ELi2ELi64ELb1ELb0EEEJNS5_IJSG_SF_SG_EEENS5_IJNSS_ISG_SC_EENSS_IS17_SC_EEEEESI_SJ_SI_SJ_NS1F_6fusion15FusionCallbacksIS1J_NS1O_17LinearCombinationISI_fSI_fLNS_15FloatRoundStyleE2EEES1K_S1N_JEEENS4_5SM1004TMEM4LOAD26SM100_TMEM_LOAD_32dp32b64xENS4_13SM90_TMA_LOADES1B_NS4_39AutoVectorizingCopyWithAssumedAlignmentILi128EEENS4_14SM90_TMA_STOREES1B_S20_S20_EEEvvEEEEvNT_6ParamsE:
        .type           _ZN7cutlass13device_kernelINS_4gemm6kernel13GemmUniversalIN4cute5tupleIJiiiiEEENS1_10collective13CollectiveMmaINS1_35MainloopSm100TmaUmmaWarpSpecializedILi2ELi2ELi2ENS5_IJNS4_1CILi2EEESB_NSA_ILi1EEEEEEEENS5_IJNSA_ILi256EEESF_NSA_ILi128EEEEEENS_10bfloat16_tENS5_IJlSC_lEEESI_SJ_NS4_8TiledMMAINS4_8MMA_AtomIJNS4_26SM100_MMA_F16BF16_2x1SM_SSISI_SI_fLi256ELi256ELNS4_4UMMA5MajorE0ELSO_0ELNSN_7ScaleInE0ELSP_0EEEEEENS4_6LayoutINS5_IJSC_SC_SC_EEENS5_IJNSA_ILi0EEESU_SU_EEEEENS5_IJNS4_10UnderscoreESX_SX_EEEEENS4_28SM100_TMA_2SM_LOAD_MULTICASTENS4_14ComposedLayoutINS4_7SwizzleILi3ELi4ELi3EEENS4_18smem_ptr_flag_bitsILi16EEENSS_INS5_IJNSA_ILi8EEENSA_ILi64EEEEEENS5_IJS17_SC_EEEEEEEvNS4_8identityENS4_18SM100_TMA_2SM_LOADES1B_vS1C_EENS_8epilogue10collective18CollectiveEpilogueINS1F_23Sm100TmaWarpSpecializedILi4ELi2ELi64ELb1ELb0EEEJNS5_IJSG_SF_SG_EEENS5_IJNSS_ISG_SC_EENSS_IS17_SC_EEEEESI_SJ_SI_SJ_NS1F_6fusion15FusionCallbacksIS1J_NS1O_17LinearCombinationISI_fSI_fLNS_15FloatRoundStyleE2EEES1K_S1N_JEEENS4_5SM1004TMEM4LOAD26SM100_TMEM_LOAD_32dp32b64xENS4_13SM90_TMA_LOADES1B_NS4_39AutoVectorizingCopyWithAssumedAlignmentILi128EEENS4_14SM90_TMA_STOREES1B_S20_S20_EEEvvEEEEvNT_6ParamsE,@function
        .size           _ZN7cutlass13device_kernelINS_4gemm6kernel13GemmUniversalIN4cute5tupleIJiiiiEEENS1_10collective13CollectiveMmaINS1_35MainloopSm100TmaUmmaWarpSpecializedILi2ELi2ELi2ENS5_IJNS4_1CILi2EEESB_NSA_ILi1EEEEEEEENS5_IJNSA_ILi256EEESF_NSA_ILi128EEEEEENS_10bfloat16_tENS5_IJlSC_lEEESI_SJ_NS4_8TiledMMAINS4_8MMA_AtomIJNS4_26SM100_MMA_F16BF16_2x1SM_SSISI_SI_fLi256ELi256ELNS4_4UMMA5MajorE0ELSO_0ELNSN_7ScaleInE0ELSP_0EEEEEENS4_6LayoutINS5_IJSC_SC_SC_EEENS5_IJNSA_ILi0EEESU_SU_EEEEENS5_IJNS4_10UnderscoreESX_SX_EEEEENS4_28SM100_TMA_2SM_LOAD_MULTICASTENS4_14ComposedLayoutINS4_7SwizzleILi3ELi4ELi3EEENS4_18smem_ptr_flag_bitsILi16EEENSS_INS5_IJNSA_ILi8EEENSA_ILi64EEEEEENS5_IJS17_SC_EEEEEEEvNS4_8identityENS4_18SM100_TMA_2SM_LOADES1B_vS1C_EENS_8epilogue10collective18CollectiveEpilogueINS1F_23Sm100TmaWarpSpecializedILi4ELi2ELi64ELb1ELb0EEEJNS5_IJSG_SF_SG_EEENS5_IJNSS_ISG_SC_EENSS_IS17_SC_EEEEESI_SJ_SI_SJ_NS1F_6fusion15FusionCallbacksIS1J_NS1O_17LinearCombinationISI_fSI_fLNS_15FloatRoundStyleE2EEES1K_S1N_JEEENS4_5SM1004TMEM4LOAD26SM100_TMEM_LOAD_32dp32b64xENS4_13SM90_TMA_LOADES1B_NS4_39AutoVectorizingCopyWithAssumedAlignmentILi128EEENS4_14SM90_TMA_STOREES1B_S20_S20_EEEvvEEEEvNT_6ParamsE,(.L_x_189 - _ZN7cutlass13device_kernelINS_4gemm6kernel13GemmUniversalIN4cute5tupleIJiiiiEEENS1_10collective13CollectiveMmaINS1_35MainloopSm100TmaUmmaWarpSpecializedILi2ELi2ELi2ENS5_IJNS4_1CILi2EEESB_NSA_ILi1EEEEEEEENS5_IJNSA_ILi256EEESF_NSA_ILi128EEEEEENS_10bfloat16_tENS5_IJlSC_lEEESI_SJ_NS4_8TiledMMAINS4_8MMA_AtomIJNS4_26SM100_MMA_F16BF16_2x1SM_SSISI_SI_fLi256ELi256ELNS4_4UMMA5MajorE0ELSO_0ELNSN_7ScaleInE0ELSP_0EEEEEENS4_6LayoutINS5_IJSC_SC_SC_EEENS5_IJNSA_ILi0EEESU_SU_EEEEENS5_IJNS4_10UnderscoreESX_SX_EEEEENS4_28SM100_TMA_2SM_LOAD_MULTICASTENS4_14ComposedLayoutINS4_7SwizzleILi3ELi4ELi3EEENS4_18smem_ptr_flag_bitsILi16EEENSS_INS5_IJNSA_ILi8EEENSA_ILi64EEEEEENS5_IJS17_SC_EEEEEEEvNS4_8identityENS4_18SM100_TMA_2SM_LOADES1B_vS1C_EENS_8epilogue10collective18CollectiveEpilogueINS1F_23Sm100TmaWarpSpecializedILi4ELi2ELi64ELb1ELb0EEEJNS5_IJSG_SF_SG_EEENS5_IJNSS_ISG_SC_EENSS_IS17_SC_EEEEESI_SJ_SI_SJ_NS1F_6fusion15FusionCallbacksIS1J_NS1O_17LinearCombinationISI_fSI_fLNS_15FloatRoundStyleE2EEES1K_S1N_JEEENS4_5SM1004TMEM4LOAD26SM100_TMEM_LOAD_32dp32b64xENS4_13SM90_TMA_LOADES1B_NS4_39AutoVectorizingCopyWithAssumedAlignmentILi128EEENS4_14SM90_TMA_STOREES1B_S20_S20_EEEvvEEEEvNT_6ParamsE)
        .other          _ZN7cutlass13device_kernelINS_4gemm6kernel13GemmUniversalIN4cute5tupleIJiiiiEEENS1_10collective13CollectiveMmaINS1_35MainloopSm100TmaUmmaWarpSpecializedILi2ELi2ELi2ENS5_IJNS4_1CILi2EEESB_NSA_ILi1EEEEEEEENS5_IJNSA_ILi256EEESF_NSA_ILi128EEEEEENS_10bfloat16_tENS5_IJlSC_lEEESI_SJ_NS4_8TiledMMAINS4_8MMA_AtomIJNS4_26SM100_MMA_F16BF16_2x1SM_SSISI_SI_fLi256ELi256ELNS4_4UMMA5MajorE0ELSO_0ELNSN_7ScaleInE0ELSP_0EEEEEENS4_6LayoutINS5_IJSC_SC_SC_EEENS5_IJNSA_ILi0EEESU_SU_EEEEENS5_IJNS4_10UnderscoreESX_SX_EEEEENS4_28SM100_TMA_2SM_LOAD_MULTICASTENS4_14ComposedLayoutINS4_7SwizzleILi3ELi4ELi3EEENS4_18smem_ptr_flag_bitsILi16EEENSS_INS5_IJNSA_ILi8EEENSA_ILi64EEEEEENS5_IJS17_SC_EEEEEEEvNS4_8identityENS4_18SM100_TMA_2SM_LOADES1B_vS1C_EENS_8epilogue10collective18CollectiveEpilogueINS1F_23Sm100TmaWarpSpecializedILi4ELi2ELi64ELb1ELb0EEEJNS5_IJSG_SF_SG_EEENS5_IJNSS_ISG_SC_EENSS_IS17_SC_EEEEESI_SJ_SI_SJ_NS1F_6fusion15FusionCallbacksIS1J_NS1O_17LinearCombinationISI_fSI_fLNS_15FloatRoundStyleE2EEES1K_S1N_JEEENS4_5SM1004TMEM4LOAD26SM100_TMEM_LOAD_32dp32b64xENS4_13SM90_TMA_LOADES1B_NS4_39AutoVectorizingCopyWithAssumedAlignmentILi128EEENS4_14SM90_TMA_STOREES1B_S20_S20_EEEvvEEEEvNT_6ParamsE,@"STO_CUDA_ENTRY STV_DEFAULT"
_ZN7cutlass13device_kernelINS_4gemm6kernel13GemmUniversalIN4cute5tupleIJiiiiEEENS1_10collective13CollectiveMmaINS1_35MainloopSm100TmaUmmaWarpSpecializedILi2ELi2ELi2ENS5_IJNS4_1CILi2EEESB_NSA_ILi1EEEEEEEENS5_IJNSA_ILi256EEESF_NSA_ILi128EEEEEENS_10bfloat16_tENS5_IJlSC_lEEESI_SJ_NS4_8TiledMMAINS4_8MMA_AtomIJNS4_26SM100_MMA_F16BF16_2x1SM_SSISI_SI_fLi256ELi256ELNS4_4UMMA5MajorE0ELSO_0ELNSN_7ScaleInE0ELSP_0EEEEEENS4_6LayoutINS5_IJSC_SC_SC_EEENS5_IJNSA_ILi0EEESU_SU_EEEEENS5_IJNS4_10UnderscoreESX_SX_EEEEENS4_28SM100_TMA_2SM_LOAD_MULTICASTENS4_14ComposedLayoutINS4_7SwizzleILi3ELi4ELi3EEENS4_18smem_ptr_flag_bitsILi16EEENSS_INS5_IJNSA_ILi8EEENSA_ILi64EEEEEENS5_IJS17_SC_EEEEEEEvNS4_8identityENS4_18SM100_TMA_2SM_LOADES1B_vS1C_EENS_8epilogue10collective18CollectiveEpilogueINS1F_23Sm100TmaWarpSpecializedILi4ELi2ELi64ELb1ELb0EEEJNS5_IJSG_SF_SG_EEENS5_IJNSS_ISG_SC_EENSS_IS17_SC_EEEEESI_SJ_SI_SJ_NS1F_6fusion15FusionCallbacksIS1J_NS1O_17LinearCombinationISI_fSI_fLNS_15FloatRoundStyleE2EEES1K_S1N_JEEENS4_5SM1004TMEM4LOAD26SM100_TMEM_LOAD_32dp32b64xENS4_13SM90_TMA_LOADES1B_NS4_39AutoVectorizingCopyWithAssumedAlignmentILi128EEENS4_14SM90_TMA_STOREES1B_S20_S20_EEEvvEEEEvNT_6ParamsE:
[----:B------:R-:W1:Y:S01]  /*0000*/  LDC R1, c[0x0][0x37c] ;  /* 0x0000df00ff017b82 */ /* 0x000e620000000800 */
[----:B------:R-:W2:Y:S01]  /*0010*/  S2R R163, SR_TID.X ;  /* 0x0000000000a37919 */ /* 0x000ea20000002100 */
[----:B------:R-:W3:Y:S06]  /*0020*/  LDCU.64 UR8, c[0x0][0x890] ;  /* 0x00011200ff0877ac */ /* 0x000eec0008000a00 */
[----:B------:R-:W4:Y:S01]  /*0030*/  S2UR UR47, SR_CgaCtaId ;  /* 0x00000000002f79c3 */ /* 0x000f220000008800 */
[----:B------:R-:W-:Y:S02]  /*0040*/  PRMT R146, RZ, 0x7610, R146 ;  /* 0x00007610ff927816 */ /* 0x000fe40000000092 */
[----:B------:R-:W-:Y:S01]  /*0050*/  ELECT P1, URZ, PT ;  /* 0x0000000000ff782f */ /* 0x000fe20003820000 */
[----:B---3--:R-:W-:-:S04]  /*0060*/  UISETP.NE.U32.AND UP0, UPT, UR8, URZ, UPT ;  /* 0x000000ff0800728c */ /* 0x008fc8000bf05070 */
[----:B------:R-:W-:Y:S02]  /*0070*/  UISETP.NE.AND.EX UP0, UPT, UR9, URZ, UPT, UP0 ;  /* 0x000000ff0900728c */ /* 0x000fe4000bf05300 */
[----:B----4-:R-:W-:Y:S02]  /*0080*/  ULOP3.LUT UR68, UR47, 0x1, URZ, 0xc0, !UPT ;  /* 0x000000012f447892 */ /* 0x010fe4000f8ec0ff */
[----:B------:R-:W-:Y:S01]  /*0090*/  ULOP3.LUT UR69, UR47, 0x1, URZ, 0x3c, !UPT ;  /* 0x000000012f457892 */ /* 0x000fe2000f8e3cff */
[----:B--2---:R-:W-:-:S05]  /*00a0*/  SHF.R.U32.HI R147, RZ, 0x5, R163 ;  /* 0x00000005ff937819 */ /* 0x004fca00000116a3 */
[----:B------:R-:W2:Y:S02]  /*00b0*/  SHFL.IDX PT, R0, R147, RZ, 0x1f ;  /* 0x00001fff93007589 */ /* 0x000ea400000e0000 */
[----:B--2---:R-:W-:Y:S01]  /*00c0*/  R2UR UR17, R0 ;  /* 0x00000000001172ca */ /* 0x004fe200000e0000 */
[----:B-1----:R-:W-:-:S14]  /*00d0*/  BRA.U UP0, `(.L_x_0) ;  /* 0x0000000100307547 */ /* 0x002fdc000b800000 */
[----:B------:R-:W1:Y:S02]  /*00e0*/  LDCU.64 UR4, c[0x0][0x888] ;  /* 0x00011100ff0477ac */ /* 0x000e640008000a00 */
[----:B-1----:R-:W-:-:S04]  /*00f0*/  UISETP.NE.U32.AND UP0, UPT, UR4, URZ, UPT ;  /* 0x000000ff0400728c */ /* 0x002fc8000bf05070 */
[----:B------:R-:W-:-:S09]  /*0100*/  UISETP.NE.AND.EX UP0, UPT, UR5, URZ, UPT, UP0 ;  /* 0x000000ff0500728c */ /* 0x000fd2000bf05300 */
[----:B------:R-:W-:Y:S05]  /*0110*/  BRA.U !UP0, `(.L_x_1) ;  /* 0x0000000108147547 */ /* 0x000fea000b800000 */
[----:B------:R-:W1:Y:S01]  /*0120*/  LDC.64 R2, c[0x0][0x888] ;  /* 0x00022200ff027b82 */ /* 0x000e620000000a00 */
[----:B------:R-:W1:Y:S02]  /*0130*/  LDCU.64 UR4, c[0x0][0x358] ;  /* 0x00006b00ff0477ac */ /* 0x000e640008000a00 */
[----:B-1----:R1:W5:Y:S01]  /*0140*/  LDG.E R73, desc[UR4][R2.64] ;  /* 0x0000000402497981 */ /* 0x002362000c1e1900 */
[----:B------:R-:W-:Y:S01]  /*0150*/  HFMA2 R146, -RZ, RZ, 0, 5.9604644775390625e-08 ;  /* 0x00000001ff927431 */ /* 0x000fe200000001ff */
[----:B------:R-:W-:Y:S05]  /*0160*/  BRA `(.L_x_0) ;  /* 0x00000000000c7947 */ /* 0x000fea0003800000 */
.L_x_1:
[----:B------:R-:W1:Y:S01]  /*0170*/  LDCU UR4, c[0x0][0x880] ;  /* 0x00011000ff0477ac */ /* 0x000e620008000800 */
[----:B------:R-:W-:Y:S01]  /*0180*/  HFMA2 R146, -RZ, RZ, 0, 5.9604644775390625e-08 ;  /* 0x00000001ff927431 */ /* 0x000fe200000001ff */
[----:B-1----:R-:W-:-:S07]  /*0190*/  MOV R73, UR4 ;  /* 0x0000000400497c02 */ /* 0x002fce0008000f00 */
.L_x_0:
[----:B------:R-:W2:Y:S02]  /*01a0*/  LDCU.64 UR4, c[0x0][0x8b0] ;  /* 0x00011600ff0477ac */ /* 0x000ea40008000a00 */
[----:B--2---:R-:W-:-:S04]  /*01b0*/  UISETP.NE.U32.AND UP0, UPT, UR4, URZ, UPT ;  /* 0x000000ff0400728c */ /* 0x004fc8000bf05070 */
[----:B------:R-:W-:-:S09]  /*01c0*/  UISETP.NE.AND.EX UP0, UPT, UR5, URZ, UPT, UP0 ;  /* 0x000000ff0500728c */ /* 0x000fd2000bf05300 */
[----:B------:R-:W-:Y:S05]  /*01d0*/  BRA.U UP0, `(.L_x_2) ;  /* 0x0000000100287547 */ /* 0x000fea000b800000 */
[----:B------:R-:W2:Y:S02]  /*01e0*/  LDCU.64 UR4, c[0x0][0x8a8] ;  /* 0x00011500ff0477ac */ /* 0x000ea40008000a00 */
[----:B--2---:R-:W-:-:S04]  /*01f0*/  UISETP.NE.U32.AND UP0, UPT, UR4, URZ, UPT ;  /* 0x000000ff0400728c */ /* 0x004fc8000bf05070 */
[----:B------:R-:W-:-:S09]  /*0200*/  UISETP.NE.AND.EX UP0, UPT, UR5, URZ, UPT, UP0 ;  /* 0x000000ff0500728c */ /* 0x000fd2000bf05300 */
[----:B------:R-:W-:Y:S05]  /*0210*/  BRA.U !UP0, `(.L_x_3) ;  /* 0x0000000108107547 */ /* 0x000fea000b800000 */
[----:B------:R-:W2:Y:S01]  /*0220*/  LDC.64 R70, c[0x0][0x8a8] ;  /* 0x00022a00ff467b82 */ /* 0x000ea20000000a00 */
[----:B------:R-:W2:Y:S02]  /*0230*/  LDCU.64 UR4, c[0x0][0x358] ;  /* 0x00006b00ff0477ac */ /* 0x000ea40008000a00 */
[----:B--2---:R2:W5:Y:S01]  /*0240*/  LDG.E R70, desc[UR4][R70.64] ;  /* 0x0000000446467981 */ /* 0x004562000c1e1900 */
[----:B------:R-:W-:Y:S05]  /*0250*/  BRA `(.L_x_2) ;  /* 0x0000000000087947 */ /* 0x000fea0003800000 */
.L_x_3:
[----:B------:R-:W2:Y:S02]  /*0260*/  LDCU UR4, c[0x0][0x8a0] ;  /* 0x00011400ff0477ac */ /* 0x000ea40008000800 */
[----:B--2---:R-:W-:Y:S02]  /*0270*/  MOV R70, UR4 ;  /* 0x0000000400467c02 */ /* 0x004fe40008000f00 */
.L_x_2:
[----:B------:R-:W-:Y:S01]  /*0280*/  IMAD.U32 R0, RZ, RZ, UR17 ;  /* 0x00000011ff007e24 */ /* 0x000fe2000f8e00ff */
[----:B------:R-:W-:Y:S04]  /*0290*/  BSSY.RECONVERGENT B0, `(.L_x_4) ;  /* 0x000000c000007945 */ /* 0x000fe80003800200 */
[C---:B------:R-:W-:Y:S02]  /*02a0*/  ISETP.NE.OR P2, PT, R0.reuse, 0x1, !P1 ;  /* 0x000000010000780c */ /* 0x040fe40004f45670 */
[----:B------:R-:W-:-:S11]  /*02b0*/  ISETP.NE.OR P0, PT, R0, 0x3, !P1 ;  /* 0x000000030000780c */ /* 0x000fd60004f05670 */
[----:B------:R-:W-:Y:S05]  /*02c0*/  @P2 BRA `(.L_x_5) ;  /* 0x0000000000202947 */ /* 0x000fea0003800000 */
[----:B------:R-:W3:Y:S02]  /*02d0*/  LDCU.64 UR4, c[0x0][0x348] ;  /* 0x00006900ff0477ac */ /* 0x000ee40008000a00 */
[----:B---3--:R-:W-:Y:S02]  /*02e0*/  UIADD3 UR6, UP1, UPT, UR4, 0x80, URZ ;  /* 0x0000008004067890 */ /* 0x008fe4000ff3e0ff */
[----:B------:R-:W-:Y:S02]  /*02f0*/  UIADD3 UR4, UP0, UPT, UR4, 0x180, URZ ;  /* 0x0000018004047890 */ /* 0x000fe4000ff1e0ff */
[----:B------:R-:W-:Y:S02]  /*0300*/  UIADD3.X UR7, UPT, UPT, URZ, UR5, URZ, UP1, !UPT ;  /* 0x00000005ff077290 */ /* 0x000fe40008ffe4ff */
[----:B------:R-:W-:-:S07]  /*0310*/  UIADD3.X UR5, UPT, UPT, URZ, UR5, URZ, UP0, !UPT ;  /* 0x00000005ff057290 */ /* 0x000fce00087fe4ff */
[----:B------:R3:W-:Y:S02]  /*0320*/  UTMACCTL.PF [UR6] ;  /* 0x00000000060079b9 */ /* 0x0007e40008040000 */
[----:B------:R3:W-:Y:S02]  /*0330*/  UTMACCTL.PF [UR4] ;  /* 0x00000000040079b9 */ /* 0x0007e40008040000 */
[----:B---3--:R-:W-:Y:S01]  /*0340*/  NOP ;  /* 0x0000000000007918 */ /* 0x008fe20000000000 */
.L_x_5:
[----:B------:R-:W-:Y:S05]  /*0350*/  BSYNC.RECONVERGENT B0 ;  /* 0x0000000000007941 */ /* 0x000fea0003800200 */
.L_x_4:
[----:B------:R-:W-:Y:S04]  /*0360*/  BSSY.RECONVERGENT B0, `(.L_x_6) ;  /* 0x000000a000007945 */ /* 0x000fe80003800200 */
        /* <DEDUP_REMOVED lines=9> */
.L_x_7:
[----:B------:R-:W-:Y:S05]  /*0400*/  BSYNC.RECONVERGENT B0 ;  /* 0x0000000000007941 */ /* 0x000fea0003800200 */
.L_x_6:
[----:B------:R-:W3:Y:S01]  /*0410*/  LDCU.64 UR4, c[0x0][0x888] ;  /* 0x00011100ff0477ac */ /* 0x000ee20008000a00 */
[----:B------:R-:W-:Y:S02]  /*0420*/  UISETP.EQ.U32.AND UP1, UPT, UR8, URZ, UPT ;  /* 0x000000ff0800728c */ /* 0x000fe4000bf22070 */
[----:B------:R-:W-:Y:S02]  /*0430*/  UPLOP3.LUT UP3, UPT, UPT, UPT, UPT, 0x80, 0x8 ;  /* 0x000000000008789c */ /* 0x000fe40003f6f070 */
[----:B---3--:R-:W-:-:S04]  /*0440*/  UISETP.NE.U32.AND UP0, UPT, UR4, URZ, UPT ;  /* 0x000000ff0400728c */ /* 0x008fc8000bf05070 */
[----:B------:R-:W-:-:S04]  /*0450*/  UISETP.NE.AND.EX UP0, UPT, UR5, URZ, UPT, UP0 ;  /* 0x000000ff0500728c */ /* 0x000fc8000bf05300 */
[----:B------:R-:W-:-:S04]  /*0460*/  UISETP.EQ.OR.EX UP2, UPT, UR9, URZ, !UP0, UP1 ;  /* 0x000000ff0900728c */ /* 0x000fc8000c742710 */
[----:B------:R-:W-:-:S06]  /*0470*/  UP2UR UR4, UPR, URZ, 0x4 ;  /* 0x00000004ff047883 */ /* 0x000fcc0008000000 */
[----:B------:R-:W-:Y:S01]  /*0480*/  MOV R149, UR4 ;  /* 0x0000000400957c02 */ /* 0x000fe20008000f00 */
[----:B------:R-:W-:Y:S06]  /*0490*/  BRA.U !UP2, `(.L_x_8) ;  /* 0x000000010a207547 */ /* 0x000fec000b800000 */
[----:B------:R-:W-:Y:S01]  /*04a0*/  UISETP.NE.U32.AND UP1, UPT, UR8, URZ, UPT ;  /* 0x000000ff0800728c */ /* 0x000fe2000bf25070 */
[----:B-----5:R-:W-:Y:S01]  /*04b0*/  FSETP.NEU.AND P0, PT, R73, RZ, PT ;  /* 0x000000ff4900720b */ /* 0x020fe20003f0d000 */
[----:B------:R-:W-:Y:S02]  /*04c0*/  USEL UR4, URZ, 0xffffffff, UP0 ;  /* 0xffffffffff047887 */ /* 0x000fe40008000000 */
[----:B------:R-:W-:-:S10]  /*04d0*/  UISETP.NE.AND.EX UP1, UPT, UR9, URZ, UPT, UP1 ;  /* 0x000000ff0900728c */ /* 0x000fd4000bf25310 */
[----:B------:R-:W-:Y:S01]  /*04e0*/  VOTEU.ANY UP0, P0 ;  /* 0x0000000000ff7886 */ /* 0x000fe20000000100 */
[----:B------:R-:W-:-:S04]  /*04f0*/  @!UP1 USEL UR4, URZ, 0xffffffff, UP0 ;  /* 0xffffffffff049887 */ /* 0x000fc80008000000 */
[----:B------:R-:W-:-:S04]  /*0500*/  ULOP3.LUT UR4, UR4, 0x1, URZ, 0xc0, !UPT ;  /* 0x0000000104047892 */ /* 0x000fc8000f8ec0ff */
[----:B------:R-:W-:-:S11]  /*0510*/  UISETP.NE.U32.AND UP3, UPT, UR4, 0x1, UPT ;  /* 0x000000010400788c */ /* 0x000fd6000bf65070 */
.L_x_8:
[----:B------:R-:W3:Y:S01]  /*0520*/  SHFL.IDX PT, R0, R147, RZ, 0x1f ;  /* 0x00001fff93007589 */ /* 0x000ee200000e0000 */
[----:B------:R-:W-:-:S04]  /*0530*/  UISETP.NE.AND UP0, UPT, UR17, 0x2, UPT ;  /* 0x000000021100788c */ /* 0x000fc8000bf05270 */
[----:B------:R-:W-:Y:S02]  /*0540*/  UISETP.EQ.AND UP1, UPT, UR68, URZ, !UP0 ;  /* 0x000000ff4400728c */ /* 0x000fe4000c722270 */
[----:B------:R-:W-:-:S04]  /*0550*/  USEL UR40, URZ, 0x1, UP0 ;  /* 0x00000001ff287887 */ /* 0x000fc80008000000 */
[----:B------:R-:W-:Y:S02]  /*0560*/  PLOP3.LUT P4, PT, P1, PT, UP1, 0x80, 0x8 ;  /* 0x000000000008781c */ /* 0x000fe40000f8f018 */
[----:B---3--:R-:W-:-:S13]  /*0570*/  ISETP.NE.AND P0, PT, R0, RZ, PT ;  /* 0x000000ff0000720c */ /* 0x008fda0003f05270 */
[----:B------:R-:W-:Y:S05]  /*0580*/  @P0 BRA `(.L_x_9) ;  /* 0x0000000000440947 */ /* 0x000fea0003800000 */
[----:B------:R-:W-:Y:S01]  /*0590*/  UMOV UR4, 0x400 ;  /* 0x0000040000047882 */ /* 0x000fe20000000000 */
[----:B------:R-:W-:Y:S01]  /*05a0*/  UMOV UR8, 0x1 ;  /* 0x0000000100087882 */ /* 0x000fe20000000000 */
[----:B------:R-:W-:Y:S01]  /*05b0*/  UMOV UR6, 0x2 ;  /* 0x0000000200067882 */ /* 0x000fe20000000000 */
[----:B------:R-:W-:Y:S02]  /*05c0*/  ULEA UR4, UR47, UR4, 0x18 ;  /* 0x000000042f047291 */ /* 0x000fe4000f8ec0ff */
[----:B------:R-:W-:-:S04]  /*05d0*/  UIADD3 UR8, UPT, UPT, -UR8, 0x100000, URZ ;  /* 0x0010000008087890 */ /* 0x000fc8000fffe1ff */
[----:B------:R-:W-:Y:S02]  /*05e0*/  USHF.L.U32 UR9, UR8, 0xb, URZ ;  /* 0x0000000b08097899 */ /* 0x000fe400080006ff */
[----:B------:R-:W-:Y:S02]  /*05f0*/  USHF.L.U32 UR8, UR8, 0x1, URZ ;  /* 0x0000000108087899 */ /* 0x000fe400080006ff */
[----:B------:R-:W-:-:S04]  /*0600*/  UIADD3 UR6, UPT, UPT, -UR6, 0x100000, URZ ;  /* 0x0010000006067890 */ /* 0x000fc8000fffe1ff */
[----:B------:R-:W-:Y:S02]  /*0610*/  USHF.L.U32 UR7, UR6, 0xb, URZ ;  /* 0x0000000b06077899 */ /* 0x000fe400080006ff */
[----:B------:R-:W-:Y:S01]  /*0620*/  USHF.L.U32 UR6, UR6, 0x1, URZ ;  /* 0x0000000106067899 */ /* 0x000fe200080006ff */
[----:B------:R-:W-:Y:S01]  /*0630*/  ELECT P0, URZ, PT ;  /* 0x0000000000ff782f */ /* 0x000fe20003800000 */
[----:B------:R-:W3:Y:S02]  /*0640*/  FENCE.VIEW.ASYNC.S ;  /* 0x00000000000073c6 */ /* 0x000ee40000000000 */
[----:B---3--:R3:W4:Y:S08]  /*0650*/  SYNCS.EXCH.64 URZ, [UR4], UR8 ;  /* 0x0000000804ff75b2 */ /* 0x0087300008000100 */
[----:B------:R3:W1:Y:S01]  /*0660*/  SYNCS.EXCH.64 URZ, [UR4+0x10], UR6 ;  /* 0x0000100604ff75b2 */ /* 0x0006620008000100 */
[----:B------:R3:W1:Y:S01]  /*0670*/  SYNCS.EXCH.64 URZ, [UR4+0x8], UR8 ;  /* 0x0000080804ff75b2 */ /* 0x0006620008000100 */
[----:B------:R3:W1:Y:S01]  /*0680*/  SYNCS.EXCH.64 URZ, [UR4+0x18], UR6 ;  /* 0x0000180604ff75b2 */ /* 0x0006620008000100 */
[----:B------:R-:W-:Y:S01]  /*0690*/  NOP ;  /* 0x0000000000007918 */ /* 0x000fe20000000000 */
.L_x_9:
[----:B------:R-:W2:Y:S01]  /*06a0*/  SHFL.IDX PT, R0, R147, RZ, 0x1f ;  /* 0x00001fff93007589 */ /* 0x000ea200000e0000 */
[----:B------:R-:W-:Y:S01]  /*06b0*/  NOP ;  /* 0x0000000000007918 */ /* 0x000fe20000000000 */
[----:B--2---:R-:W-:-:S13]  /*06c0*/  ISETP.NE.AND P0, PT, R0, 0x1, PT ;  /* 0x000000010000780c */ /* 0x004fda0003f05270 */
[----:B------:R-:W-:Y:S05]  /*06d0*/  @P0 BRA `(.L_x_10) ;  /* 0x0000000000540947 */ /* 0x000fea0003800000 */
[----:B---3--:R-:W-:Y:S01]  /*06e0*/  UMOV UR4, 0x400 ;  /* 0x0000040000047882 */ /* 0x008fe20000000000 */
        /* <DEDUP_REMOVED lines=10> */
[----:B------:R-:W2:Y:S02]  /*0790*/  FENCE.VIEW.ASYNC.S ;  /* 0x00000000000073c6 */ /* 0x000ea40000000000 */
[----:B--2---:R2:W3:Y:S08]  /*07a0*/  SYNCS.EXCH.64 URZ, [UR4+0x20], UR8 ;  /* 0x0000200804ff75b2 */ /* 0x0044f00008000100 */
[----:B------:R2:W1:Y:S01]  /*07b0*/  SYNCS.EXCH.64 URZ, [UR4+0x40], UR6 ;  /* 0x0000400604ff75b2 */ /* 0x0004620008000100 */
[----:B------:R2:W1:Y:S01]  /*07c0*/  SYNCS.EXCH.64 URZ, [UR4+0x28], UR8 ;  /* 0x0000280804ff75b2 */ /* 0x0004620008000100 */
[----:B------:R2:W1:Y:S01]  /*07d0*/  SYNCS.EXCH.64 URZ, [UR4+0x48], UR6 ;  /* 0x0000480604ff75b2 */ /* 0x0004620008000100 */
[----:B------:R2:W1:Y:S01]  /*07e0*/  SYNCS.EXCH.64 URZ, [UR4+0x30], UR8 ;  /* 0x0000300804ff75b2 */ /* 0x0004620008000100 */
[----:B------:R2:W1:Y:S01]  /*07f0*/  SYNCS.EXCH.64 URZ, [UR4+0x50], UR6 ;  /* 0x0000500604ff75b2 */ /* 0x0004620008000100 */
[----:B------:R2:W1:Y:S01]  /*0800*/  SYNCS.EXCH.64 URZ, [UR4+0x38], UR8 ;  /* 0x0000380804ff75b2 */ /* 0x0004620008000100 */
[----:B------:R2:W1:Y:S01]  /*0810*/  SYNCS.EXCH.64 URZ, [UR4+0x58], UR6 ;  /* 0x0000580604ff75b2 */ /* 0x0004620008000100 */
[----:B------:R-:W-:Y:S01]  /*0820*/  NOP ;  /* 0x0000000000007918 */ /* 0x000fe20000000000 */
.L_x_10:
[----:B------:R-:W4:Y:S01]  /*0830*/  SHFL.IDX PT, R0, R147, RZ, 0x1f ;  /* 0x00001fff93007589 */ /* 0x000f2200000e0000 */
[----:B------:R-:W-:Y:S01]  /*0840*/  NOP ;  /* 0x0000000000007918 */ /* 0x000fe20000000000 */
[----:B----4-:R-:W-:-:S13]  /*0850*/  ISETP.NE.AND P0, PT, R0, 0x3, PT ;  /* 0x000000030000780c */ /* 0x010fda0003f05270 */
[----:B------:R-:W-:Y:S05]  /*0860*/  @P0 BRA `(.L_x_11) ;  /* 0x00000000002c0947 */ /* 0x000fea0003800000 */
[----:B--23--:R-:W-:Y:S01]  /*0870*/  UMOV UR6, 0x400 ;  /* 0x0000040000067882 */ /* 0x00cfe20000000000 */
[----:B------:R-:W-:Y:S01]  /*0880*/  UMOV UR4, 0x20 ;  /* 0x0000002000047882 */ /* 0x000fe20000000000 */
[----:B------:R-:W-:Y:S02]  /*0890*/  ULEA UR6, UR47, UR6, 0x18 ;  /* 0x000000062f067291 */ /* 0x000fe4000f8ec0ff */
[----:B------:R-:W-:-:S04]  /*08a0*/  UIADD3 UR4, UPT, UPT, -UR4, 0x100000, URZ ;  /* 0x0010000004047890 */ /* 0x000fc8000fffe1ff */
[----:B------:R-:W-:Y:S02]  /*08b0*/  USHF.L.U32 UR5, UR4, 0xb, URZ ;  /* 0x0000000b04057899 */ /* 0x000fe400080006ff */
[----:B------:R-:W-:Y:S01]  /*08c0*/  USHF.L.U32 UR4, UR4, 0x1, URZ ;  /* 0x0000000104047899 */ /* 0x000fe200080006ff */
[----:B------:R-:W-:Y:S01]  /*08d0*/  ELECT P0, URZ, PT ;  /* 0x0000000000ff782f */ /* 0x000fe20003800000 */
[----:B------:R-:W2:Y:S10]  /*08e0*/  FENCE.VIEW.ASYNC.S ;  /* 0x00000000000073c6 */ /* 0x000eb40000000000 */
[----:B--2---:R4:W2:Y:S01]  /*08f0*/  SYNCS.EXCH.64 URZ, [UR6+0x60], UR4 ;  /* 0x0000600406ff75b2 */ /* 0x0048a20008000100 */
[----:B------:R4:W3:Y:S02]  /*0900*/  SYNCS.EXCH.64 URZ, [UR6+0x68], UR4 ;  /* 0x0000680406ff75b2 */ /* 0x0008e40008000100 */
[----:B----4-:R-:W-:Y:S01]  /*0910*/  NOP ;  /* 0x0000000000007918 */ /* 0x010fe20000000000 */
.L_x_11:
[----:B------:R-:W4:Y:S01]  /*0920*/  SHFL.IDX PT, R0, R147, RZ, 0x1f ;  /* 0x00001fff93007589 */ /* 0x000f2200000e0000 */
[----:B------:R-:W-:Y:S01]  /*0930*/  NOP ;  /* 0x0000000000007918 */ /* 0x000fe20000000000 */
[----:B----4-:R-:W-:-:S13]  /*0940*/  ISETP.NE.AND P0, PT, R0, 0x4, PT ;  /* 0x000000040000780c */ /* 0x010fda0003f05270 */
[----:B------:R-:W-:Y:S05]  /*0950*/  @P0 BRA `(.L_x_12) ;  /* 0x0000000000480947 */ /* 0x000fea0003800000 */
[----:B--23--:R-:W-:Y:S01]  /*0960*/  UMOV UR4, 0x3a0 ;  /* 0x000003a000047882 */ /* 0x00cfe20000000000 */
[----:B------:R-:W-:Y:S01]  /*0970*/  UMOV UR6, 0x400 ;  /* 0x0000040000067882 */ /* 0x000fe20000000000 */
[----:B------:R-:W-:Y:S01]  /*0980*/  USEL UR4, UR4, 0x320, UP3 ;  /* 0x0000032004047887 */ /* 0x000fe20009800000 */
        /* <DEDUP_REMOVED lines=10> */
[----:B--2---:R4:W2:Y:S08]  /*0a30*/  SYNCS.EXCH.64 URZ, [UR6+0x70], UR8 ;  /* 0x0000700806ff75b2 */ /* 0x0048b00008000100 */
[----:B------:R4:W3:Y:S01]  /*0a40*/  SYNCS.EXCH.64 URZ, [UR6+0x80], UR4 ;  /* 0x0000800406ff75b2 */ /* 0x0008e20008000100 */
[----:B------:R4:W1:Y:S01]  /*0a50*/  SYNCS.EXCH.64 URZ, [UR6+0x78], UR8 ;  /* 0x0000780806ff75b2 */ /* 0x0008620008000100 */
[----:B------:R4:W1:Y:S02]  /*0a60*/  SYNCS.EXCH.64 URZ, [UR6+0x88], UR4 ;  /* 0x0000880406ff75b2 */ /* 0x0008640008000100 */
[----:B----4-:R-:W-:Y:S01]  /*0a70*/  NOP ;  /* 0x0000000000007918 */ /* 0x010fe20000000000 */
.L_x_12:
[----:B------:R-:W4:Y:S01]  /*0a80*/  SHFL.IDX PT, R0, R147, RZ, 0x1f ;  /* 0x00001fff93007589 */ /* 0x000f2200000e0000 */
[----:B------:R-:W-:Y:S01]  /*0a90*/  NOP ;  /* 0x0000000000007918 */ /* 0x000fe20000000000 */
[----:B----4-:R-:W-:-:S13]  /*0aa0*/  ISETP.NE.AND P0, PT, R0, 0x5, PT ;  /* 0x000000050000780c */ /* 0x010fda0003f05270 */
[----:B------:R-:W-:Y:S05]  /*0ab0*/  @P0 BRA `(.L_x_13) ;  /* 0x0000000000440947 */ /* 0x000fea0003800000 */
[----:B--23--:R-:W-:Y:S01]  /*0ac0*/  UMOV UR4, 0x400 ;  /* 0x0000040000047882 */ /* 0x00cfe20000000000 */
        /* <DEDUP_REMOVED lines=16> */
.L_x_13:
[----:B------:R-:W4:Y:S01]  /*0bd0*/  SHFL.IDX PT, R0, R147, RZ, 0x1f ;  /* 0x00001fff93007589 */ /* 0x000f2200000e0000 */
[----:B------:R-:W-:Y:S01]  /*0be0*/  ISETP.NE.OR P1, PT, RZ, UR17, !P1 ;  /* 0x00000011ff007c0c */ /* 0x000fe2000cf25670 */
        /* <DEDUP_REMOVED lines=12> */
[----:B------:R4:W3:Y:S01]  /*0cb0*/  SYNCS.EXCH.64 URZ, [UR4+0xc0], UR6 ;  /* 0x0000c00604ff75b2 */ /* 0x0008e20008000100 */
[----:B------:R4:W1:Y:S01]  /*0cc0*/  SYNCS.EXCH.64 URZ, [UR4+0xb8], UR6 ;  /* 0x0000b80604ff75b2 */ /* 0x0008620008000100 */
[----:B------:R4:W1:Y:S02]  /*0cd0*/  SYNCS.EXCH.64 URZ, [UR4+0xc8], UR6 ;  /* 0x0000c80604ff75b2 */ /* 0x0008640008000100 */
[----:B----4-:R-:W-:Y:S01]  /*0ce0*/  NOP ;  /* 0x0000000000007918 */ /* 0x010fe20000000000 */
.L_x_14:
[----:B------:R-:W-:Y:S01]  /*0cf0*/  VOTEU.ALL UP0, P1 ;  /* 0x0000000000ff7886 */ /* 0x000fe20000800000 */
[----:B--23--:R-:W-:Y:S01]  /*0d00*/  UMOV UR4, 0x20 ;  /* 0x0000002000047882 */ /* 0x00cfe20000000000 */
[----:B------:R-:W2:Y:S01]  /*0d10*/  LDCU UR7, c[0x0][0x36c] ;  /* 0x00006d80ff0777ac */ /* 0x000ea20008000800 */
[----:B------:R-:W-:Y:S01]  /*0d20*/  NOP ;  /* 0x0000000000007918 */ /* 0x000fe20000000000 */
[----:B------:R-:W-:Y:S01]  /*0d30*/  LOP3.LUT R0, R163, 0x1f, RZ, 0xc0, !PT ;  /* 0x0000001fa3007812 */ /* 0x000fe200078ec0ff */
[----:B------:R-:W-:Y:S01]  /*0d40*/  @!UP0 UMOV UR6, 0x400 ;  /* 0x0000040000068882 */ /* 0x000fe20000000000 */
[----:B------:R-:W-:-:S04]  /*0d50*/  @!UP0 UIADD3 UR4, UPT, UPT, -UR4, 0x100000, URZ ;  /* 0x0010000004048890 */ /* 0x000fc8000fffe1ff */
[----:B------:R-:W-:Y:S02]  /*0d60*/  @!UP0 USHF.L.U32 UR5, UR4, 0xb, URZ ;  /* 0x0000000b04058899 */ /* 0x000fe400080006ff */
[----:B------:R-:W-:Y:S02]  /*0d70*/  @!UP0 USHF.L.U32 UR4, UR4, 0x1, URZ ;  /* 0x0000000104048899 */ /* 0x000fe400080006ff */
[----:B------:R-:W-:Y:S01]  /*0d80*/  @!UP0 ULEA UR6, UR47, UR6, 0x18 ;  /* 0x000000062f068291 */ /* 0x000fe2000f8ec0ff */
[----:B------:R-:W-:Y:S01]  /*0d90*/  VOTEU.ALL UP0, P1 ;  /* 0x0000000000ff7886 */ /* 0x000fe20000800000 */
[----:B------:R-:W-:Y:S02]  /*0da0*/  UISETP.NE.AND UP4, UPT, UR17, URZ, UPT ;  /* 0x000000ff1100728c */ /* 0x000fe4000bf85270 */
[----:B--2---:R-:W-:Y:S01]  /*0db0*/  UISETP.EQ.U32.AND UP5, UPT, UR7, 0x1, UPT ;  /* 0x000000010700788c */ /* 0x004fe2000bfa2070 */
[----:B------:R-:W2:Y:S07]  /*0dc0*/  FENCE.VIEW.ASYNC.S ;  /* 0x00000000000073c6 */ /* 0x000eae0000000000 */
[----:B--2---:R2:W3:Y:S01]  /*0dd0*/  @!UP0 SYNCS.EXCH.64 URZ, [UR6+0xd0], UR4 ;  /* 0x0000d00406ff85b2 */ /* 0x0044e20008000100 */
[----:B------:R-:W-:Y:S05]  /*0de0*/  BRA.U !UP5, `(.L_x_15) ;  /* 0x000000010d087547 */ /* 0x000fea000b800000 */
[----:B-1-3--:R-:W-:Y:S01]  /*0df0*/  UCGABAR_ARV ;  /* 0x00000000000079c7 */ /* 0x00afe20008000000 */
[----:B------:R-:W-:Y:S05]  /*0e00*/  BRA `(.L_x_16) ;  /* 0x0000000000047947 */ /* 0x000fea0003800000 */
.L_x_15:
[----:B-1-3--:R-:W-:Y:S01]  /*0e10*/  NOP ;  /* 0x0000000000007918 */ /* 0x00afe20000000000 */
.L_x_16:
[----:B------:R-:W1:Y:S01]  /*0e20*/  S2UR UR16, SR_CTAID.X ;  /* 0x00000000001079c3 */ /* 0x000e620000002500 */
[----:B------:R-:W-:-:S05]  /*0e30*/  CS2R.32 R148, SR_CgaSize ;  /* 0x0000000000947805 */ /* 0x000fca0000008a00 */
[----:B------:R-:W-:-:S05]  /*0e40*/  IMAD R148, R148, -0xa0, RZ ;  /* 0xffffff6094947824 */ /* 0x000fca00078e02ff */
[----:B--2---:R-:W-:-:S14]  /*0e50*/  R2UR UR5, R148 ;  /* 0x00000000940572ca */ /* 0x004fdc00000e0000 */
[----:B------:R-:W2:Y:S01]  /*0e60*/  LDCU UR5, c[0x0][UR5+0x2b0] ;  /* 0x00005600050577ac */ /* 0x000ea20008000800 */
[----:B------:R-:W-:-:S05]  /*0e70*/  CS2R.32 R148, SR_CgaSize ;  /* 0x0000000000947805 */ /* 0x000fca0000008a00 */
[----:B------:R-:W-:-:S05]  /*0e80*/  IMAD R148, R148, -0xa0, RZ ;  /* 0xffffff6094947824 */ /* 0x000fca00078e02ff */
[----:B------:R-:W-:-:S14]  /*0e90*/  R2UR UR4, R148 ;  /* 0x00000000940472ca */ /* 0x000fdc00000e0000 */
[----:B------:R-:W3:Y:S01]  /*0ea0*/  LDCU UR4, c[0x0][UR4+0x2b4] ;  /* 0x00005680040477ac */ /* 0x000ee20008000800 */
[----:B------:R-:W4:Y:S01]  /*0eb0*/  S2UR UR7, SR_CTAID.Y ;  /* 0x00000000000779c3 */ /* 0x000f220000002600 */
[----:B------:R-:W-:-:S05]  /*0ec0*/  CS2R.32 R148, SR_CgaSize ;  /* 0x0000000000947805 */ /* 0x000fca0000008a00 */
[----:B------:R-:W-:-:S05]  /*0ed0*/  IMAD R148, R148, -0xa0, RZ ;  /* 0xffffff6094947824 */ /* 0x000fca00078e02ff */
[----:B------:R-:W-:-:S14]  /*0ee0*/  R2UR UR8, R148 ;  /* 0x00000000940872ca */ /* 0x000fdc00000e0000 */
[----:B------:R-:W3:Y:S01]  /*0ef0*/  LDCU UR8, c[0x0][UR8+0x2a0] ;  /* 0x00005400080877ac */ /* 0x000ee20008000800 */
[----:B------:R-:W3:Y:S01]  /*0f00*/  LDCU UR21, c[0x0][0xb24] ;  /* 0x00016480ff1577ac */ /* 0x000ee20008000800 */
[----:B------:R-:W1:Y:S01]  /*0f10*/  S2UR UR36, SR_CTAID.Z ;  /* 0x00000000002479c3 */ /* 0x000e620000002700 */
[----:B------:R-:W-:-:S05]  /*0f20*/  CS2R.32 R148, SR_CgaSize ;  /* 0x0000000000947805 */ /* 0x000fca0000008a00 */
[----:B------:R-:W-:-:S05]  /*0f30*/  IMAD R148, R148, -0xa0, RZ ;  /* 0xffffff6094947824 */ /* 0x000fca00078e02ff */
[----:B------:R-:W-:-:S14]  /*0f40*/  R2UR UR63, R148 ;  /* 0x00000000943f72ca */ /* 0x000fdc00000e0000 */
[----:B------:R-:W3:Y:S01]  /*0f50*/  LDCU UR63, c[0x0][UR63+0x2a4] ;  /* 0x000054803f3f77ac */ /* 0x000ee20008000800 */
[----:B------:R-:W-:Y:S02]  /*0f60*/  UISETP.GT.U32.AND UP0, UPT, UR68, 0xffff, UPT ;  /* 0x0000ffff4400788c */ /* 0x000fe4000bf04070 */
[----:B------:R-:W-:Y:S01]  /*0f70*/  USHF.L.U32 UR37, UR47, 0xb, URZ ;  /* 0x0000000b2f257899 */ /* 0x000fe200080006ff */
[----:B-1----:R-:W-:Y:S01]  /*0f80*/  I2FP.F32.U32 R3, UR16 ;  /* 0x0000001000037c45 */ /* 0x002fe20008201000 */
[----:B------:R-:W-:Y:S01]  /*0f90*/  UMOV UR28, 0x5 ;  /* 0x00000005001c7882 */ /* 0x000fe20000000000 */
[----:B------:R-:W1:Y:S03]  /*0fa0*/  LDCU UR42, c[0x0][0xb24] ;  /* 0x00016480ff2a77ac */ /* 0x000e660008000800 */
[----:B--2---:R-:W-:Y:S01]  /*0fb0*/  FMUL R3, R3, UR5 ;  /* 0x0000000503037c20 */ /* 0x004fe20008400000 */
[----:B------:R-:W2:Y:S01]  /*0fc0*/  LDCU UR27, c[0x0][0xb30] ;  /* 0x00016600ff1b77ac */ /* 0x000ea20008000800 */
[----:B----4-:R-:W-:Y:S01]  /*0fd0*/  I2FP.F32.U32 R2, UR7 ;  /* 0x0000000700027c45 */ /* 0x010fe20008201000 */
[----:B------:R-:W-:-:S03]  /*0fe0*/  USHF.L.U32 UR55, UR16, 0x7, URZ ;  /* 0x0000000710377899 */ /* 0x000fc600080006ff */
[----:B------:R-:W4:Y:S01]  /*0ff0*/  F2I.U32.TRUNC.NTZ R3, R3 ;  /* 0x0000000300037305 */ /* 0x000f22000020f000 */
[----:B------:R-:W-:Y:S01]  /*1000*/  USEL UR31, UR68, 0xffff, !UP0 ;  /* 0x0000ffff441f7887 */ /* 0x000fe2000c000000 */
[----:B---3--:R-:W-:Y:S01]  /*1010*/  FMUL R2, R2, UR4 ;  /* 0x0000000402027c20 */ /* 0x008fe20008400000 */
[----:B------:R-:W-:Y:S01]  /*1020*/  UISETP.GE.AND UP2, UPT, UR21, 0x1, UPT ;  /* 0x000000011500788c */ /* 0x000fe2000bf46270 */
[----:B------:R-:W-:-:S04]  /*1030*/  UMOV UR20, UR7 ;  /* 0x0000000700147c82 */ /* 0x000fc80008000000 */
[----:B------:R-:W3:Y:S01]  /*1040*/  F2I.U32.TRUNC.NTZ R2, R2 ;  /* 0x0000000200027305 */ /* 0x000ee2000020f000 */
[----:B----4-:R-:W-:Y:S02]  /*1050*/  R2UR UR4, R3 ;  /* 0x00000000030472ca */ /* 0x010fe400000e0000 */
[----:B------:R-:W-:Y:S02]  /*1060*/  PRMT R3, RZ, 0x7610, R3 ;  /* 0x00007610ff037816 */ /* 0x000fe40000000003 */
[----:B---3--:R-:W-:Y:S02]  /*1070*/  R2UR UR6, R2 ;  /* 0x00000000020672ca */ /* 0x008fe400000e0000 */
[----:B------:R-:W-:-:S07]  /*1080*/  PRMT R2, RZ, 0x7610, R2 ;  /* 0x00007610ff027816 */ /* 0x000fce0000000002 */
[----:B------:R-:W-:-:S04]  /*1090*/  UIADD3 UR5, UPT, UPT, -UR4, URZ, URZ ;  /* 0x000000ff04057290 */ /* 0x000fc8000fffe1ff */
[----:B------:R-:W-:Y:S02]  /*10a0*/  UIMAD UR5, UR8, UR5, UR16 ;  /* 0x00000005080572a4 */ /* 0x000fe4000f8e0210 */
[----:B------:R-:W-:-:S04]  /*10b0*/  UIADD3 UR4, UPT, UPT, -UR6, URZ, URZ ;  /* 0x000000ff06047290 */ /* 0x000fc8000fffe1ff */
[----:B------:R-:W-:Y:S01]  /*10c0*/  IMAD.U32 R148, RZ, RZ, UR5 ;  /* 0x00000005ff947e24 */ /* 0x000fe2000f8e00ff */
[----:B------:R-:W-:Y:S01]  /*10d0*/  UIMAD UR63, UR63, UR4, UR7 ;  /* 0x000000043f3f72a4 */ /* 0x000fe2000f8e0207 */
[----:B-12---:R-:W-:Y:S11]  /*10e0*/  BRA.U UP4, `(.L_x_17) ;  /* 0x0000000104407547 */ /* 0x006ff6000b800000 */
[----:B------:R-:W-:-:S13]  /*10f0*/  R2UR UR4, R148 ;  /* 0x00000000940472ca */ /* 0x000fda00000e0000 */
[----:B------:R-:W-:Y:S02]  /*1100*/  UISETP.GT.U32.AND UP0, UPT, UR4, 0x1, UPT ;  /* 0x000000010400788c */ /* 0x000fe4000bf04070 */
[----:B------:R-:W-:Y:S02]  /*1110*/  ULOP3.LUT UR4, UR4, 0xfffffffe, URZ, 0xc0, !UPT ;  /* 0xfffffffe04047892 */ /* 0x000fe4000f8ec0ff */
[----:B------:R-:W-:Y:S02]  /*1120*/  UISETP.NE.AND UP1, UPT, UR63, URZ, UP0 ;  /* 0x000000ff3f00728c */ /* 0x000fe40008725270 */
[----:B------:R-:W-:Y:S02]  /*1130*/  UISETP.NE.AND UP0, UPT, UR63, 0x1, UP0 ;  /* 0x000000013f00788c */ /* 0x000fe40008705270 */
[----:B------:R-:W-:Y:S02]  /*1140*/  USEL UR7, URZ, 0x1, UP1 ;  /* 0x00000001ff077887 */ /* 0x000fe40008800000 */
[----:B------:R-:W-:-:S02]  /*1150*/  USEL UR6, URZ, 0x4, UP0 ;  /* 0x00000004ff067887 */ /* 0x000fc40008000000 */
[----:B------:R-:W-:Y:S02]  /*1160*/  USEL UR5, URZ, 0x2, UP1 ;  /* 0x00000002ff057887 */ /* 0x000fe40008800000 */
[----:B------:R-:W-:Y:S02]  /*1170*/  ULEA UR4, UR63, UR4, 0x1 ;  /* 0x000000043f047291 */ /* 0x000fe4000f8e08ff */
[----:B------:R-:W-:Y:S02]  /*1180*/  USEL UR8, URZ, 0x8, UP0 ;  /* 0x00000008ff087887 */ /* 0x000fe40008000000 */
[----:B------:R-:W-:-:S03]  /*1190*/  UIADD3 UR5, UPT, UPT, UR5, UR6, UR7 ;  /* 0x0000000605057290 */ /* 0x000fc6000fffe007 */
[----:B------:R-:W-:Y:S01]  /*11a0*/  UMOV UR6, 0x3 ;  /* 0x0000000300067882 */ /* 0x000fe20000000000 */
[----:B------:R-:W-:Y:S02]  /*11b0*/  UIADD3 UR5, UPT, UPT, UR5, UR8, URZ ;  /* 0x0000000805057290 */ /* 0x000fe4000fffe0ff */
[----:B------:R-:W-:-:S04]  /*11c0*/  USHF.L.U32 UR4, UR6, UR4, URZ ;  /* 0x0000000406047299 */ /* 0x000fc800080006ff */
[----:B------:R-:W-:Y:S02]  /*11d0*/  MOV R3, UR5 ;  /* 0x0000000500037c02 */ /* 0x000fe40008000f00 */
[----:B------:R-:W-:Y:S02]  /*11e0*/  IMAD.U32 R2, RZ, RZ, UR4 ;  /* 0x00000004ff027e24 */ /* 0x000fe4000f8e00ff */
.L_x_17:
[----:B------:R-:W-:Y:S05]  /*11f0*/  BRA.U !UP2, `(.L_x_18) ;  /* 0x000000010ad47547 */ /* 0x000fea000b800000 */
[----:B------:R-:W1:Y:S01]  /*1200*/  LDCU.128 UR12, c[0x0][0xb10] ;  /* 0x00016200ff0c77ac */ /* 0x000e620008000c00 */
[----:B------:R-:W2:Y:S01]  /*1210*/  LDCU UR6, c[0x0][0x370] ;  /* 0x00006e00ff0677ac */ /* 0x000ea20008000800 */
[----:B------:R-:W3:Y:S01]  /*1220*/  LDCU UR5, c[0x0][0x374] ;  /* 0x00006e80ff0577ac */ /* 0x000ee20008000800 */
[----:B------:R-:W4:Y:S01]  /*1230*/  LDCU UR26, c[0x0][0xb0c] ;  /* 0x00016180ff1a77ac */ /* 0x000f220008000800 */
[----:B------:R-:W4:Y:S01]  /*1240*/  LDCU UR4, c[0x0][0xb20] ;  /* 0x00016400ff0477ac */ /* 0x000f220008000800 */
[----:B------:R-:W4:Y:S01]  /*1250*/  LDCU.64 UR8, c[0x0][0xb28] ;  /* 0x00016500ff0877ac */ /* 0x000f220008000a00 */
[----:B-1----:R-:W-:Y:S02]  /*1260*/  UISETP.NE.AND UP0, UPT, UR14, 0x1, UPT ;  /* 0x000000010e00788c */ /* 0x002fe4000bf05270 */
[----:B---3--:R-:W-:Y:S02]  /*1270*/  UIMAD.WIDE.U32 UR10, UR5, UR15, URZ ;  /* 0x0000000f050a72a5 */ /* 0x008fe4000f8e00ff */
[----:B--2---:R-:W-:-:S02]  /*1280*/  UIMAD.WIDE.U32 UR22, UR6, UR12, URZ ;  /* 0x0000000c061672a5 */ /* 0x004fc4000f8e00ff */
[----:B----4-:R-:W-:Y:S02]  /*1290*/  UISETP.NE.AND UP1, UPT, UR26, 0x1, UPT ;  /* 0x000000011a00788c */ /* 0x010fe4000bf25270 */
[----:B------:R-:W-:Y:S01]  /*12a0*/  UISETP.NE.AND UP2, UPT, UR21, 0x1, UPT ;  /* 0x000000011500788c */ /* 0x000fe2000bf45270 */
[----:B------:R-:W-:Y:S02]  /*12b0*/  UMOV UR10, UR11 ;  /* 0x0000000b000a7c82 */ /* 0x000fe40008000000 */
[----:B------:R-:W-:Y:S01]  /*12c0*/  UMOV UR22, UR23 ;  /* 0x0000001700167c82 */ /* 0x000fe20008000000 */
[----:B------:R-:W-:Y:S02]  /*12d0*/  @UP0 USHF.R.U32.HI UR5, URZ, UR4, UR10 ;  /* 0x00000004ff050299 */ /* 0x000fe4000801160a */
[----:B------:R-:W-:Y:S02]  /*12e0*/  UIMAD.WIDE.U32 UR24, UR20, UR15, URZ ;  /* 0x0000000f141872a5 */ /* 0x000fe4000f8e00ff */
[----:B------:R-:W-:-:S02]  /*12f0*/  UIMAD.WIDE.U32 UR10, UR5, UR8, URZ ;  /* 0x00000008050a72a5 */ /* 0x000fc4000f8e00ff */
[----:B------:R-:W-:Y:S02]  /*1300*/  @UP1 USHF.R.U32.HI UR6, URZ, UR13, UR22 ;  /* 0x0000000dff061299 */ /* 0x000fe40008011616 */
[----:B------:R-:W-:Y:S02]  /*1310*/  UIMAD.WIDE.U32 UR18, UR16, UR12, URZ ;  /* 0x0000000c101272a5 */ /* 0x000fe4000f8e00ff */
[----:B------:R-:W-:Y:S01]  /*1320*/  UIMAD.WIDE.U32 UR22, UR6, UR8, URZ ;  /* 0x00000008061672a5 */ /* 0x000fe2000f8e00ff */
[----:B------:R-:W-:Y:S01]  /*1330*/  UMOV UR24, UR25 ;  /* 0x0000001900187c82 */ /* 0x000fe20008000000 */
[----:B------:R-:W-:Y:S01]  /*1340*/  UMOV UR10, UR11 ;  /* 0x0000000b000a7c82 */ /* 0x000fe20008000000 */
[----:B------:R-:W-:Y:S02]  /*1350*/  USHF.R.U32.HI UR24, URZ, UR4, UR24 ;  /* 0x00000004ff187299 */ /* 0x000fe40008011618 */
[----:B------:R-:W-:Y:S02]  /*1360*/  @UP2 USHF.R.U32.HI UR5, URZ, UR9, UR10 ;  /* 0x00000009ff052299 */ /* 0x000fe4000801160a */
[----:B------:R-:W-:Y:S01]  /*1370*/  UMOV UR7, UR23 ;  /* 0x0000001700077c82 */ /* 0x000fe20008000000 */
[----:B------:R-:W-:Y:S01]  /*1380*/  UMOV UR18, UR19 ;  /* 0x0000001300127c82 */ /* 0x000fe20008000000 */
[----:B------:R-:W-:-:S02]  /*1390*/  @UP2 USHF.R.U32.HI UR6, URZ, UR9, UR7 ;  /* 0x00000009ff062299 */ /* 0x000fc40008011607 */
[----:B------:R-:W-:Y:S02]  /*13a0*/  USHF.R.U32.HI UR13, URZ, UR13, UR18 ;  /* 0x0000000dff0d7299 */ /* 0x000fe40008011612 */
[----:B------:R-:W-:Y:S02]  /*13b0*/  USEL UR4, UR20, UR24, !UP0 ;  /* 0x0000001814047287 */ /* 0x000fe4000c000000 */
[----:B------:R-:W-:Y:S02]  /*13c0*/  UIMAD UR7, UR5, UR21, URZ ;  /* 0x00000015050772a4 */ /* 0x000fe4000f8e02ff */
[----:B------:R-:W-:Y:S02]  /*13d0*/  USEL UR5, UR16, UR13, !UP1 ;  /* 0x0000000d10057287 */ /* 0x000fe4000c800000 */
[----:B------:R-:W-:Y:S02]  /*13e0*/  UIMAD UR12, UR6, UR21, URZ ;  /* 0x00000015060c72a4 */ /* 0x000fe4000f8e02ff */
[----:B------:R-:W-:-:S02]  /*13f0*/  UISETP.GE.AND UP0, UPT, UR4, UR7, UPT ;  /* 0x000000070400728c */ /* 0x000fc4000bf06270 */
[----:B------:R-:W-:Y:S02]  /*1400*/  UIMAD.WIDE.U32 UR10, UR4, UR8, URZ ;  /* 0x00000008040a72a5 */ /* 0x000fe4000f8e00ff */
[----:B------:R-:W-:Y:S02]  /*1410*/  UISETP.GE.OR UP0, UPT, UR5, UR12, UP0 ;  /* 0x0000000c0500728c */ /* 0x000fe40008706670 */
[----:B------:R-:W-:Y:S02]  /*1420*/  UIMAD.WIDE.U32 UR12, UR5, UR8, URZ ;  /* 0x00000008050c72a5 */ /* 0x000fe4000f8e00ff */
[----:B------:R-:W-:Y:S01]  /*1430*/  UIADD3 UR10, UPT, UPT, -UR4, URZ, URZ ;  /* 0x000000ff040a7290 */ /* 0x000fe2000fffe1ff */
[----:B------:R-:W-:Y:S01]  /*1440*/  UMOV UR8, UR11 ;  /* 0x0000000b00087c82 */ /* 0x000fe20008000000 */
[----:B------:R-:W-:Y:S02]  /*1450*/  UIADD3 UR11, UPT, UPT, -UR5, URZ, URZ ;  /* 0x000000ff050b7290 */ /* 0x000fe4000fffe1ff */
[----:B------:R-:W-:-:S03]  /*1460*/  USHF.R.U32.HI UR8, URZ, UR9, UR8 ;  /* 0x00000009ff087299 */ /* 0x000fc60008011608 */
[----:B------:R-:W-:Y:S01]  /*1470*/  @!UP0 UMOV UR7, UR13 ;  /* 0x0000000d00078c82 */ /* 0x000fe20008000000 */
[----:B------:R-:W-:Y:S02]  /*1480*/  UIMAD UR20, UR14, UR10, UR20 ;  /* 0x0000000a0e1472a4 */ /* 0x000fe4000f8e0214 */
[----:B------:R-:W-:Y:S02]  /*1490*/  USEL UR8, UR4, UR8, !UP2 ;  /* 0x0000000804087287 */ /* 0x000fe4000d000000 */
[----:B------:R-:W-:Y:S02]  /*14a0*/  @!UP0 USHF.R.U32.HI UR7, URZ, UR9, UR7 ;  /* 0x00000009ff078299 */ /* 0x000fe40008011607 */
[----:B------:R-:W-:Y:S02]  /*14b0*/  UIADD3 UR9, UPT, UPT, -UR8, URZ, URZ ;  /* 0x000000ff08097290 */ /* 0x000fe4000fffe1ff */
[----:B------:R-:W-:Y:S02]  /*14c0*/  @!UP0 USEL UR7, UR5, UR7, !UP2 ;  /* 0x0000000705078287 */ /* 0x000fe4000d000000 */
[----:B------:R-:W-:-:S02]  /*14d0*/  UIMAD UR9, UR21, UR9, UR4 ;  /* 0x00000009150972a4 */ /* 0x000fc4000f8e0204 */
[----:B------:R-:W-:Y:S02]  /*14e0*/  @!UP0 UIADD3 UR8, UPT, UPT, UR8, -UR7, URZ ;  /* 0x8000000708088290 */ /* 0x000fe4000fffe0ff */
[----:B------:R-:W-:Y:S02]  /*14f0*/  @!UP0 UIMAD UR6, UR9, UR6, UR7 ;  /* 0x00000006090682a4 */ /* 0x000fe4000f8e0207 */
[----:B------:R-:W-:Y:S02]  /*1500*/  @!UP0 UIMAD UR4, UR8, UR21, UR5 ;  /* 0x00000015080482a4 */ /* 0x000fe4000f8e0205 */
[----:B------:R-:W-:Y:S02]  /*1510*/  UIMAD UR16, UR26, UR11, UR16 ;  /* 0x0000000b1a1072a4 */ /* 0x000fe4000f8e0210 */
[----:B------:R-:W-:Y:S01]  /*1520*/  UIMAD UR20, UR4, UR14, UR20 ;  /* 0x0000000e041472a4 */ /* 0x000fe2000f8e0214 */
[----:B------:R-:W-:Y:S02]  /*1530*/  @!UP0 UMOV UR5, UR6 ;  /* 0x0000000600058c82 */ /* 0x000fe40008000000 */
[----:B------:R-:W-:-:S12]  /*1540*/  UIMAD UR16, UR5, UR26, UR16 ;  /* 0x0000001a051072a4 */ /* 0x000fd8000f8e0210 */
.L_x_18:
[----:B------:R-:W-:Y:S02]  /*1550*/  UISETP.NE.AND UP1, UPT, UR27, 0x1, UPT ;  /* 0x000000011b00788c */ /* 0x000fe4000bf25270 */
[----:B------:R-:W-:Y:S02]  /*1560*/  ULOP3.LUT UR31, UR31, 0xffff, URZ, 0xc0, !UPT ;  /* 0x0000ffff1f1f7892 */ /* 0x000fe4000f8ec0ff */
[----:B------:R-:W-:Y:S02]  /*1570*/  UISETP.NE.AND UP0, UPT, UR17, 0x2, UPT ;  /* 0x000000021100788c */ /* 0x000fe4000bf05270 */
[----:B------:R-:W-:Y:S02]  /*1580*/  ULOP3.LUT UR37, UR37, 0x1000, URZ, 0xc0, !UPT ;  /* 0x0000100025257892 */ /* 0x000fe4000f8ec0ff */
[----:B------:R-:W-:Y:S02]  /*1590*/  ULOP3.LUT UR55, UR55, 0x80, URZ, 0xc0, !UPT ;  /* 0x0000008037377892 */ /* 0x000fe4000f8ec0ff */
[----:B------:R-:W-:Y:S01]  /*15a0*/  USHF.L.U32 UR31, UR28, UR31, URZ ;  /* 0x0000001f1c1f7299 */ /* 0x000fe200080006ff */
[----:B------:R-:W-:Y:S11]  /*15b0*/  BRA.U UP1, `(.L_x_19) ;  /* 0x0000000101447547 */ /* 0x000ff6000b800000 */
[----:B------:R-:W1:Y:S01]  /*15c0*/  LDCU.128 UR8, c[0x0][0xb10] ;  /* 0x00016200ff0877ac */ /* 0x000e620008000c00 */
[----:B------:R-:W2:Y:S01]  /*15d0*/  LDCU UR12, c[0x0][0xb0c] ;  /* 0x00016180ff0c77ac */ /* 0x000ea20008000800 */
[----:B------:R-:W3:Y:S01]  /*15e0*/  LDCU UR13, c[0x0][0xb20] ;  /* 0x00016400ff0d77ac */ /* 0x000ee20008000800 */
[----:B-1----:R-:W-:Y:S02]  /*15f0*/  UIMAD.WIDE.U32 UR6, UR16, UR8, URZ ;  /* 0x00000008100672a5 */ /* 0x002fe4000f8e00ff */
[----:B------:R-:W-:Y:S02]  /*1600*/  UIMAD.WIDE.U32 UR4, UR20, UR11, URZ ;  /* 0x0000000b140472a5 */ /* 0x000fe4000f8e00ff */
[----:B--2---:R-:W-:Y:S02]  /*1610*/  UISETP.NE.AND UP2, UPT, UR12, 0x1, UPT ;  /* 0x000000010c00788c */ /* 0x004fe4000bf45270 */
[----:B------:R-:W-:Y:S01]  /*1620*/  UISETP.NE.AND UP1, UPT, UR10, 0x1, UPT ;  /* 0x000000010a00788c */ /* 0x000fe2000bf25270 */
[----:B------:R-:W-:-:S02]  /*1630*/  UMOV UR6, UR7 ;  /* 0x0000000700067c82 */ /* 0x000fc40008000000 */
[----:B------:R-:W-:Y:S01]  /*1640*/  UMOV UR4, UR5 ;  /* 0x0000000500047c82 */ /* 0x000fe20008000000 */
[----:B------:R-:W-:Y:S02]  /*1650*/  USHF.R.U32.HI UR6, URZ, UR9, UR6 ;  /* 0x00000009ff067299 */ /* 0x000fe40008011606 */
[----:B---3--:R-:W-:Y:S02]  /*1660*/  USHF.R.U32.HI UR4, URZ, UR13, UR4 ;  /* 0x0000000dff047299 */ /* 0x008fe40008011604 */
[----:B------:R-:W-:Y:S02]  /*1670*/  USEL UR5, UR16, UR6, !UP2 ;  /* 0x0000000610057287 */ /* 0x000fe4000d000000 */
[----:B------:R-:W-:-:S04]  /*1680*/  USEL UR4, UR20, UR4, !UP1 ;  /* 0x0000000414047287 */ /* 0x000fc8000c800000 */
[----:B------:R-:W-:Y:S02]  /*1690*/  UIADD3 UR6, UPT, UPT, UR5, -UR4, URZ ;  /* 0x8000000405067290 */ /* 0x000fe4000fffe0ff */
[----:B------:R-:W-:Y:S02]  /*16a0*/  UIADD3 UR4, UPT, UPT, -UR5, UR4, URZ ;  /* 0x0000000405047290 */ /* 0x000fe4000fffe1ff */
[----:B------:R-:W-:Y:S02]  /*16b0*/  UIMAD UR20, UR6, UR10, UR20 ;  /* 0x0000000a061472a4 */ /* 0x000fe4000f8e0214 */
[----:B------:R-:W-:-:S12]  /*16c0*/  UIMAD UR16, UR4, UR12, UR16 ;  /* 0x0000000c041072a4 */ /* 0x000fd8000f8e0210 */
.L_x_19:
[----:B------:R-:W-:Y:S05]  /*16d0*/  BRA.U !UP5, `(.L_x_20) ;  /* 0x000000010d0c7547 */ /* 0x000fea000b800000 */
[----:B------:R-:W-:Y:S01]  /*16e0*/  UCGABAR_WAIT ;  /* 0x0000000000007dc7 */ /* 0x000fe20008000000 */
[----:B------:R-:W-:Y:S01]  /*16f0*/  CCTL.IVALL ;  /* 0x00000000ff00798f */ /* 0x000fe20002000000 */
[----:B------:R-:W-:Y:S05]  /*1700*/  BRA `(.L_x_21) ;  /* 0x0000000000047947 */ /* 0x000fea0003800000 */
.L_x_20:
[----:B------:R-:W-:Y:S06]  /*1710*/  BAR.SYNC.DEFER_BLOCKING 0x0 ;  /* 0x0000000000007b1d */ /* 0x000fec0000010000 */
.L_x_21:
[----:B------:R-:W-:Y:S05]  /*1720*/  BRA.U UP0, `(.L_x_22) ;  /* 0x0000001500247547 */ /* 0x000fea000b800000 */
[----:B------:R-:W1:Y:S01]  /*1730*/  LDCU UR6, c[0x0][0x38c] ;  /* 0x00007180ff0677ac */ /* 0x000e620008000800 */
[----:B------:R-:W-:Y:S01]  /*1740*/  PLOP3.LUT P2, PT, PT, PT, UP3, 0x80, 0x8 ;  /* 0x000000000008781c */ /* 0x000fe20003f4f038 */
[----:B------:R-:W-:Y:S01]  /*1750*/  IMAD.MOV.U32 R12, RZ, RZ, 0x1 ;  /* 0x00000001ff0c7424 */ /* 0x000fe200078e00ff */
[----:B------:R-:W-:Y:S02]  /*1760*/  ISETP.NE.AND P3, PT, R0, RZ, P4 ;  /* 0x000000ff0000720c */ /* 0x000fe40002765270 */
[----:B------:R-:W-:Y:S02]  /*1770*/  CS2R R10, SRZ ;  /* 0x00000000000a7805 */ /* 0x000fe4000001ff00 */
[----:B------:R-:W-:Y:S01]  /*1780*/  PLOP3.LUT P2, PT, P2, PT, PT, 0x8, 0x80 ;  /* 0x000000000080781c */ /* 0x000fe2000174e170 */
[----:B------:R-:W-:Y:S01]  /*1790*/  IMAD.MOV.U32 R9, RZ, RZ, RZ ;  /* 0x000000ffff097224 */ /* 0x000fe200078e00ff */
[----:B------:R-:W2:Y:S01]  /*17a0*/  LDCU UR49, c[0x0][0x370] ;  /* 0x00006e00ff3177ac */ /* 0x000ea20008000800 */
[----:B------:R-:W-:Y:S01]  /*17b0*/  IMAD.MOV.U32 R8, RZ, RZ, 0x1 ;  /* 0x00000001ff087424 */ /* 0x000fe200078e00ff */
[----:B------:R-:W3:Y:S01]  /*17c0*/  LDCU.64 UR44, c[0x0][0x348] ;  /* 0x00006900ff2c77ac */ /* 0x000ee20008000a00 */
[----:B------:R-:W-:Y:S01]  /*17d0*/  ULEA.HI UR53, UR37, UR55, URZ, 0x1a ;  /* 0x0000003725357291 */ /* 0x000fe2000f8fd0ff */
[----:B------:R-:W4:Y:S01]  /*17e0*/  LDCU UR48, c[0x0][0x374] ;  /* 0x00006e80ff3077ac */ /* 0x000f220008000800 */
[----:B-1----:R-:W-:-:S02]  /*17f0*/  UIADD3 UR5, UPT, UPT, UR6, 0x7f, URZ ;  /* 0x0000007f06057890 */ /* 0x002fc4000fffe0ff */
[----:B------:R-:W-:Y:S02]  /*1800*/  UIADD3 UR56, UPT, UPT, UR6, 0xfe, URZ ;  /* 0x000000fe06387890 */ /* 0x000fe4000fffe0ff */
[----:B------:R-:W-:Y:S01]  /*1810*/  USHF.R.S32.HI UR4, URZ, 0x1f, UR5 ;  /* 0x0000001fff047899 */ /* 0x000fe20008011405 */
[----:B------:R-:W-:-:S03]  /*1820*/  UMOV UR29, URZ ;  /* 0x000000ff001d7c82 */ /* 0x000fc60008000000 */
[----:B------:R-:W-:Y:S02]  /*1830*/  ULEA.HI UR4, UR4, UR5, URZ, 0x7 ;  /* 0x0000000504047291 */ /* 0x000fe4000f8f38ff */
[----:B------:R-:W-:Y:S02]  /*1840*/  UIADD3 UR5, UPT, UPT, UR6, -0x1, URZ ;  /* 0xffffffff06057890 */ /* 0x000fe4000fffe0ff */
[----:B------:R-:W-:Y:S02]  /*1850*/  USHF.R.S32.HI UR51, URZ, 0x7, UR4 ;  /* 0x00000007ff337899 */ /* 0x000fe40008011404 */
[----:B------:R-:W-:Y:S02]  /*1860*/  UISETP.GE.U32.AND UP1, UPT, UR5, -0xff, UPT ;  /* 0xffffff010500788c */ /* 0x000fe4000bf26070 */
[----:B------:R-:W-:-:S04]  /*1870*/  UISETP.LT.U32.AND UP0, UPT, UR51, 0x2, UPT ;  /* 0x000000023300788c */ /* 0x000fc8000bf01070 */
[----:B------:R-:W-:Y:S02]  /*1880*/  USEL UR50, UR51, 0x2, UP0 ;  /* 0x0000000233327887 */ /* 0x000fe40008000000 */
[----:B------:R-:W-:Y:S02]  /*1890*/  UISETP.NE.AND UP0, UPT, UR17, URZ, UPT ;  /* 0x000000ff1100728c */ /* 0x000fe4000bf05270 */
[----:B------:R-:W-:Y:S02]  /*18a0*/  UIADD3 UR4, UPT, UPT, UR50, -0x1, URZ ;  /* 0xffffffff32047890 */ /* 0x000fe4000fffe0ff */
[----:B------:R-:W-:Y:S02]  /*18b0*/  @UP1 UIADD3 UR4, UPT, UPT, UR50, URZ, URZ ;  /* 0x000000ff32041290 */ /* 0x000fe4000fffe0ff */
[----:B------:R-:W-:Y:S02]  /*18c0*/  USEL UR38, UR40, 0x2, UP0 ;  /* 0x0000000228267887 */ /* 0x000fe40008000000 */
[----:B------:R-:W-:-:S02]  /*18d0*/  UIADD3 UR54, UPT, UPT, UR51, -UR50, URZ ;  /* 0x8000003233367290 */ /* 0x000fc4000fffe0ff */
[----:B------:R-:W-:Y:S02]  /*18e0*/  UIADD3 UR39, UPT, UPT, UR4, 0x1, URZ ;  /* 0x0000000104277890 */ /* 0x000fe4000fffe0ff */
[----:B--234-:R-:W-:-:S12]  /*18f0*/  UIADD3 UR52, UPT, UPT, -UR4, URZ, URZ ;  /* 0x000000ff04347290 */ /* 0x01cfd8000fffe1ff */
.L_x_46:
[----:B------:R-:W-:Y:S01]  /*1900*/  UISETP.NE.AND UP0, UPT, UR47, URZ, UPT ;  /* 0x000000ff2f00728c */ /* 0x000fe2000bf05270 */
[----:B-1----:R-:W1:Y:S08]  /*1910*/  S2UR UR47, SR_CgaCtaId ;  /* 0x00000000002f79c3 */ /* 0x002e700000008800 */
[----:B---3--:R-:W-:Y:S05]  /*1920*/  BRA.U UP0, `(.L_x_23) ;  /* 0x0000000100347547 */ /* 0x008fea000b800000 */
[----:B------:R-:W2:Y:S01]  /*1930*/  S2R R0, SR_CgaCtaId ;  /* 0x0000000000007919 */ /* 0x000ea20000008800 */
[----:B------:R-:W-:Y:S02]  /*1940*/  MOV R3, 0x400 ;  /* 0x0000040000037802 */ /* 0x000fe40000000f00 */
[----:B------:R-:W-:Y:S02]  /*1950*/  SHF.L.U32 R2, R8, 0x1f, RZ ;  /* 0x0000001f08027819 */ /* 0x000fe400000006ff */
[----:B--2---:R-:W-:-:S05]  /*1960*/  LEA R0, R0, R3, 0x18 ;  /* 0x0000000300007211 */ /* 0x004fca00078ec0ff */
[----:B------:R-:W-:-:S04]  /*1970*/  IMAD R3, R9, 0x8, R0 ;  /* 0x0000000809037824 */ /* 0x000fc800078e0200 */
[----:B------:R-:W2:Y:S02]  /*1980*/  SYNCS.PHASECHK.TRANS64.TRYWAIT P0, [R3+URZ+0xc0], R2 ;  /* 0x0000c002030075a7 */ /* 0x000ea400080011ff */
[----:B--2---:R-:W-:Y:S05]  /*1990*/  @!P0 BRA `(.L_x_24) ;  /* 0x000000a000a48947 */ /* 0x004fea0003800000 */
.L_x_149:
[----:B------:R-:W-:Y:S01]  /*19a0*/  VIADD R9, R9, 0x1 ;  /* 0x0000000109097836 */ /* 0x000fe20000000000 */
[----:B------:R2:W-:Y:S04]  /*19b0*/  SYNCS.ARRIVE.TRANS64.A1T0 RZ, [R3+URZ+0xb0], RZ ;  /* 0x0000b0ff03ff79a7 */ /* 0x0005e800081000ff */
[----:B------:R-:W-:-:S04]  /*19c0*/  ISETP.NE.AND P0, PT, R9, 0x2, PT ;  /* 0x000000020900780c */ /* 0x000fc80003f05270 */
[----:B------:R-:W-:Y:S02]  /*19d0*/  SEL R9, R9, RZ, P0 ;  /* 0x000000ff09097207 */ /* 0x000fe40000000000 */
[----:B--2---:R-:W-:-:S04]  /*19e0*/  SEL R3, RZ, 0x1, P0 ;  /* 0x00000001ff037807 */ /* 0x004fc80000000000 */
[----:B------:R-:W-:Y:S02]  /*19f0*/  LOP3.LUT R8, R8, R3, RZ, 0x3c, !PT ;  /* 0x0000000308087212 */ /* 0x000fe400078e3cff */
.L_x_23:
[----:B------:R-:W-:Y:S01]  /*1a00*/  UMOV UR21, 0x400 ;  /* 0x0000040000157882 */ /* 0x000fe20000000000 */
[----:B------:R-:W-:Y:S01]  /*1a10*/  SHF.L.U32 R0, R12, 0x1f, RZ ;  /* 0x0000001f0c007819 */ /* 0x000fe200000006ff */
[----:B-1----:R-:W-:Y:S02]  /*1a20*/  ULEA UR21, UR47, UR21, 0x18 ;  /* 0x000000152f157291 */ /* 0x002fe4000f8ec0ff */
[----:B------:R-:W-:Y:S02]  /*1a30*/  UISETP.GE.U32.AND UP0, UPT, UR56, 0xff, UPT ;  /* 0x000000ff3800788c */ /* 0x000fe4000bf06070 */
[----:B------:R-:W-:Y:S02]  /*1a40*/  ULEA UR4, UR29, UR21, 0x3 ;  /* 0x000000151d047291 */ /* 0x000fe4000f8e18ff */
[----:B------:R-:W-:Y:S01]  /*1a50*/  ULEA UR19, UR20, UR55, 0x8 ;  /* 0x0000003714137291 */ /* 0x000fe2000f8e40ff */
[----:B------:R-:W-:-:S06]  /*1a60*/  UMOV UR13, URZ ;  /* 0x000000ff000d7c82 */ /* 0x000fcc0008000000 */
[----:B------:R1:W2:Y:S01]  /*1a70*/  SYNCS.PHASECHK.TRANS64.TRYWAIT P1, [UR4+0x10], R0 ;  /* 0x00001000ff0075a7 */ /* 0x0002a20008021104 */
[----:B------:R-:W-:-:S04]  /*1a80*/  ULEA.HI UR4, UR16, UR16, URZ, 0x1 ;  /* 0x0000001010047291 */ /* 0x000fc8000f8f08ff */
[----:B------:R-:W-:-:S04]  /*1a90*/  USHF.L.U32 UR4, UR4, 0x7, URZ ;  /* 0x0000000704047899 */ /* 0x000fc800080006ff */
[----:B------:R-:W-:-:S04]  /*1aa0*/  ULOP3.LUT UR35, UR4, 0xffffff00, URZ, 0xc0, !UPT ;  /* 0xffffff0004237892 */ /* 0x000fc8000f8ec0ff */
[----:B------:R-:W-:Y:S01]  /*1ab0*/  UIADD3 UR35, UPT, UPT, UR53, UR35, URZ ;  /* 0x0000002335237290 */ /* 0x000fe2000fffe0ff */
[----:B------:R-:W-:Y:S11]  /*1ac0*/  BRA.U !UP0, `(.L_x_25) ;  /* 0x0000000508107547 */ /* 0x000ff6000b800000 */
[----:B------:R-:W-:Y:S01]  /*1ad0*/  UMOV UR30, UR52 ;  /* 0x00000034001e7c82 */ /* 0x000fe20008000000 */
[----:B------:R-:W-:Y:S01]  /*1ae0*/  UMOV UR6, UR29 ;  /* 0x0000001d00067c82 */ /* 0x000fe20008000000 */
[----:B------:R-:W-:-:S05]  /*1af0*/  UMOV UR26, 0x40 ;  /* 0x00000040001a7882 */ /* 0x000fca0000000000 */
.L_x_33:
[----:B------:R-:W-:Y:S01]  /*1b00*/  ULEA UR5, UR6, UR21, 0x3 ;  /* 0x0000001506057291 */ /* 0x000fe2000f8e18ff */
[----:B--2---:R-:W-:Y:S01]  /*1b10*/  @P4 MOV R2, 0x20000 ;  /* 0x0002000000024802 */ /* 0x004fe20000000f00 */
[----:B--23--:R-:W-:Y:S10]  /*1b20*/  @P1 BRA `(.L_x_26) ;  /* 0x00000000000c1947 */ /* 0x00cff40003800000 */
[----:B------:R-:W-:-:S04]  /*1b30*/  SHF.L.U32 R3, R12, 0x1f, RZ ;  /* 0x0000001f0c037819 */ /* 0x000fc800000006ff */
[----:B------:R-:W2:Y:S02]  /*1b40*/  SYNCS.PHASECHK.TRANS64.TRYWAIT P0, [UR5+0x10], R3 ;  /* 0x00001003ff0075a7 */ /* 0x000ea40008001105 */
[----:B--2---:R-:W-:Y:S05]  /*1b50*/  @!P0 BRA `(.L_x_27) ;  /* 0x000000a000488947 */ /* 0x004fea0003800000 */
.L_x_26:
[----:B------:R2:W-:Y:S01]  /*1b60*/  @P4 SYNCS.ARRIVE.TRANS64 RZ, [UR5], R2 ;  /* 0x00000002ffff49a7 */ /* 0x0005e20008000005 */
[----:B------:R-:W-:Y:S02]  /*1b70*/  ULOP3.LUT UR4, UR38, 0x2, URZ, 0xfc, !UPT ;  /* 0x0000000226047892 */ /* 0x000fe4000f8efcff */
[----:B------:R-:W-:Y:S02]  /*1b80*/  UIADD3 UR30, UPT, UPT, UR30, 0x1, URZ ;  /* 0x000000011e1e7890 */ /* 0x000fe4000fffe0ff */
[----:B------:R-:W-:Y:S02]  /*1b90*/  UISETP.NE.AND UP0, UPT, UR4, 0x2, UPT ;  /* 0x000000020400788c */ /* 0x000fe4000bf05270 */
[----:B------:R-:W-:-:S07]  /*1ba0*/  UISETP.NE.AND UP2, UPT, UR30, 0x1, UPT ;  /* 0x000000011e00788c */ /* 0x000fce000bf45270 */
[----:B------:R-:W-:Y:S05]  /*1bb0*/  BRA.U UP0, `(.L_x_28) ;  /* 0x0000000100047547 */ /* 0x000fea000b800000 */
[----:B------:R-:W-:Y:S05]  /*1bc0*/  BPT.TRAP 0x1 ;  /* 0x000000040000795c */ /* 0x000fea0000300000 */
.L_x_28:
[----:B------:R-:W-:Y:S04]  /*1bd0*/  BSSY.RECONVERGENT B0, `(.L_x_29) ;  /* 0x0000003000007945 */ /* 0x000fe80003800200 */
[----:B------:R-:W-:Y:S05]  /*1be0*/  @!P3 BRA `(.L_x_30) ;  /* 0x000000000004b947 */ /* 0x000fea0003800000 */
[----:B------:R-:W-:Y:S05]  /*1bf0*/  BPT.TRAP 0x1 ;  /* 0x000000040000795c */ /* 0x000fea0000300000 */
.L_x_30:
[----:B------:R-:W-:Y:S05]  /*1c00*/  BSYNC.RECONVERGENT B0 ;  /* 0x0000000000007941 */ /* 0x000fea0003800200 */
.L_x_29:
[----:B------:R-:W-:Y:S01]  /*1c10*/  UIADD3 UR4, UPT, UPT, UR6, 0x1, URZ ;  /* 0x0000000106047890 */ /* 0x000fe2000fffe0ff */
[----:B------:R-:W-:Y:S01]  /*1c20*/  BSSY.RECONVERGENT B0, `(.L_x_31) ;  /* 0x000002a000007945 */ /* 0x000fe20003800200 */
[----:B------:R-:W-:Y:S02]  /*1c30*/  ELECT P0, URZ, PT ;  /* 0x0000000000ff782f */ /* 0x000fe40003800000 */
[----:B------:R-:W-:-:S04]  /*1c40*/  UISETP.NE.AND UP0, UPT, UR4, 0x2, UPT ;  /* 0x000000020400788c */ /* 0x000fc8000bf05270 */
[----:B------:R-:W-:Y:S02]  /*1c50*/  USEL UR7, URZ, 0x1, UP0 ;  /* 0x00000001ff077887 */ /* 0x000fe40008000000 */
[----:B------:R-:W-:-:S04]  /*1c60*/  USEL UR29, UR4, URZ, UP0 ;  /* 0x000000ff041d7287 */ /* 0x000fc80008000000 */
[----:B------:R-:W-:Y:S01]  /*1c70*/  ULEA UR4, UR29, UR21, 0x3 ;  /* 0x000000151d047291 */ /* 0x000fe2000f8e18ff */
[----:B------:R-:W-:-:S04]  /*1c80*/  LOP3.LUT R12, R12, UR7, RZ, 0x3c, !PT ;  /* 0x000000070c0c7c12 */ /* 0x000fc8000f8e3cff */
[----:B-1----:R-:W-:-:S04]  /*1c90*/  SHF.L.U32 R0, R12, 0x1f, RZ ;  /* 0x0000001f0c007819 */ /* 0x002fc800000006ff */
[----:B------:R1:W3:Y:S01]  /*1ca0*/  SYNCS.PHASECHK.TRANS64.TRYWAIT P1, [UR4+0x10], R0 ;  /* 0x00001000ff0075a7 */ /* 0x0002e20008021104 */
[----:B------:R-:W-:Y:S05]  /*1cb0*/  @!P0 BRA `(.L_x_32) ;  /* 0x0000000000808947 */ /* 0x000fea0003800000 */
[----:B------:R-:W-:Y:S02]  /*1cc0*/  USHF.L.U32 UR4, UR6, 0xf, URZ ;  /* 0x0000000f06047899 */ /* 0x000fe400080006ff */
[----:B------:R-:W-:Y:S02]  /*1cd0*/  UIADD3 UR22, UP1, UPT, UR44, 0x80, URZ ;  /* 0x000000802c167890 */ /* 0x000fe4000ff3e0ff */
[----:B------:R-:W-:Y:S02]  /*1ce0*/  ULEA UR24, UR37, UR4, 0x1 ;  /* 0x0000000425187291 */ /* 0x000fe4000f8e08ff */
[----:B------:R-:W-:Y:S02]  /*1cf0*/  UIADD3 UR14, UP0, UPT, UR44, 0x180, URZ ;  /* 0x000001802c0e7890 */ /* 0x000fe4000ff1e0ff */
[----:B------:R-:W-:Y:S02]  /*1d00*/  UIADD3 UR24, UPT, UPT, UR21, UR24, URZ ;  /* 0x0000001815187290 */ /* 0x000fe4000fffe0ff */
[----:B------:R-:W-:-:S02]  /*1d10*/  UIADD3 UR4, UPT, UPT, UR21, UR4, URZ ;  /* 0x0000000415047290 */ /* 0x000fc4000fffe0ff */
[----:B------:R-:W-:Y:S02]  /*1d20*/  UIADD3 UR34, UPT, UPT, UR26, -0x40, URZ ;  /* 0xffffffc01a227890 */ /* 0x000fe4000fffe0ff */
[----:B------:R-:W-:Y:S02]  /*1d30*/  ULOP3.LUT UR33, UR5, 0xfefffff8, URZ, 0xc0, !UPT ;  /* 0xfefffff805217892 */ /* 0x000fe4000f8ec0ff */
[----:B------:R-:W-:Y:S02]  /*1d40*/  UIADD3.X UR23, UPT, UPT, URZ, UR45, URZ, UP1, !UPT ;  /* 0x0000002dff177290 */ /* 0x000fe40008ffe4ff */
[----:B------:R-:W-:Y:S02]  /*1d50*/  UIADD3 UR32, UPT, UPT, UR24, 0x10800, URZ ;  /* 0x0001080018207890 */ /* 0x000fe4000fffe0ff */
[----:B------:R-:W-:Y:S02]  /*1d60*/  UPRMT UR7, URZ, 0x5410, UR31 ;  /* 0x00005410ff077896 */ /* 0x000fe4000800001f */
[----:B------:R-:W-:-:S02]  /*1d70*/  UIADD3 UR24, UPT, UPT, UR24, 0x14800, URZ ;  /* 0x0001480018187890 */ /* 0x000fc4000fffe0ff */
[----:B------:R-:W-:Y:S02]  /*1d80*/  UIADD3.X UR15, UPT, UPT, URZ, UR45, URZ, UP0, !UPT ;  /* 0x0000002dff0f7290 */ /* 0x000fe400087fe4ff */
[----:B------:R-:W-:Y:S02]  /*1d90*/  UIADD3 UR16, UPT, UPT, UR4, 0x20800, URZ ;  /* 0x0002080004107890 */ /* 0x000fe4000fffe0ff */
[----:B------:R-:W-:Y:S01]  /*1da0*/  UIADD3 UR8, UPT, UPT, UR4, 0x24800, URZ ;  /* 0x0002480004087890 */ /* 0x000fe2000fffe0ff */
[----:B------:R-:W-:Y:S01]  /*1db0*/  UMOV UR40, 0x0 ;  /* 0x0000000000287882 */ /* 0x000fe20000000000 */
[----:B------:R-:W-:Y:S01]  /*1dc0*/  UMOV UR41, 0x10000000 ;  /* 0x1000000000297882 */ /* 0x000fe20000000000 */
[----:B------:R-:W-:Y:S01]  /*1dd0*/  UMOV UR27, UR35 ;  /* 0x00000023001b7c82 */ /* 0x000fe20008000000 */
[----:B------:R-:W-:Y:S01]  /*1de0*/  UMOV UR28, UR36 ;  /* 0x00000024001c7c82 */ /* 0x000fe20008000000 */
[----:B------:R-:W-:Y:S01]  /*1df0*/  UMOV UR25, UR33 ;  /* 0x0000002100197c82 */ /* 0x000fe20008000000 */
[----:B------:R-:W-:Y:S01]  /*1e00*/  UMOV UR20, UR36 ;  /* 0x0000002400147c82 */ /* 0x000fe20008000000 */
[----:B------:R-:W-:Y:S01]  /*1e10*/  UMOV UR17, UR33 ;  /* 0x0000002100117c82 */ /* 0x000fe20008000000 */
[----:B------:R-:W-:Y:S01]  /*1e20*/  UMOV UR18, UR34 ;  /* 0x0000002200127c82 */ /* 0x000fe20008000000 */
[----:B------:R4:W-:Y:S01]  /*1e30*/  UTMALDG.3D.MULTICAST.2CTA [UR32], [UR22], UR7, desc[UR40] ;  /* 0x00002820160073b4 */ /* 0x0009e20008211807 */
[----:B------:R-:W-:Y:S01]  /*1e40*/  UMOV UR10, UR26 ;  /* 0x0000001a000a7c82 */ /* 0x000fe20008000000 */
[----:B------:R-:W-:Y:S01]  /*1e50*/  UMOV UR11, UR19 ;  /* 0x00000013000b7c82 */ /* 0x000fe20008000000 */
[----:B------:R-:W-:Y:S01]  /*1e60*/  UMOV UR12, UR36 ;  /* 0x00000024000c7c82 */ /* 0x000fe20008000000 */
[----:B------:R-:W-:Y:S01]  /*1e70*/  UMOV UR9, UR33 ;  /* 0x0000002100097c82 */ /* 0x000fe20008000000 */
[----:B------:R4:W-:Y:S01]  /*1e80*/  UTMALDG.3D.MULTICAST.2CTA [UR24], [UR22], UR7, desc[UR40] ;  /* 0x00002818160073b4 */ /* 0x0009e20008211807 */
[----:B------:R4:W-:Y:S01]  /*1e90*/  UTMALDG.3D.2CTA [UR16], [UR14], desc[UR40] ;  /* 0x000028100e0075b4 */ /* 0x0009e20008211000 */
[----:B------:R4:W-:Y:S02]  /*1ea0*/  UTMALDG.3D.2CTA [UR8], [UR14], desc[UR40] ;  /* 0x000028080e0075b4 */ /* 0x0009e40008211000 */
[----:B----4-:R-:W-:Y:S01]  /*1eb0*/  NOP ;  /* 0x0000000000007918 */ /* 0x010fe20000000000 */
.L_x_32:
[----:B------:R-:W-:Y:S05]  /*1ec0*/  BSYNC.RECONVERGENT B0 ;  /* 0x0000000000007941 */ /* 0x000fea0003800200 */
.L_x_31:
[----:B------:R-:W-:Y:S01]  /*1ed0*/  UIADD3 UR26, UPT, UPT, UR26, 0x80, URZ ;  /* 0x000000801a1a7890 */ /* 0x000fe2000fffe0ff */
[----:B------:R-:W-:Y:S01]  /*1ee0*/  UMOV UR6, UR29 ;  /* 0x0000001d00067c82 */ /* 0x000fe20008000000 */
[----:B------:R-:W-:Y:S01]  /*1ef0*/  UMOV UR13, UR39 ;  /* 0x00000027000d7c82 */ /* 0x000fe20008000000 */
[----:B------:R-:W-:Y:S09]  /*1f00*/  BRA.U UP2, `(.L_x_33) ;  /* 0xfffffff902fc7547 */ /* 0x000ff2000b83ffff */
.L_x_25:
[----:B------:R-:W-:Y:S01]  /*1f10*/  ULEA UR4, UR29, UR21, 0x3 ;  /* 0x000000151d047291 */ /* 0x000fe2000f8e18ff */
[----:B-1----:R-:W-:Y:S01]  /*1f20*/  SHF.L.U32 R0, R12, 0x1f, RZ ;  /* 0x0000001f0c007819 */ /* 0x002fe200000006ff */
[----:B------:R-:W-:Y:S01]  /*1f30*/  @!P2 SYNCS.ARRIVE.TRANS64.A1T0 RZ, [UR21+0x68], RZ ;  /* 0x000068ffffffa9a7 */ /* 0x000fe20008100015 */
[----:B------:R-:W-:-:S06]  /*1f40*/  UISETP.GT.AND UP0, UPT, UR51, UR50, UPT ;  /* 0x000000323300728c */ /* 0x000fcc000bf04270 */
[----:B--23--:R1:W2:Y:S03]  /*1f50*/  SYNCS.PHASECHK.TRANS64.TRYWAIT P1, [UR4+0x10], R0 ;  /* 0x00001000ff0075a7 */ /* 0x00c2a60008021104 */
[----:B------:R-:W-:Y:S05]  /*1f60*/  BRA.U !UP0, `(.L_x_34) ;  /* 0x0000000508087547 */ /* 0x000fea000b800000 */
[----:B------:R-:W-:Y:S01]  /*1f70*/  UIADD3 UR30, UPT, UPT, UR54, UR13, URZ ;  /* 0x0000000d361e7290 */ /* 0x000fe2000fffe0ff */
[----:B------:R-:W-:-:S11]  /*1f80*/  UMOV UR7, UR29 ;  /* 0x0000001d00077c82 */ /* 0x000fd60008000000 */
.L_x_42:
[----:B------:R-:W-:Y:S01]  /*1f90*/  ULEA UR6, UR7, UR21, 0x3 ;  /* 0x0000001507067291 */ /* 0x000fe2000f8e18ff */
[----:B--2---:R-:W-:Y:S01]  /*1fa0*/  @P4 MOV R2, 0x20000 ;  /* 0x0002000000024802 */ /* 0x004fe20000000f00 */
[----:B--23--:R-:W-:Y:S10]  /*1fb0*/  @P1 BRA `(.L_x_35) ;  /* 0x00000000000c1947 */ /* 0x00cff40003800000 */
[----:B------:R-:W-:-:S04]  /*1fc0*/  SHF.L.U32 R3, R12, 0x1f, RZ ;  /* 0x0000001f0c037819 */ /* 0x000fc800000006ff */
[----:B------:R-:W2:Y:S02]  /*1fd0*/  SYNCS.PHASECHK.TRANS64.TRYWAIT P0, [UR6+0x10], R3 ;  /* 0x00001003ff0075a7 */ /* 0x000ea40008001106 */
[----:B--2---:R-:W-:Y:S05]  /*1fe0*/  @!P0 BRA `(.L_x_36) ;  /* 0x0000009c003c8947 */ /* 0x004fea0003800000 */
.L_x_35:
[----:B------:R2:W-:Y:S01]  /*1ff0*/  @P4 SYNCS.ARRIVE.TRANS64 RZ, [UR6], R2 ;  /* 0x00000002ffff49a7 */ /* 0x0005e20008000006 */
[----:B------:R-:W-:-:S04]  /*2000*/  ULOP3.LUT UR4, UR38, 0x2, URZ, 0xfc, !UPT ;  /* 0x0000000226047892 */ /* 0x000fc8000f8efcff */
[----:B------:R-:W-:-:S09]  /*2010*/  UISETP.NE.AND UP0, UPT, UR4, 0x2, UPT ;  /* 0x000000020400788c */ /* 0x000fd2000bf05270 */
[----:B------:R-:W-:Y:S05]  /*2020*/  BRA.U UP0, `(.L_x_37) ;  /* 0x0000000100047547 */ /* 0x000fea000b800000 */
[----:B------:R-:W-:Y:S05]  /*2030*/  BPT.TRAP 0x1 ;  /* 0x000000040000795c */ /* 0x000fea0000300000 */
.L_x_37:
[----:B------:R-:W-:Y:S04]  /*2040*/  BSSY.RECONVERGENT B0, `(.L_x_38) ;  /* 0x0000003000007945 */ /* 0x000fe80003800200 */
[----:B------:R-:W-:Y:S05]  /*2050*/  @!P3 BRA `(.L_x_39) ;  /* 0x000000000004b947 */ /* 0x000fea0003800000 */
[----:B------:R-:W-:Y:S05]  /*2060*/  BPT.TRAP 0x1 ;  /* 0x000000040000795c */ /* 0x000fea0000300000 */
.L_x_39:
[----:B------:R-:W-:Y:S05]  /*2070*/  BSYNC.RECONVERGENT B0 ;  /* 0x0000000000007941 */ /* 0x000fea0003800200 */
.L_x_38:
        /* <DEDUP_REMOVED lines=14> */
[----:B------:R-:W-:Y:S02]  /*2160*/  USHF.L.U32 UR34, UR13, 0x7, URZ ;  /* 0x000000070d227899 */ /* 0x000fe400080006ff */
[----:B------:R-:W-:Y:S02]  /*2170*/  UIADD3 UR24, UPT, UPT, UR21, UR24, URZ ;  /* 0x0000001815187290 */ /* 0x000fe4000fffe0ff */
[----:B------:R-:W-:-:S02]  /*2180*/  UIADD3 UR22, UP0, UPT, UR44, 0x180, URZ ;  /* 0x000001802c167890 */ /* 0x000fc4000ff1e0ff */
[----:B------:R-:W-:Y:S02]  /*2190*/  UIADD3 UR4, UPT, UPT, UR21, UR4, URZ ;  /* 0x0000000415047290 */ /* 0x000fe4000fffe0ff */
[----:B------:R-:W-:Y:S02]  /*21a0*/  ULOP3.LUT UR33, UR6, 0xfefffff8, URZ, 0xc0, !UPT ;  /* 0xfefffff806217892 */ /* 0x000fe4000f8ec0ff */
[----:B------:R-:W-:Y:S02]  /*21b0*/  UIADD3.X UR15, UPT, UPT, URZ, UR45, URZ, UP1, !UPT ;  /* 0x0000002dff0f7290 */ /* 0x000fe40008ffe4ff */
[----:B------:R-:W-:Y:S02]  /*21c0*/  UIADD3 UR32, UPT, UPT, UR24, 0x10800, URZ ;  /* 0x0001080018207890 */ /* 0x000fe4000fffe0ff */
[----:B------:R-:W-:Y:S02]  /*21d0*/  UPRMT UR5, URZ, 0x5410, UR31 ;  /* 0x00005410ff057896 */ /* 0x000fe4000800001f */
[----:B------:R-:W-:-:S02]  /*21e0*/  UIADD3 UR26, UPT, UPT, UR34, 0x40, URZ ;  /* 0x00000040221a7890 */ /* 0x000fc4000fffe0ff */
[----:B------:R-:W-:Y:S02]  /*21f0*/  UIADD3 UR24, UPT, UPT, UR24, 0x14800, URZ ;  /* 0x0001480018187890 */ /* 0x000fe4000fffe0ff */
        /* <DEDUP_REMOVED lines=20> */
.L_x_41:
[----:B------:R-:W-:Y:S05]  /*2340*/  BSYNC.RECONVERGENT B0 ;  /* 0x0000000000007941 */ /* 0x000fea0003800200 */
.L_x_40:
[----:B------:R-:W-:Y:S01]  /*2350*/  UIADD3 UR13, UPT, UPT, UR13, 0x1, URZ ;  /* 0x000000010d0d7890 */ /* 0x000fe2000fffe0ff */
[----:B------:R-:W-:-:S03]  /*2360*/  UMOV UR7, UR29 ;  /* 0x0000001d00077c82 */ /* 0x000fc60008000000 */
[----:B------:R-:W-:-:S09]  /*2370*/  UISETP.NE.AND UP0, UPT, UR13, UR30, UPT ;  /* 0x0000001e0d00728c */ /* 0x000fd2000bf05270 */
[----:B------:R-:W-:Y:S05]  /*2380*/  BRA.U UP0, `(.L_x_42) ;  /* 0xfffffffd00007547 */ /* 0x000fea000b83ffff */
.L_x_34:
[C---:B------:R-:W-:Y:S01]  /*2390*/  LEA R3, R11.reuse, UR21, 0x3 ;  /* 0x000000150b037c11 */ /* 0x040fe2000f8e18ff */
[----:B------:R-:W-:Y:S01]  /*23a0*/  NOP ;  /* 0x0000000000007918 */ /* 0x000fe20000000000 */
[----:B-1----:R-:W-:Y:S02]  /*23b0*/  SHF.L.U32 R0, R10, 0x1f, RZ ;  /* 0x0000001f0a007819 */ /* 0x002fe400000006ff */
[----:B------:R-:W-:Y:S02]  /*23c0*/  LEA R5, R11, UR21, 0x4 ;  /* 0x000000150b057c11 */ /* 0x000fe4000f8e20ff */
[----:B------:R-:W1:Y:S02]  /*23d0*/  SYNCS.PHASECHK.TRANS64.TRYWAIT P0, [R3+URZ+0x70], R0 ;  /* 0x00007000030075a7 */ /* 0x000e6400080011ff */
[----:B-1----:R-:W-:Y:S05]  /*23e0*/  @!P0 BRA `(.L_x_43) ;  /* 0x0000009800548947 */ /* 0x002fea0003800000 */
.L_x_152:
[----:B------:R-:W4:Y:S01]  /*23f0*/  LDS.128 R4, [R5+0xe0] ;  /* 0x0000e00005047984 */ /* 0x000f220000000c00 */
[----:B------:R-:W-:Y:S01]  /*2400*/  UISETP.GE.AND UP0, UPT, UR42, 0x1, UPT ;  /* 0x000000012a00788c */ /* 0x000fe2000bf06270 */
[----:B------:R-:W-:Y:S01]  /*2410*/  @!PT LDS RZ, [RZ] ;  /* 0x00000000fffff984 */ /* 0x000fe20000000800 */
[----:B------:R-:W-:Y:S01]  /*2420*/  @!PT LDS RZ, [RZ] ;  /* 0x00000000fffff984 */ /* 0x000fe20000000800 */
[----:B------:R-:W-:Y:S01]  /*2430*/  @!PT LDS RZ, [RZ] ;  /* 0x00000000fffff984 */ /* 0x000fe20000000800 */
[----:B------:R-:W-:Y:S01]  /*2440*/  @!PT LDS RZ, [RZ] ;  /* 0x00000000fffff984 */ /* 0x000fe20000000800 */
[----:B------:R1:W-:Y:S06]  /*2450*/  MEMBAR.ALL.CTA ;  /* 0x0000000000007992 */ /* 0x0003ec0000008000 */
[----:B-1----:R-:W1:Y:S01]  /*2460*/  FENCE.VIEW.ASYNC.S ;  /* 0x00000000000073c6 */ /* 0x002e620000000000 */
[----:B----4-:R-:W-:-:S13]  /*2470*/  LOP3.LUT P0, RZ, R6, 0x1, RZ, 0xc0, !PT ;  /* 0x0000000106ff7812 */ /* 0x010fda000780c0ff */
[----:B-1----:R-:W-:Y:S01]  /*2480*/  VOTEU.ANY UP1, P0 ;  /* 0x0000000000ff7886 */ /* 0x002fe20000020100 */
[----:B------:R-:W-:-:S13]  /*2490*/  PLOP3.LUT P0, PT, PT, PT, UP1, 0x80, 0x8 ;  /* 0x000000000008781c */ /* 0x000fda0003f0f018 */
[----:B------:R-:W-:Y:S02]  /*24a0*/  @P0 LOP3.LUT R0, R5, 0xffff, RZ, 0xc0, !PT ;  /* 0x0000ffff05000812 */ /* 0x000fe400078ec0ff */
[----:B--2---:R-:W-:Y:S02]  /*24b0*/  @P0 MOV R2, R4 ;  /* 0x0000000400020202 */ /* 0x004fe40000000f00 */
[----:B------:R-:W-:Y:S01]  /*24c0*/  @P0 R2UR UR5, R0 ;  /* 0x00000000000502ca */ /* 0x000fe200000e0000 */
[----:B------:R-:W-:Y:S01]  /*24d0*/  VIADD R0, R3, 0x80 ;  /* 0x0000008003007836 */ /* 0x000fe20000000000 */
[----:B------:R-:W-:Y:S02]  /*24e0*/  @P0 SHF.R.U32.HI R4, RZ, 0x10, R5 ;  /* 0x00000010ff040819 */ /* 0x000fe40000011605 */
[----:B------:R-:W-:Y:S02]  /*24f0*/  @P0 R2UR UR6, R2 ;  /* 0x00000000020602ca */ /* 0x000fe400000e0000 */
[----:B------:R-:W-:-:S02]  /*2500*/  PRMT R0, RZ, 0x654, R0 ;  /* 0x00000654ff007816 */ /* 0x000fc40000000000 */
[----:B------:R-:W-:Y:S02]  /*2510*/  @P0 R2UR UR4, R4 ;  /* 0x00000000040402ca */ /* 0x000fe400000e0000 */
[----:B------:R1:W-:Y:S03]  /*2520*/  SYNCS.ARRIVE.TRANS64.RED.A1T0 RZ, [R0+URZ], RZ ;  /* 0x000000ff00ff79a7 */ /* 0x0003e600081004ff */
[----:B------:R-:W-:-:S04]  /*2530*/  @UP1 UMOV UR43, UR5 ;  /* 0x00000005002b1c82 */ /* 0x000fc80008000000 */
[----:B------:R-:W-:-:S04]  /*2540*/  @UP1 UMOV UR46, UR6 ;  /* 0x00000006002e1c82 */ /* 0x000fc80008000000 */
[----:B------:R-:W-:Y:S01]  /*2550*/  @UP1 UMOV UR36, UR4 ;  /* 0x0000000400241c82 */ /* 0x000fe20008000000 */
[----:B------:R-:W-:Y:S05]  /*2560*/  BRA.U !UP0, `(.L_x_44) ;  /* 0x0000000108d47547 */ /* 0x000fea000b800000 */
[----:B------:R-:W2:Y:S01]  /*2570*/  LDCU.128 UR12, c[0x0][0xb10] ;  /* 0x00016200ff0c77ac */ /* 0x000ea20008000c00 */
[----:B------:R-:W4:Y:S01]  /*2580*/  LDCU UR22, c[0x0][0xb20] ;  /* 0x00016400ff1677ac */ /* 0x000f220008000800 */
[----:B------:R-:W3:Y:S01]  /*2590*/  LDCU UR20, c[0x0][0xb0c] ;  /* 0x00016180ff1477ac */ /* 0x000ee20008000800 */
[----:B------:R-:W1:Y:S01]  /*25a0*/  LDCU.64 UR8, c[0x0][0xb28] ;  /* 0x00016500ff0877ac */ /* 0x000e620008000a00 */
[----:B------:R-:W-:Y:S02]  /*25b0*/  UISETP.NE.AND UP3, UPT, UR42, 0x1, UPT ;  /* 0x000000012a00788c */ /* 0x000fe4000bf65270 */
[----:B--2---:R-:W-:Y:S02]  /*25c0*/  UIMAD.WIDE.U32 UR6, UR48, UR15, URZ ;  /* 0x0000000f300672a5 */ /* 0x004fe4000f8e00ff */
[----:B------:R-:W-:Y:S02]  /*25d0*/  UIMAD.WIDE.U32 UR4, UR49, UR12, URZ ;  /* 0x0000000c310472a5 */ /* 0x000fe4000f8e00ff */
[----:B------:R-:W-:-:S02]  /*25e0*/  UISETP.NE.AND UP0, UPT, UR14, 0x1, UPT ;  /* 0x000000010e00788c */ /* 0x000fc4000bf05270 */
[----:B------:R-:W-:Y:S01]  /*25f0*/  UIMAD.WIDE.U32 UR18, UR43, UR15, URZ ;  /* 0x0000000f2b1272a5 */ /* 0x000fe2000f8e00ff */
[----:B------:R-:W-:Y:S02]  /*2600*/  UMOV UR6, UR7 ;  /* 0x0000000700067c82 */ /* 0x000fe40008000000 */
[----:B------:R-:W-:Y:S01]  /*2610*/  UMOV UR4, UR5 ;  /* 0x0000000500047c82 */ /* 0x000fe20008000000 */
[----:B----4-:R-:W-:Y:S02]  /*2620*/  USHF.R.U32.HI UR6, URZ, UR22, UR6 ;  /* 0x00000016ff067299 */ /* 0x010fe40008011606 */
[----:B---3--:R-:W-:Y:S02]  /*2630*/  UISETP.NE.AND UP2, UPT, UR20, 0x1, UPT ;  /* 0x000000011400788c */ /* 0x008fe4000bf45270 */
[----:B------:R-:W-:Y:S02]  /*2640*/  USHF.R.U32.HI UR4, URZ, UR13, UR4 ;  /* 0x0000000dff047299 */ /* 0x000fe40008011604 */
[----:B------:R-:W-:-:S02]  /*2650*/  USEL UR5, UR48, UR6, !UP0 ;  /* 0x0000000630057287 */ /* 0x000fc4000c000000 */
[----:B------:R-:W-:Y:S02]  /*2660*/  USEL UR6, UR49, UR4, !UP2 ;  /* 0x0000000431067287 */ /* 0x000fe4000d000000 */
[----:B-1----:R-:W-:Y:S01]  /*2670*/  UIMAD.WIDE.U32 UR10, UR5, UR8, URZ ;  /* 0x00000008050a72a5 */ /* 0x002fe2000f8e00ff */
[----:B------:R-:W-:Y:S01]  /*2680*/  UMOV UR4, UR19 ;  /* 0x0000001300047c82 */ /* 0x000fe20008000000 */
[----:B------:R-:W-:Y:S02]  /*2690*/  UIMAD.WIDE.U32 UR16, UR46, UR12, URZ ;  /* 0x0000000c2e1072a5 */ /* 0x000fe4000f8e00ff */
[----:B------:R-:W-:-:S03]  /*26a0*/  UIMAD.WIDE.U32 UR18, UR6, UR8, URZ ;  /* 0x00000008061272a5 */ /* 0x000fc6000f8e00ff */
[----:B------:R-:W-:Y:S01]  /*26b0*/  UMOV UR10, UR11 ;  /* 0x0000000b000a7c82 */ /* 0x000fe20008000000 */
[----:B------:R-:W-:Y:S02]  /*26c0*/  USHF.R.U32.HI UR4, URZ, UR22, UR4 ;  /* 0x00000016ff047299 */ /* 0x000fe40008011604 */
[----:B------:R-:W-:Y:S01]  /*26d0*/  @UP3 USHF.R.U32.HI UR5, URZ, UR9, UR10 ;  /* 0x00000009ff053299 */ /* 0x000fe2000801160a */
[----:B------:R-:W-:Y:S01]  /*26e0*/  UMOV UR16, UR17 ;  /* 0x0000001100107c82 */ /* 0x000fe20008000000 */
[----:B------:R-:W-:Y:S01]  /*26f0*/  UMOV UR18, UR19 ;  /* 0x0000001300127c82 */ /* 0x000fe20008000000 */
[----:B------:R-:W-:Y:S02]  /*2700*/  USHF.R.U32.HI UR13, URZ, UR13, UR16 ;  /* 0x0000000dff0d7299 */ /* 0x000fe40008011610 */
[----:B------:R-:W-:Y:S02]  /*2710*/  USEL UR4, UR43, UR4, !UP0 ;  /* 0x000000042b047287 */ /* 0x000fe4000c000000 */
[----:B------:R-:W-:-:S02]  /*2720*/  @UP3 USHF.R.U32.HI UR6, URZ, UR9, UR18 ;  /* 0x00000009ff063299 */ /* 0x000fc40008011612 */
[----:B------:R-:W-:Y:S02]  /*2730*/  UIMAD UR7, UR42, UR5, URZ ;  /* 0x000000052a0772a4 */ /* 0x000fe4000f8e02ff */
[----:B------:R-:W-:Y:S02]  /*2740*/  USEL UR5, UR46, UR13, !UP2 ;  /* 0x0000000d2e057287 */ /* 0x000fe4000d000000 */
[----:B------:R-:W-:Y:S02]  /*2750*/  UIMAD UR10, UR42, UR6, URZ ;  /* 0x000000062a0a72a4 */ /* 0x000fe4000f8e02ff */
[----:B------:R-:W-:Y:S02]  /*2760*/  UISETP.GE.AND UP0, UPT, UR4, UR7, UPT ;  /* 0x000000070400728c */ /* 0x000fe4000bf06270 */
[----:B------:R-:W-:Y:S02]  /*2770*/  UIMAD.WIDE.U32 UR12, UR4, UR8, URZ ;  /* 0x00000008040c72a5 */ /* 0x000fe4000f8e00ff */
[----:B------:R-:W-:-:S02]  /*2780*/  UISETP.GE.OR UP0, UPT, UR5, UR10, UP0 ;  /* 0x0000000a0500728c */ /* 0x000fc40008706670 */
        /* <DEDUP_REMOVED lines=19> */
.L_x_44:
[----:B------:R-:W2:Y:S02]  /*28c0*/  LDCU UR4, c[0x0][0xb30] ;  /* 0x00016600ff0477ac */ /* 0x000ea40008000800 */
[----:B--2---:R-:W-:-:S09]  /*28d0*/  UISETP.NE.AND UP0, UPT, UR4, 0x1, UPT ;  /* 0x000000010400788c */ /* 0x004fd2000bf05270 */
[----:B------:R-:W-:Y:S05]  /*28e0*/  BRA.U UP0, `(.L_x_45) ;  /* 0x0000000100447547 */ /* 0x000fea000b800000 */
[----:B------:R-:W2:Y:S01]  /*28f0*/  LDCU.128 UR8, c[0x0][0xb10] ;  /* 0x00016200ff0877ac */ /* 0x000ea20008000c00 */
[----:B------:R-:W4:Y:S01]  /*2900*/  LDCU UR12, c[0x0][0xb0c] ;  /* 0x00016180ff0c77ac */ /* 0x000f220008000800 */
[----:B------:R-:W1:Y:S01]  /*2910*/  LDCU UR13, c[0x0][0xb20] ;  /* 0x00016400ff0d77ac */ /* 0x000e620008000800 */
[----:B--2---:R-:W-:Y:S02]  /*2920*/  UIMAD.WIDE.U32 UR6, UR46, UR8, URZ ;  /* 0x000000082e0672a5 */ /* 0x004fe4000f8e00ff */
[----:B------:R-:W-:Y:S02]  /*2930*/  UIMAD.WIDE.U32 UR4, UR43, UR11, URZ ;  /* 0x0000000b2b0472a5 */ /* 0x000fe4000f8e00ff */
[----:B----4-:R-:W-:Y:S02]  /*2940*/  UISETP.NE.AND UP2, UPT, UR12, 0x1, UPT ;  /* 0x000000010c00788c */ /* 0x010fe4000bf45270 */
[----:B------:R-:W-:Y:S01]  /*2950*/  UISETP.NE.AND UP0, UPT, UR10, 0x1, UPT ;  /* 0x000000010a00788c */ /* 0x000fe2000bf05270 */
[----:B------:R-:W-:-:S02]  /*2960*/  UMOV UR6, UR7 ;  /* 0x0000000700067c82 */ /* 0x000fc40008000000 */
[----:B------:R-:W-:Y:S01]  /*2970*/  UMOV UR4, UR5 ;  /* 0x0000000500047c82 */ /* 0x000fe20008000000 */
[----:B------:R-:W-:Y:S02]  /*2980*/  USHF.R.U32.HI UR9, URZ, UR9, UR6 ;  /* 0x00000009ff097299 */ /* 0x000fe40008011606 */
[----:B-1----:R-:W-:Y:S02]  /*2990*/  USHF.R.U32.HI UR4, URZ, UR13, UR4 ;  /* 0x0000000dff047299 */ /* 0x002fe40008011604 */
[----:B------:R-:W-:Y:S02]  /*29a0*/  USEL UR5, UR46, UR9, !UP2 ;  /* 0x000000092e057287 */ /* 0x000fe4000d000000 */
[----:B------:R-:W-:-:S04]  /*29b0*/  USEL UR4, UR43, UR4, !UP0 ;  /* 0x000000042b047287 */ /* 0x000fc8000c000000 */
[----:B------:R-:W-:Y:S02]  /*29c0*/  UIADD3 UR6, UPT, UPT, UR5, -UR4, URZ ;  /* 0x8000000405067290 */ /* 0x000fe4000fffe0ff */
[----:B------:R-:W-:Y:S02]  /*29d0*/  UIADD3 UR4, UPT, UPT, -UR5, UR4, URZ ;  /* 0x0000000405047290 */ /* 0x000fe4000fffe1ff */
[----:B------:R-:W-:Y:S02]  /*29e0*/  UIMAD UR43, UR6, UR10, UR43 ;  /* 0x0000000a062b72a4 */ /* 0x000fe4000f8e022b */
[----:B------:R-:W-:-:S12]  /*29f0*/  UIMAD UR46, UR4, UR12, UR46 ;  /* 0x0000000c042e72a4 */ /* 0x000fd8000f8e022e */
.L_x_45:
[----:B------:R-:W-:Y:S01]  /*2a00*/  VIADD R11, R11, 0x1 ;  /* 0x000000010b0b7836 */ /* 0x000fe20000000000 */
[----:B------:R-:W-:Y:S01]  /*2a10*/  R2UR UR4, R148 ;  /* 0x00000000940472ca */ /* 0x000fe200000e0000 */
[----:B------:R-:W-:Y:S01]  /*2a20*/  UIADD3 UR20, UPT, UPT, UR43, UR63, URZ ;  /* 0x0000003f2b147290 */ /* 0x000fe2000fffe0ff */
[----:B------:R-:W-:Y:S02]  /*2a30*/  PLOP3.LUT P2, PT, PT, PT, PT, 0x80, 0x8 ;  /* 0x000000000008781c */ /* 0x000fe40003f4f070 */
[----:B------:R-:W-:-:S04]  /*2a40*/  ISETP.NE.AND P0, PT, R11, 0x2, PT ;  /* 0x000000020b00780c */ /* 0x000fc80003f05270 */
[----:B------:R-:W-:Y:S02]  /*2a50*/  SEL R3, RZ, 0x1, P0 ;  /* 0x00000001ff037807 */ /* 0x000fe40000000000 */
[----:B------:R-:W-:Y:S02]  /*2a60*/  SEL R11, R11, RZ, P0 ;  /* 0x000000ff0b0b7207 */ /* 0x000fe40000000000 */
[----:B------:R-:W-:Y:S01]  /*2a70*/  LOP3.LUT R10, R10, R3, RZ, 0x3c, !PT ;  /* 0x000000030a0a7212 */ /* 0x000fe200078e3cff */
[----:B------:R-:W-:Y:S01]  /*2a80*/  UIADD3 UR16, UPT, UPT, UR46, UR4, URZ ;  /* 0x000000042e107290 */ /* 0x000fe2000fffe0ff */
[----:B------:R-:W-:Y:S11]  /*2a90*/  BRA.U UP1, `(.L_x_46) ;  /* 0xffffffed01987547 */ /* 0x000ff6000b83ffff */
[----:B------:R-:W-:Y:S01]  /*2aa0*/  UIADD3 UR21, UPT, UPT, UR21, 0x10, URZ ;  /* 0x0000001015157890 */ /* 0x000fe2000fffe0ff */
[----:B------:R-:W-:-:S03]  /*2ab0*/  SHF.L.U32 R3, R12, 0x1f, RZ ;  /* 0x0000001f0c037819 */ /* 0x000fc600000006ff */
[----:B------:R-:W-:-:S09]  /*2ac0*/  ULEA UR4, UR29, UR21, 0x3 ;  /* 0x000000151d047291 */ /* 0x000fd2000f8e18ff */
[----:B------:R-:W2:Y:S02]  /*2ad0*/  SYNCS.PHASECHK.TRANS64.TRYWAIT P0, [UR4], R3 ;  /* 0x00000003ff0075a7 */ /* 0x000ea40008001104 */
[----:B--2---:R-:W-:Y:S05]  /*2ae0*/  @!P0 BRA `(.L_x_47) ;  /* 0x0000009000a88947 */ /* 0x004fea0003800000 */
.L_x_154:
[----:B------:R-:W-:-:S04]  /*2af0*/  UIADD3 UR4, UPT, UPT, UR29, 0x1, URZ ;  /* 0x000000011d047890 */ /* 0x000fc8000fffe0ff */
[----:B------:R-:W-:-:S04]  /*2b00*/  UISETP.NE.AND UP0, UPT, UR4, 0x2, UPT ;  /* 0x000000020400788c */ /* 0x000fc8000bf05270 */
[----:B------:R-:W-:Y:S02]  /*2b10*/  USEL UR5, URZ, 0x1, UP0 ;  /* 0x00000001ff057887 */ /* 0x000fe40008000000 */
[----:B------:R-:W-:-:S04]  /*2b20*/  USEL UR4, UR4, URZ, UP0 ;  /* 0x000000ff04047287 */ /* 0x000fc80008000000 */
[----:B------:R-:W-:Y:S01]  /*2b30*/  ULEA UR4, UR4, UR21, 0x3 ;  /* 0x0000001504047291 */ /* 0x000fe2000f8e18ff */
[----:B-1----:R-:W-:-:S04]  /*2b40*/  LOP3.LUT R3, R12, UR5, RZ, 0x3c, !PT ;  /* 0x000000050c037c12 */ /* 0x002fc8000f8e3cff */
[----:B------:R-:W-:Y:S01]  /*2b50*/  SHF.L.U32 R3, R3, 0x1f, RZ ;  /* 0x0000001f03037819 */ /* 0x000fe200000006ff */
[----:B------:R-:W-:-:S07]  /*2b60*/  IMAD.U32 R0, RZ, RZ, UR4 ;  /* 0x00000004ff007e24 */ /* 0x000fce000f8e00ff */
.L_x_48:
[----:B-1----:R1:W2:Y:S02]  /*2b70*/  SYNCS.PHASECHK.TRANS64.TRYWAIT P0, [R0+URZ], R3 ;  /* 0x00000003000075a7 */ /* 0x0022a400080011ff */
[----:B--2---:R-:W-:Y:S05]  /*2b80*/  @!P0 NANOSLEEP.SYNCS 0x989680 ;  /* 0x009896800000895d */ /* 0x004fea0003900000 */
[----:B------:R-:W2:Y:S02]  /*2b90*/  @!P0 SYNCS.PHASECHK.TRANS64 P0, [R0+URZ], R3 ;  /* 0x00000003000085a7 */ /* 0x000ea400080010ff */
[----:B--2---:R-:W-:Y:S05]  /*2ba0*/  @P0 EXIT ;  /* 0x000000000000094d */ /* 0x004fea0003800000 */
[----:B------:R-:W-:Y:S05]  /*2bb0*/  BRA `(.L_x_48) ;  /* 0xfffffffc00ec7947 */ /* 0x000fea000383ffff */
.L_x_22:
[----:B------:R-:W-:-:S04]  /*2bc0*/  UISETP.NE.AND UP0, UPT, UR47, URZ, UPT ;  /* 0x000000ff2f00728c */ /* 0x000fc8000bf05270 */
[----:B------:R-:W-:-:S09]  /*2bd0*/  UISETP.NE.OR UP0, UPT, UR17, 0x1, UP0 ;  /* 0x000000011100788c */ /* 0x000fd20008705670 */
[----:B------:R-:W-:Y:S05]  /*2be0*/  BRA.U UP0, `(.L_x_49) ;  /* 0x0000000500487547 */ /* 0x000fea000b800000 */
[----:B------:R-:W-:Y:S01]  /*2bf0*/  ISETP.GE.U32.AND P2, PT, R0, 0x4, PT ;  /* 0x000000040000780c */ /* 0x000fe20003f46070 */
[----:B------:R-:W-:Y:S01]  /*2c00*/  IMAD.MOV.U32 R12, RZ, RZ, 0x1 ;  /* 0x00000001ff0c7424 */ /* 0x000fe200078e00ff */
[----:B------:R-:W-:Y:S02]  /*2c10*/  CS2R R10, SRZ ;  /* 0x00000000000a7805 */ /* 0x000fe4000001ff00 */
[----:B------:R-:W-:Y:S01]  /*2c20*/  CS2R R8, SRZ ;  /* 0x0000000000087805 */ /* 0x000fe2000001ff00 */
[----:B------:R-:W-:Y:S01]  /*2c30*/  UMOV UR6, 0x400 ;  /* 0x0000040000067882 */ /* 0x000fe20000000000 */
[----:B------:R-:W-:Y:S01]  /*2c40*/  UMOV UR5, URZ ;  /* 0x000000ff00057c82 */ /* 0x000fe20008000000 */
[----:B------:R-:W-:-:S12]  /*2c50*/  ULEA UR6, UR47, UR6, 0x18 ;  /* 0x000000062f067291 */ /* 0x000fd8000f8ec0ff */
.L_x_53:
[----:B------:R-:W-:Y:S02]  /*2c60*/  LEA R2, R8, UR6, 0x3 ;  /* 0x0000000608027c11 */ /* 0x000fe4000f8e18ff */
[----:B------:R-:W-:-:S03]  /*2c70*/  SHF.L.U32 R5, R9, 0x1f, RZ ;  /* 0x0000001f09057819 */ /* 0x000fc600000006ff */
[----:B------:R-:W-:Y:S01]  /*2c80*/  VIADD R4, R2, 0xc0 ;  /* 0x000000c002047836 */ /* 0x000fe20000000000 */
[----:B------:R-:W1:Y:S02]  /*2c90*/  SYNCS.PHASECHK.TRANS64.TRYWAIT P0, [R2+URZ+0xb0], R5 ;  /* 0x0000b005020075a7 */ /* 0x000e6400080011ff */
[----:B-1----:R-:W-:Y:S05]  /*2ca0*/  @!P0 BRA `(.L_x_50) ;  /* 0x0000009000508947 */ /* 0x002fea0003800000 */
.L_x_155:
[----:B------:R-:W-:Y:S01]  /*2cb0*/  ULEA UR4, UR5, UR6, 0x3 ;  /* 0x0000000605047291 */ /* 0x000fe2000f8e18ff */
[----:B------:R-:W-:Y:S02]  /*2cc0*/  PRMT R4, RZ, 0x654, R4 ;  /* 0x00000654ff047816 */ /* 0x000fe40000000004 */
[----:B-1----:R-:W-:Y:S01]  /*2cd0*/  SHF.L.U32 R5, R12, 0x1f, RZ ;  /* 0x0000001f0c057819 */ /* 0x002fe200000006ff */
[----:B------:R-:W-:Y:S01]  /*2ce0*/  UIADD3 UR7, UPT, UPT, UR4, 0x70, URZ ;  /* 0x0000007004077890 */ /* 0x000fe2000fffe0ff */
[----:B------:R1:W-:Y:S05]  /*2cf0*/  SYNCS.ARRIVE.TRANS64.RED.A1T0 RZ, [R4+URZ], RZ ;  /* 0x000000ff04ff79a7 */ /* 0x0003ea00081004ff */
[----:B------:R-:W-:Y:S01]  /*2d00*/  IMAD.U32 R7, RZ, RZ, UR7 ;  /* 0x00000007ff077e24 */ /* 0x000fe2000f8e00ff */
[----:B------:R-:W2:Y:S04]  /*2d10*/  SYNCS.PHASECHK.TRANS64.TRYWAIT P0, [UR4+0x80], R5 ;  /* 0x00008005ff0075a7 */ /* 0x000ea80008001104 */
[----:B------:R-:W-:Y:S01]  /*2d20*/  PRMT R6, R0, 0x654, R7 ;  /* 0x0000065400067816 */ /* 0x000fe20000000007 */
[----:B-1----:R-:W-:Y:S01]  /*2d30*/  @!P2 IMAD.MOV.U32 R4, RZ, RZ, 0x10 ;  /* 0x00000010ff04a424 */ /* 0x002fe200078e00ff */
[----:B--2---:R-:W-:Y:S06]  /*2d40*/  @!P0 BRA `(.L_x_51) ;  /* 0x00000090003c8947 */ /* 0x004fec0003800000 */
.L_x_157:
[----:B------:R-:W-:Y:S01]  /*2d50*/  ULEA UR8, UR5, UR6, 0x4 ;  /* 0x0000000605087291 */ /* 0x000fe2000f8e20ff */
[----:B------:R-:W-:Y:S01]  /*2d60*/  SEL R3, R6, R3, !P2 ;  /* 0x0000000306037207 */ /* 0x000fe20005000000 */
[----:B------:R-:W-:Y:S01]  /*2d70*/  UIADD3 UR9, UPT, UPT, UR4, 0x70, URZ ;  /* 0x0000007004097890 */ /* 0x000fe2000fffe0ff */
[----:B-1----:R-:W-:Y:S01]  /*2d80*/  LEA R2, R11, UR6, 0x3 ;  /* 0x000000060b027c11 */ /* 0x002fe2000f8e18ff */
[----:B------:R-:W-:Y:S01]  /*2d90*/  UIADD3 UR8, UPT, UPT, UR8, 0xe0, URZ ;  /* 0x000000e008087890 */ /* 0x000fe2000fffe0ff */
[----:B------:R-:W-:Y:S01]  /*2da0*/  SHF.L.U32 R5, R10, 0x1f, RZ ;  /* 0x0000001f0a057819 */ /* 0x000fe200000006ff */
[----:B------:R1:W-:Y:S01]  /*2db0*/  @!P2 SYNCS.ARRIVE.TRANS64.RED RZ, [R3+URZ], R4 ;  /* 0x0000000403ffa9a7 */ /* 0x0003e200080004ff */
[----:B------:R-:W-:Y:S01]  /*2dc0*/  UIADD3 UR4, UPT, UPT, UR5, 0x1, URZ ;  /* 0x0000000105047890 */ /* 0x000fe2000fffe0ff */
[----:B------:R-:W-:-:S03]  /*2dd0*/  VIADD R8, R8, 0x1 ;  /* 0x0000000108087836 */ /* 0x000fc60000000000 */
[----:B------:R-:W-:Y:S02]  /*2de0*/  UISETP.NE.AND UP0, UPT, UR4, 0x2, UPT ;  /* 0x000000020400788c */ /* 0x000fe4000bf05270 */
[----:B------:R-:W-:Y:S06]  /*2df0*/  UGETNEXTWORKID.BROADCAST [UR8], [UR9] ;  /* 0x00000000080073ca */ /* 0x000fec0008000100 */
[----:B------:R-:W-:Y:S01]  /*2e00*/  USEL UR7, URZ, 0x1, UP0 ;  /* 0x00000001ff077887 */ /* 0x000fe20008000000 */
[----:B------:R-:W-:Y:S01]  /*2e10*/  ISETP.NE.AND P0, PT, R8, 0x2, PT ;  /* 0x000000020800780c */ /* 0x000fe20003f05270 */
[----:B------:R-:W-:Y:S01]  /*2e20*/  USEL UR5, UR4, URZ, UP0 ;  /* 0x000000ff04057287 */ /* 0x000fe20008000000 */
[----:B------:R-:W2:Y:S03]  /*2e30*/  SYNCS.PHASECHK.TRANS64.TRYWAIT P1, [R2+URZ+0x70], R5 ;  /* 0x00007005020075a7 */ /* 0x000ea600080211ff */
[----:B------:R-:W-:Y:S01]  /*2e40*/  LOP3.LUT R12, R12, UR7, RZ, 0x3c, !PT ;  /* 0x000000070c0c7c12 */ /* 0x000fe2000f8e3cff */
[----:B-12---:R-:W-:Y:S07]  /*2e50*/  @!P1 BRA `(.L_x_52) ;  /* 0x0000009000109947 */ /* 0x006fee0003800000 */
.L_x_158:
[C---:B------:R-:W-:Y:S01]  /*2e60*/  LEA R4, R11.reuse, UR6, 0x4 ;  /* 0x000000060b047c11 */ /* 0x040fe2000f8e20ff */
[----:B-1----:R-:W-:Y:S01]  /*2e70*/  VIADD R2, R2, 0x80 ;  /* 0x0000008002027836 */ /* 0x002fe20000000000 */
[----:B------:R-:W-:Y:S01]  /*2e80*/  SEL R8, R8, RZ, P0 ;  /* 0x000000ff08087207 */ /* 0x000fe20000000000 */
[----:B------:R-:W-:-:S03]  /*2e90*/  VIADD R11, R11, 0x1 ;  /* 0x000000010b0b7836 */ /* 0x000fc60000000000 */
[----:B------:R-:W1:Y:S01]  /*2ea0*/  LDS.128 R4, [R4+0xe0] ;  /* 0x0000e00004047984 */ /* 0x000e620000000c00 */
[----:B------:R-:W-:Y:S02]  /*2eb0*/  PRMT R2, RZ, 0x654, R2 ;  /* 0x00000654ff027816 */ /* 0x000fe40000000002 */
[C---:B------:R-:W-:Y:S01]  /*2ec0*/  ISETP.NE.AND P1, PT, R11.reuse, 0x2, PT ;  /* 0x000000020b00780c */ /* 0x040fe20003f25270 */
[----:B------:R-:W-:Y:S01]  /*2ed0*/  @!PT LDS RZ, [RZ] ;  /* 0x00000000fffff984 */ /* 0x000fe20000000800 */
[----:B------:R-:W-:Y:S01]  /*2ee0*/  @!PT LDS RZ, [RZ] ;  /* 0x00000000fffff984 */ /* 0x000fe20000000800 */
[----:B------:R-:W-:Y:S01]  /*2ef0*/  @!PT LDS RZ, [RZ] ;  /* 0x00000000fffff984 */ /* 0x000fe20000000800 */
[----:B------:R-:W-:Y:S01]  /*2f00*/  @!PT LDS RZ, [RZ] ;  /* 0x00000000fffff984 */ /* 0x000fe20000000800 */
[----:B------:R2:W-:Y:S06]  /*2f10*/  MEMBAR.ALL.CTA ;  /* 0x0000000000007992 */ /* 0x0005ec0000008000 */
[----:B--2---:R-:W2:Y:S01]  /*2f20*/  FENCE.VIEW.ASYNC.S ;  /* 0x00000000000073c6 */ /* 0x004ea20000000000 */
[----:B------:R-:W-:Y:S01]  /*2f30*/  SEL R11, R11, RZ, P1 ;  /* 0x000000ff0b0b7207 */ /* 0x000fe20000800000 */
[----:B--2---:R2:W-:Y:S01]  /*2f40*/  SYNCS.ARRIVE.TRANS64.RED.A1T0 RZ, [R2+URZ], RZ ;  /* 0x000000ff02ff79a7 */ /* 0x0045e200081004ff */
[----:B-1----:R-:W-:-:S02]  /*2f50*/  LOP3.LUT P3, RZ, R6, 0x1, RZ, 0xc0, !PT ;  /* 0x0000000106ff7812 */ /* 0x002fc4000786c0ff */
[----:B------:R-:W-:-:S04]  /*2f60*/  SEL R5, RZ, 0x1, P1 ;  /* 0x00000001ff057807 */ /* 0x000fc80000800000 */
[----:B------:R-:W-:Y:S02]  /*2f70*/  LOP3.LUT R10, R10, R5, RZ, 0x3c, !PT ;  /* 0x000000050a0a7212 */ /* 0x000fe400078e3cff */
[----:B--2---:R-:W-:-:S04]  /*2f80*/  SEL R2, RZ, 0x1, P0 ;  /* 0x00000001ff027807 */ /* 0x004fc80000000000 */
[----:B------:R-:W-:Y:S01]  /*2f90*/  LOP3.LUT R9, R9, R2, RZ, 0x3c, !PT ;  /* 0x0000000209097212 */ /* 0x000fe200078e3cff */
[----:B------:R-:W-:Y:S06]  /*2fa0*/  @P3 BRA `(.L_x_53) ;  /* 0xfffffffc002c3947 */ /* 0x000fec000383ffff */
[----:B------:R-:W-:Y:S01]  /*2fb0*/  ULEA UR4, UR5, UR6, 0x3 ;  /* 0x0000000605047291 */ /* 0x000fe2000f8e18ff */
[----:B------:R-:W-:-:S08]  /*2fc0*/  SHF.L.U32 R3, R12, 0x1f, RZ ;  /* 0x0000001f0c037819 */ /* 0x000fd000000006ff */
[----:B------:R-:W1:Y:S02]  /*2fd0*/  SYNCS.PHASECHK.TRANS64 P0, [UR4+0x80], R3 ;  /* 0x00008003ff0075a7 */ /* 0x000e640008001004 */
[----:B-1----:R-:W-:Y:S05]  /*2fe0*/  @P0 BRA `(.L_x_54) ;  /* 0x0000000000080947 */ /* 0x002fea0003800000 */
[----:B------:R-:W1:Y:S02]  /*2ff0*/  SYNCS.PHASECHK.TRANS64.TRYWAIT P0, [UR4+0x80], R3 ;  /* 0x00008003ff0075a7 */ /* 0x000e640008001104 */
[----:B-1----:R-:W-:Y:S05]  /*3000*/  @!P0 BRA `(.L_x_55) ;  /* 0x0000008c00b88947 */ /* 0x002fea0003800000 */
.L_x_54:
[----:B------:R-:W-:-:S04]  /*3010*/  UIADD3 UR7, UPT, UPT, UR5, 0x1, URZ ;  /* 0x0000000105077890 */ /* 0x000fc8000fffe0ff */
[----:B------:R-:W-:-:S04]  /*3020*/  UISETP.NE.AND UP0, UPT, UR7, 0x2, UPT ;  /* 0x000000020700788c */ /* 0x000fc8000bf05270 */
[----:B------:R-:W-:Y:S02]  /*3030*/  USEL UR8, URZ, 0x1, UP0 ;  /* 0x00000001ff087887 */ /* 0x000fe40008000000 */
[----:B------:R-:W-:-:S04]  /*3040*/  USEL UR7, UR7, URZ, UP0 ;  /* 0x000000ff07077287 */ /* 0x000fc80008000000 */
[----:B------:R-:W-:Y:S01]  /*3050*/  ULEA UR7, UR7, UR6, 0x3 ;  /* 0x0000000607077291 */ /* 0x000fe2000f8e18ff */
[----:B-1----:R-:W-:-:S04]  /*3060*/  LOP3.LUT R3, R12, UR8, RZ, 0x3c, !PT ;  /* 0x000000080c037c12 */ /* 0x002fc8000f8e3cff */
[----:B------:R-:W-:-:S04]  /*3070*/  SHF.L.U32 R0, R3, 0x1f, RZ ;  /* 0x0000001f03007819 */ /* 0x000fc800000006ff */
[----:B------:R-:W1:Y:S02]  /*3080*/  SYNCS.PHASECHK.TRANS64 P0, [UR7+0x80], R0 ;  /* 0x00008000ff0075a7 */ /* 0x000e640008001007 */
[----:B-1----:R-:W-:Y:S05]  /*3090*/  @P0 EXIT ;  /* 0x000000000000094d */ /* 0x002fea0003800000 */
[----:B------:R-:W-:Y:S02]  /*30a0*/  SHF.L.U32 R3, R3, 0x1f, RZ ;  /* 0x0000001f03037819 */ /* 0x000fe400000006ff */
[----:B------:R-:W-:-:S07]  /*30b0*/  MOV R0, UR7 ;  /* 0x0000000700007c02 */ /* 0x000fce0008000f00 */
.L_x_56:
[----:B-1----:R1:W2:Y:S02]  /*30c0*/  SYNCS.PHASECHK.TRANS64.TRYWAIT P0, [R0+URZ+0x80], R3 ;  /* 0x00008003000075a7 */ /* 0x0022a400080011ff */
[----:B--2---:R-:W-:Y:S05]  /*30d0*/  @!P0 NANOSLEEP.SYNCS 0x989680 ;  /* 0x009896800000895d */ /* 0x004fea0003900000 */
[----:B------:R-:W2:Y:S02]  /*30e0*/  @!P0 SYNCS.PHASECHK.TRANS64 P0, [R0+URZ+0x80], R3 ;  /* 0x00008003000085a7 */ /* 0x000ea400080010ff */
[----:B--2---:R-:W-:Y:S05]  /*30f0*/  @P0 EXIT ;  /* 0x000000000000094d */ /* 0x004fea0003800000 */
[----:B------:R-:W-:Y:S05]  /*3100*/  BRA `(.L_x_56) ;  /* 0xfffffffc00ec7947 */ /* 0x000fea000383ffff */
.L_x_49:
[----:B------:R-:W-:Y:S05]  /*3110*/  BRA.U UP4, `(.L_x_57) ;  /* 0x0000001504007547 */ /* 0x000fea000b800000 */
[----:B------:R-:W-:Y:S01]  /*3120*/  UMOV UR4, 0x40 ;  /* 0x0000004000047882 */ /* 0x000fe20000000000 */
[----:B------:R-:W-:Y:S01]  /*3130*/  NOP ;  /* 0x0000000000007918 */ /* 0x000fe20000000000 */
[----:B------:R-:W-:Y:S01]  /*3140*/  ULEA UR5, UR47, UR4, 0x18 ;  /* 0x000000042f057291 */ /* 0x000fe2000f8ec0ff */
[----:B------:R-:W-:Y:S02]  /*3150*/  UMOV UR6, 0x400 ;  /* 0x0000040000067882 */ /* 0x000fe40000000000 */
[----:B------:R-:W-:-:S06]  /*3160*/  ULEA UR6, UR47, UR6, 0x18 ;  /* 0x000000062f067291 */ /* 0x000fcc000f8ec0ff */
[----:B------:R-:W1:Y:S02]  /*3170*/  LDS.U8 R0, [UR5+0x1c] ;  /* 0x00001c05ff007984 */ /* 0x000e640008000000 */
[----:B-1----:R-:W-:-:S13]  /*3180*/  ISETP.NE.AND P0, PT, R0, RZ, PT ;  /* 0x000000ff0000720c */ /* 0x002fda0003f05270 */
[----:B------:R-:W-:Y:S05]  /*3190*/  @P0 BRA `(.L_x_58) ;  /* 0x0000000400080947 */ /* 0x000fea0003800000 */
[----:B------:R-:W-:Y:S02]  /*31a0*/  UISETP.NE.U32.AND UP1, UPT, UR68, 0x1, UPT ;  /* 0x000000014400788c */ /* 0x000fe4000bf25070 */
[----:B------:R-:W-:-:S07]  /*31b0*/  UIADD3 UR7, UPT, UPT, UR5, 0x8, URZ ;  /* 0x0000000805077890 */ /* 0x000fce000fffe0ff */
[----:B------:R-:W-:Y:S05]  /*31c0*/  BRA.U !UP1, `(.L_x_59) ;  /* 0x00000001099c7547 */ /* 0x000fea000b800000 */
[----:B------:R-:W-:Y:S01]  /*31d0*/  ELECT P0, URZ, PT ;  /* 0x0000000000ff782f */ /* 0x000fe20003800000 */
[----:B------:R-:W-:-:S12]  /*31e0*/  BSSY B0, `(.L_x_59) ;  /* 0x0000025000007945 */ /* 0x000fd80003800000 */
[----:B------:R-:W-:Y:S05]  /*31f0*/  @!P0 BRA `(.L_x_60) ;  /* 0x00000000008c8947 */ /* 0x000fea0003800000 */
[----:B------:R-:W-:-:S05]  /*3200*/  UMOV UR4, 0x10 ;  /* 0x0000001000047882 */ /* 0x000fca0000000000 */
[----:B------:R-:W-:Y:S04]  /*3210*/  DEPBAR.LE SB1, 0x36 ;  /* 0x00009d800000791a */ /* 0x000fe80000000000 */
[----:B------:R-:W1:Y:S02]  /*3220*/  UTCATOMSWS.2CTA.FIND_AND_SET.ALIGN UP0, UR4, UR4 ;  /* 0x00000004000475e3 */ /* 0x000e640008200800 */
[----:B-1----:R-:W-:Y:S01]  /*3230*/  MOV R11, UR4 ;  /* 0x00000004000b7c02 */ /* 0x002fe20008000f00 */
[----:B------:R-:W-:Y:S06]  /*3240*/  BRA.U UP0, `(.L_x_61) ;  /* 0x0000000100187547 */ /* 0x000fec000b800000 */
.L_x_62:
[----:B------:R-:W-:Y:S05]  /*3250*/  NANOSLEEP 0x64 ;  /* 0x000000640000795d */ /* 0x000fea0003800000 */
[----:B------:R-:W-:-:S05]  /*3260*/  UMOV UR4, 0x10 ;  /* 0x0000001000047882 */ /* 0x000fca0000000000 */
[----:B------:R-:W-:Y:S04]  /*3270*/  DEPBAR.LE SB1, 0x36 ;  /* 0x00009d800000791a */ /* 0x000fe80000000000 */
[----:B------:R-:W1:Y:S02]  /*3280*/  UTCATOMSWS.2CTA.FIND_AND_SET.ALIGN UP0, UR4, UR4 ;  /* 0x00000004000475e3 */ /* 0x000e640008200800 */
[----:B-1----:R-:W-:Y:S01]  /*3290*/  MOV R11, UR4 ;  /* 0x00000004000b7c02 */ /* 0x002fe20008000f00 */
[----:B------:R-:W-:Y:S05]  /*32a0*/  BRA.U !UP0, `(.L_x_62) ;  /* 0xfffffffd08e87547 */ /* 0x000fea000b83ffff */
.L_x_61:
[----:B------:R-:W1:Y:S01]  /*32b0*/  LDS R7, [UR5+0x10] ;  /* 0x00001005ff077984 */ /* 0x000e620008000800 */
[----:B------:R-:W-:Y:S01]  /*32c0*/  IMAD.U32 R5, RZ, RZ, UR6 ;  /* 0x00000006ff057e24 */ /* 0x000fe2000f8e00ff */
[----:B------:R-:W-:-:S03]  /*32d0*/  MOV R4, UR69 ;  /* 0x0000004500047c02 */ /* 0x000fc60008000f00 */
[----:B------:R-:W-:Y:S01]  /*32e0*/  VIADD R5, R5, 0x100 ;  /* 0x0000010005057836 */ /* 0x000fe20000000000 */
[----:B-1----:R-:W-:-:S04]  /*32f0*/  SHF.L.U32 R7, R7, 0x1f, RZ ;  /* 0x0000001f07077819 */ /* 0x002fc800000006ff */
[----:B------:R-:W1:Y:S02]  /*3300*/  SYNCS.PHASECHK.TRANS64.TRYWAIT P0, [UR5+0x8], R7 ;  /* 0x00000807ff0075a7 */ /* 0x000e640008001105 */
[----:B-1----:R-:W-:Y:S05]  /*3310*/  @P0 BRA `(.L_x_63) ;  /* 0x0000000000080947 */ /* 0x002fea0003800000 */
[----:B------:R-:W1:Y:S02]  /*3320*/  SYNCS.PHASECHK.TRANS64.TRYWAIT P0, [UR5+0x8], R7 ;  /* 0x00000807ff0075a7 */ /* 0x000e640008001105 */
[----:B-1----:R-:W-:Y:S05]  /*3330*/  @!P0 BRA `(.L_x_64) ;  /* 0x0000008c00048947 */ /* 0x002fea0003800000 */
.L_x_63:
[----:B-1----:R-:W-:Y:S01]  /*3340*/  HFMA2 R0, -RZ, RZ, 0, 5.9604644775390625e-08 ;  /* 0x00000001ff007431 */ /* 0x002fe200000001ff */
[----:B------:R-:W-:Y:S01]  /*3350*/  UPRMT UR4, UR69, 0x654, UR7 ;  /* 0x0000065445047896 */ /* 0x000fe20008000007 */
[----:B------:R-:W-:Y:S01]  /*3360*/  IMAD.MOV.U32 R8, RZ, RZ, 0xffff ;  /* 0x0000ffffff087424 */ /* 0x000fe200078e00ff */
[----:B------:R-:W-:Y:S01]  /*3370*/  PRMT R4, R4, 0x654, R5 ;  /* 0x0000065404047816 */ /* 0x000fe20000000005 */
[----:B------:R-:W-:Y:S02]  /*3380*/  IMAD.MOV.U32 R6, RZ, RZ, 0x4 ;  /* 0x00000004ff067424 */ /* 0x000fe400078e00ff */
[----:B------:R-:W-:Y:S01]  /*3390*/  IMAD.SHL.U32 R9, R11, 0x20, RZ ;  /* 0x000000200b097824 */ /* 0x000fe200078e00ff */
[----:B------:R-:W-:Y:S02]  /*33a0*/  MOV R5, UR4 ;  /* 0x0000000400057c02 */ /* 0x000fe40008000f00 */
[-C--:B------:R-:W-:Y:S01]  /*33b0*/  SHF.L.U32 R8, R8, R11.reuse, RZ ;  /* 0x0000000b08087219 */ /* 0x080fe200000006ff */
[----:B------:R1:W-:Y:S01]  /*33c0*/  SYNCS.ARRIVE.TRANS64.RED RZ, [UR4], R6 ;  /* 0x00000006ffff79a7 */ /* 0x0003e20008000404 */
[----:B------:R-:W-:Y:S01]  /*33d0*/  SHF.L.U32 R7, R0, R11, RZ ;  /* 0x0000000b00077219 */ /* 0x000fe200000006ff */
[----:B------:R1:W-:Y:S04]  /*33e0*/  STS [UR6+0x100], R9 ;  /* 0x00010009ff007988 */ /* 0x0003e80008000806 */
[----:B------:R1:W-:Y:S04]  /*33f0*/  STAS [R4.64], R11 ;  /* 0x0000000b04007dbd */ /* 0x0003e8000c0008ff */
[----:B------:R1:W-:Y:S04]  /*3400*/  ATOMS.OR RZ, [UR5+0x14], R8 ;  /* 0x00001408ffff798c */ /* 0x0003e8000b000005 */
[----:B------:R1:W-:Y:S04]  /*3410*/  ATOMS.OR RZ, [UR5+0x18], R7 ;  /* 0x00001807ffff798c */ /* 0x0003e8000b000005 */
[----:B------:R1:W-:Y:S02]  /*3420*/  ATOMS.XOR RZ, [UR5+0x10], R0 ;  /* 0x00001000ffff798c */ /* 0x0003e4000b800005 */
.L_x_60:
[----:B------:R-:W-:Y:S05]  /*3430*/  BSYNC B0 ;  /* 0x0000000000007941 */ /* 0x000fea0003800000 */
.L_x_59:
[----:B------:R-:W-:Y:S05]  /*3440*/  BRA.U UP1, `(.L_x_65) ;  /* 0x00000001016c7547 */ /* 0x000fea000b800000 */
[----:B------:R-:W-:-:S03]  /*3450*/  UMOV UR4, 0xffffffff ;  /* 0xffffffff00047882 */ /* 0x000fc60000000000 */
[----:B------:R-:W-:Y:S05]  /*3460*/  BRA.DIV UR4, `(.L_x_66) ;  /* 0x0000008a04d07947 */ /* 0x000fea000b800000 */
[----:B------:R-:W-:-:S13]  /*3470*/  ELECT P6, URZ, PT ;  /* 0x0000000000ff782f */ /* 0x000fda00038c0000 */
.L_x_162:
[----:B------:R-:W-:Y:S05]  /*3480*/  @!P6 BRA `(.L_x_65) ;  /* 0x00000000005ce947 */ /* 0x000fea0003800000 */
[----:B-1----:R-:W1:Y:S02]  /*3490*/  LDS R5, [UR5+0x10] ;  /* 0x00001005ff057984 */ /* 0x002e640008000800 */
[----:B-1----:R-:W-:-:S04]  /*34a0*/  SHF.L.U32 R5, R5, 0x1f, RZ ;  /* 0x0000001f05057819 */ /* 0x002fc800000006ff */
[----:B------:R-:W1:Y:S02]  /*34b0*/  SYNCS.PHASECHK.TRANS64.TRYWAIT P0, [UR5+0x8], R5 ;  /* 0x00000805ff0075a7 */ /* 0x000e640008001105 */
[----:B-1----:R-:W-:Y:S05]  /*34c0*/  @P0 BRA `(.L_x_67) ;  /* 0x0000000000080947 */ /* 0x002fea0003800000 */
[----:B------:R-:W1:Y:S02]  /*34d0*/  SYNCS.PHASECHK.TRANS64.TRYWAIT P0, [UR5+0x8], R5 ;  /* 0x00000805ff0075a7 */ /* 0x000e640008001105 */
[----:B-1----:R-:W-:Y:S05]  /*34e0*/  @!P0 BRA `(.L_x_68) ;  /* 0x0000008800d08947 */ /* 0x002fea0003800000 */
.L_x_67:
[----:B------:R-:W2:Y:S01]  /*34f0*/  LDS R7, [UR6+0x100] ;  /* 0x00010006ff077984 */ /* 0x000ea20008000800 */
[----:B-1----:R-:W-:Y:S02]  /*3500*/  HFMA2 R0, -RZ, RZ, 0, 5.9604644775390625e-08 ;  /* 0x00000001ff007431 */ /* 0x002fe400000001ff */
[----:B------:R-:W-:Y:S01]  /*3510*/  IMAD.MOV.U32 R4, RZ, RZ, 0xffff ;  /* 0x0000ffffff047424 */ /* 0x000fe200078e00ff */
[----:B------:R-:W-:Y:S01]  /*3520*/  UPRMT UR4, UR69, 0x654, UR7 ;  /* 0x0000065445047896 */ /* 0x000fe20008000007 */
[----:B--2---:R-:W-:-:S03]  /*3530*/  IMAD.SHL.U32 R5, R7, 0x20, RZ ;  /* 0x0000002007057824 */ /* 0x004fc600078e00ff */
[-C--:B------:R-:W-:Y:S02]  /*3540*/  SHF.L.U32 R4, R4, R7.reuse, RZ ;  /* 0x0000000704047219 */ /* 0x080fe400000006ff */
[----:B------:R-:W-:Y:S01]  /*3550*/  SHF.L.U32 R7, R0, R7, RZ ;  /* 0x0000000700077219 */ /* 0x000fe200000006ff */
[----:B------:R2:W-:Y:S04]  /*3560*/  STS [UR6+0x100], R5 ;  /* 0x00010005ff007988 */ /* 0x0005e80008000806 */
[----:B------:R2:W-:Y:S04]  /*3570*/  ATOMS.OR RZ, [UR5+0x14], R4 ;  /* 0x00001404ffff798c */ /* 0x0005e8000b000005 */
[----:B------:R2:W-:Y:S01]  /*3580*/  ATOMS.OR RZ, [UR5+0x18], R7 ;  /* 0x00001807ffff798c */ /* 0x0005e2000b000005 */
[----:B------:R-:W-:Y:S03]  /*3590*/  SYNCS.ARRIVE.TRANS64.RED.A1T0 RZ, [UR4], RZ ;  /* 0x000000ffffff79a7 */ /* 0x000fe60008100404 */
[----:B------:R2:W-:Y:S01]  /*35a0*/  ATOMS.XOR RZ, [UR5+0x10], R0 ;  /* 0x00001000ffff798c */ /* 0x0005e2000b800005 */
[----:B------:R-:W-:Y:S05]  /*35b0*/  BRA `(.L_x_65) ;  /* 0x0000000000107947 */ /* 0x000fea0003800000 */
.L_x_58:
[----:B------:R-:W-:Y:S02]  /*35c0*/  MOV R0, 0xffffffff ;  /* 0xffffffff00007802 */ /* 0x000fe40000000f00 */
[----:B------:R-:W-:-:S03]  /*35d0*/  MOV R4, 0x3600 ;  /* 0x0000360000047802 */ /* 0x000fc60000000f00 */
[----:B------:R1:W-:Y:S04]  /*35e0*/  STS [UR6+0x100], R0 ;  /* 0x00010000ff007988 */ /* 0x0003e80008000806 */
[----:B-1---5:R-:W-:Y:S05]  /*35f0*/  CALL.REL.NOINC `($__internal_1_$__cuda_sm10x_tcgen05_guardrail_trap_phase_invalid_during_alloc) ;  /* 0x0000009000747944 */ /* 0x022fea0003c00000 */
.L_x_65:
[----:B------:R-:W-:Y:S05]  /*3600*/  WARPSYNC.ALL ;  /* 0x0000000000007948 */ /* 0x000fea0003800000 */
[----:B------:R-:W3:Y:S01]  /*3610*/  S2UR UR4, SR_CgaCtaId ;  /* 0x00000000000479c3 */ /* 0x000ee20000008800 */
[----:B------:R-:W-:Y:S01]  /*3620*/  UMOV UR41, 0x400 ;  /* 0x0000040000297882 */ /* 0x000fe20000000000 */
[----:B------:R-:W-:-:S06]  /*3630*/  NOP ;  /* 0x0000000000007918 */ /* 0x000fcc0000000000 */
[----:B------:R-:W-:Y:S06]  /*3640*/  BAR.ARV 0x6, 0xa0 ;  /* 0x0182800000007b1d */ /* 0x000fec0000002000 */
[----:B------:R-:W4:Y:S01]  /*3650*/  LDCU UR6, c[0x0][0x38c] ;  /* 0x00007180ff0677ac */ /* 0x000f220008000800 */
[----:B------:R-:W-:Y:S01]  /*3660*/  LOP3.LUT R3, R3, 0xffff, RZ, 0xc0, !PT ;  /* 0x0000ffff03037812 */ /* 0x000fe200078ec0ff */
[----:B-1----:R-:W-:Y:S01]  /*3670*/  IMAD.MOV.U32 R9, RZ, RZ, 0x1 ;  /* 0x00000001ff097424 */ /* 0x002fe200078e00ff */
[----:B------:R-:W-:Y:S01]  /*3680*/  LOP3.LUT R2, R2, 0xffff, RZ, 0xc0, !PT ;  /* 0x0000ffff02027812 */ /* 0x000fe200078ec0ff */
[----:B------:R-:W-:Y:S01]  /*3690*/  IMAD.MOV.U32 R8, RZ, RZ, RZ ;  /* 0x000000ffff087224 */ /* 0x000fe200078e00ff */
[----:B------:R-:W-:Y:S01]  /*36a0*/  R2UR UR43, R3 ;  /* 0x00000000032b72ca */ /* 0x000fe200000e0000 */
[----:B------:R-:W-:Y:S01]  /*36b0*/  UMOV UR47, URZ ;  /* 0x000000ff002f7c82 */ /* 0x000fe20008000000 */
[----:B------:R-:W-:-:S02]  /*36c0*/  R2UR UR65, R2 ;  /* 0x00000000024172ca */ /* 0x000fc400000e0000 */
[----:B------:R-:W-:Y:S01]  /*36d0*/  CS2R R2, SRZ ;  /* 0x0000000000027805 */ /* 0x000fe2000001ff00 */
[----:B------:R-:W-:Y:S01]  /*36e0*/  UMOV UR38, URZ ;  /* 0x000000ff00267c82 */ /* 0x000fe20008000000 */
[----:B---3--:R-:W-:Y:S01]  /*36f0*/  ULEA UR41, UR4, UR41, 0x18 ;  /* 0x0000002904297291 */ /* 0x008fe2000f8ec0ff */
[----:B------:R-:W-:Y:S01]  /*3700*/  UMOV UR37, URZ ;  /* 0x000000ff00257c82 */ /* 0x000fe20008000000 */
[----:B------:R-:W-:Y:S02]  /*3710*/  UISETP.NE.AND UP3, UPT, UR68, URZ, UPT ;  /* 0x000000ff4400728c */ /* 0x000fe4000bf65270 */
[----:B------:R-:W-:Y:S02]  /*3720*/  UIADD3 UR5, UPT, UPT, UR41, 0x10800, URZ ;  /* 0x0001080029057890 */ /* 0x000fe4000fffe0ff */
[----:B------:R-:W-:-:S03]  /*3730*/  UIADD3 UR4, UPT, UPT, UR41, 0x20800, URZ ;  /* 0x0002080029047890 */ /* 0x000fc6000fffe0ff */
[----:B--2---:R-:W1:Y:S01]  /*3740*/  LDS R0, [UR41+0x100] ;  /* 0x00010029ff007984 */ /* 0x004e620008000800 */
[----:B----4-:R-:W-:Y:S02]  /*3750*/  UIADD3 UR6, UPT, UPT, UR6, 0x7f, URZ ;  /* 0x0000007f06067890 */ /* 0x010fe4000fffe0ff */
[----:B------:R-:W-:Y:S02]  /*3760*/  USHF.R.U32.HI UR5, URZ, 0x4, UR5 ;  /* 0x00000004ff057899 */ /* 0x000fe40008011605 */
[----:B------:R-:W-:Y:S02]  /*3770*/  USHF.R.S32.HI UR64, URZ, 0x1f, UR6 ;  /* 0x0000001fff407899 */ /* 0x000fe40008011406 */
[----:B------:R-:W-:Y:S02]  /*3780*/  USHF.R.U32.HI UR4, URZ, 0x4, UR4 ;  /* 0x00000004ff047899 */ /* 0x000fe40008011604 */
[----:B------:R-:W-:Y:S02]  /*3790*/  ULEA.HI UR64, UR64, UR6, URZ, 0x7 ;  /* 0x0000000640407291 */ /* 0x000fe4000f8f38ff */
[----:B------:R-:W-:-:S02]  /*37a0*/  ULOP3.LUT UR5, UR5, 0x3fff, URZ, 0xc0, !UPT ;  /* 0x00003fff05057892 */ /* 0x000fc4000f8ec0ff */
[----:B------:R-:W-:Y:S02]  /*37b0*/  USHF.R.S32.HI UR64, URZ, 0x7, UR64 ;  /* 0x00000007ff407899 */ /* 0x000fe40008011440 */
[----:B------:R-:W-:Y:S02]  /*37c0*/  ULOP3.LUT UR45, UR4, 0x3fff, URZ, 0xc0, !UPT ;  /* 0x00003fff042d7892 */ /* 0x000fe4000f8ec0ff */
[----:B------:R-:W-:Y:S01]  /*37d0*/  UISETP.LT.AND UP0, UPT, UR64, 0x1, UPT ;  /* 0x000000014000788c */ /* 0x000fe2000bf01270 */
[----:B------:R-:W-:Y:S01]  /*37e0*/  UMOV UR62, 0x0 ;  /* 0x00000000003e7882 */ /* 0x000fe20000000000 */
        /* <DEDUP_REMOVED lines=9> */
[----:B------:R-:W-:-:S02]  /*3880*/  ULOP3.LUT UR44, UR5, 0x10000, URZ, 0xfc, !UPT ;  /* 0x00010000052c7892 */ /* 0x000fc4000f8efcff */
[----:B------:R-:W-:Y:S02]  /*3890*/  ULOP3.LUT UR45, UR45, 0x10000, URZ, 0xfc, !UPT ;  /* 0x000100002d2d7892 */ /* 0x000fe4000f8efcff */
[----:B------:R-:W-:Y:S01]  /*38a0*/  USEL UR66, UR64, 0x1, !UP0 ;  /* 0x0000000140427887 */ /* 0x000fe2000c000000 */
[----:B------:R-:W-:Y:S01]  /*38b0*/  UMOV UR52, 0x0 ;  /* 0x0000000000347882 */ /* 0x000fe20000000000 */
[----:B------:R-:W-:Y:S01]  /*38c0*/  UMOV UR53, 0x10400490 ;  /* 0x1040049000357882 */ /* 0x000fe20000000000 */
[----:B------:R-:W-:Y:S01]  /*38d0*/  UMOV UR50, 0x0 ;  /* 0x0000000000327882 */ /* 0x000fe20000000000 */
[----:B------:R-:W-:Y:S01]  /*38e0*/  UMOV UR51, 0x10400490 ;  /* 0x1040049000337882 */ /* 0x000fe20000000000 */
[----:B------:R-:W-:Y:S01]  /*38f0*/  UMOV UR48, 0x0 ;  /* 0x0000000000307882 */ /* 0x000fe20000000000 */
[----:B-1----:R-:W-:Y:S01]  /*3900*/  R2UR UR67, R0 ;  /* 0x00000000004372ca */ /* 0x002fe200000e0000 */
[----:B------:R-:W-:-:S14]  /*3910*/  UMOV UR49, 0x10400490 ;  /* 0x1040049000317882 */ /* 0x000fdc0000000000 */
.L_x_76:
[C---:B------:R-:W-:Y:S02]  /*3920*/  LEA R0, R8.reuse, UR41, 0x3 ;  /* 0x0000002908007c11 */ /* 0x040fe4000f8e18ff */
[----:B------:R-:W-:Y:S02]  /*3930*/  SHF.L.U32 R5, R3, 0x1f, RZ ;  /* 0x0000001f03057819 */ /* 0x000fe400000006ff */
[----:B------:R-:W-:Y:S02]  /*3940*/  LEA R4, R8, UR41, 0x4 ;  /* 0x0000002908047c11 */ /* 0x000fe4000f8e20ff */
[----:B------:R-:W1:Y:S02]  /*3950*/  SYNCS.PHASECHK.TRANS64.TRYWAIT P0, [R0+URZ+0x70], R5 ;  /* 0x00007005000075a7 */ /* 0x000e6400080011ff */
[----:B-1-3--:R-:W-:Y:S05]  /*3960*/  @!P0 BRA `(.L_x_69) ;  /* 0x0000008400c88947 */ /* 0x00afea0003800000 */
.L_x_163:
[----:B-1----:R-:W1:Y:S01]  /*3970*/  LDS.128 R4, [R4+0xe0] ;  /* 0x0000e00004047984 */ /* 0x002e620000000c00 */
[----:B------:R-:W-:Y:S02]  /*3980*/  VIADD R0, R0, 0x80 ;  /* 0x0000008000007836 */ /* 0x000fe40000000000 */
[----:B------:R-:W-:Y:S01]  /*3990*/  VIADD R8, R8, 0x1 ;  /* 0x0000000108087836 */ /* 0x000fe20000000000 */
[----:B------:R-:W-:Y:S01]  /*39a0*/  @!PT LDS RZ, [RZ] ;  /* 0x00000000fffff984 */ /* 0x000fe20000000800 */
[----:B------:R-:W-:Y:S01]  /*39b0*/  @!PT LDS RZ, [RZ] ;  /* 0x00000000fffff984 */ /* 0x000fe20000000800 */
[----:B------:R-:W-:Y:S01]  /*39c0*/  @!PT LDS RZ, [RZ] ;  /* 0x00000000fffff984 */ /* 0x000fe20000000800 */
[----:B------:R-:W-:Y:S01]  /*39d0*/  @!PT LDS RZ, [RZ] ;  /* 0x00000000fffff984 */ /* 0x000fe20000000800 */
[----:B------:R2:W-:Y:S06]  /*39e0*/  MEMBAR.ALL.CTA ;  /* 0x0000000000007992 */ /* 0x0005ec0000008000 */
[----:B--2---:R-:W2:Y:S01]  /*39f0*/  FENCE.VIEW.ASYNC.S ;  /* 0x00000000000073c6 */ /* 0x004ea20000000000 */
[----:B------:R-:W-:-:S04]  /*3a00*/  PRMT R0, RZ, 0x654, R0 ;  /* 0x00000654ff007816 */ /* 0x000fc80000000000 */
[----:B--2---:R2:W-:Y:S01]  /*3a10*/  SYNCS.ARRIVE.TRANS64.RED.A1T0 RZ, [R0+URZ], RZ ;  /* 0x000000ff00ff79a7 */ /* 0x0045e200081004ff */
[----:B-1----:R-:W-:Y:S01]  /*3a20*/  LOP3.LUT P1, RZ, R6, 0x1, RZ, 0xc0, !PT ;  /* 0x0000000106ff7812 */ /* 0x002fe2000782c0ff */
[----:B--2---:R-:W-:-:S12]  /*3a30*/  BRA.U UP3, `(.L_x_70) ;  /* 0x0000000503587547 */ /* 0x004fd8000b800000 */
[----:B------:R-:W1:Y:S01]  /*3a40*/  LDCU UR4, c[0x0][0x38c] ;  /* 0x00007180ff0477ac */ /* 0x000e620008000800 */
[----:B------:R-:W-:Y:S02]  /*3a50*/  PLOP3.LUT P2, PT, PT, PT, PT, 0x80, 0x8 ;  /* 0x000000000008781c */ /* 0x000fe40003f4f070 */
[----:B------:R-:W-:Y:S01]  /*3a60*/  SHF.L.U32 R5, R9, 0x1f, RZ ;  /* 0x0000001f09057819 */ /* 0x000fe200000006ff */
[----:B------:R-:W-:Y:S02]  /*3a70*/  ULEA UR46, UR47, UR41, 0x3 ;  /* 0x000000292f2e7291 */ /* 0x000fe4000f8e18ff */
[----:B------:R-:W-:Y:S02]  /*3a80*/  ULEA UR36, UR47, UR67, 0x8 ;  /* 0x000000432f247291 */ /* 0x000fe4000f8e40ff */
[----:B-1----:R-:W-:-:S06]  /*3a90*/  UISETP.GE.AND UP0, UPT, UR4, 0x1, UPT ;  /* 0x000000010400788c */ /* 0x002fcc000bf06270 */
[----:B------:R-:W-:-:S05]  /*3aa0*/  PLOP3.LUT P0, PT, PT, PT, UP0, 0x80, 0x8 ;  /* 0x000000000008781c */ /* 0x000fca0003f0f008 */
[----:B------:R-:W-:-:S08]  /*3ab0*/  @UP0 ULEA UR4, UR38, UR41, 0x3 ;  /* 0x0000002926040291 */ /* 0x000fd0000f8e18ff */
[----:B------:R-:W-:-:S04]  /*3ac0*/  @P0 SHF.L.U32 R0, R2, 0x1f, RZ ;  /* 0x0000001f02000819 */ /* 0x000fc800000006ff */
[----:B------:R1:W2:Y:S01]  /*3ad0*/  @P0 SYNCS.PHASECHK.TRANS64.TRYWAIT P2, [UR4], R0 ;  /* 0x00000000ff0005a7 */ /* 0x0002a20008041104 */
[----:B------:R-:W3:Y:S02]  /*3ae0*/  SYNCS.PHASECHK.TRANS64.TRYWAIT P0, [UR46+0xa0], R5 ;  /* 0x0000a005ff0075a7 */ /* 0x000ee4000800112e */
[----:B-123--:R-:W-:Y:S05]  /*3af0*/  @!P0 BRA `(.L_x_71) ;  /* 0x0000008400788947 */ /* 0x00efea0003800000 */
.L_x_165:
[----:B------:R-:W-:Y:S01]  /*3b00*/  UMOV UR42, UR37 ;  /* 0x00000025002a7c82 */ /* 0x000fe20008000000 */
[----:B------:R-:W-:Y:S05]  /*3b10*/  BRA.U !UP0, `(.L_x_72) ;  /* 0x0000000508107547 */ /* 0x000fea000b800000 */
[----:B------:R-:W-:Y:S02]  /*3b20*/  UIADD3 UR42, UPT, UPT, UR66, UR37, URZ ;  /* 0x00000025422a7290 */ /* 0x000fe4000fffe0ff */
[----:B------:R-:W-:Y:S01]  /*3b30*/  UPLOP3.LUT UP2, UPT, UPT, UPT, UPT, 0x40, 0x4 ;  /* 0x000000000004789c */ /* 0x000fe20003f4e870 */
[----:B------:R-:W-:Y:S01]  /*3b40*/  UMOV UR39, UR64 ;  /* 0x0000004000277c82 */ /* 0x000fe20008000000 */
[----:B------:R-:W-:-:S09]  /*3b50*/  UMOV UR5, UR38 ;  /* 0x0000002600057c82 */ /* 0x000fd20008000000 */
.L_x_75:
[----:B------:R-:W-:Y:S01]  /*3b60*/  ULEA UR7, UR5, UR41, 0x3 ;  /* 0x0000002905077291 */ /* 0x000fe2000f8e18ff */
[----:B--23--:R-:W-:Y:S11]  /*3b70*/  @P2 BRA `(.L_x_73) ;  /* 0x00000000000c2947 */ /* 0x00cff60003800000 */
[----:B-1----:R-:W-:Y:S04]  /*3b80*/  SHF.L.U32 R5, R2, 0x1f, RZ ;  /* 0x0000001f02057819 */ /* 0x002fe800000006ff */
[----:B------:R-:W1:Y:S02]  /*3b90*/  SYNCS.PHASECHK.TRANS64.TRYWAIT P0, [UR7], R5 ;  /* 0x00000005ff0075a7 */ /* 0x000e640008001107 */
[----:B-1----:R-:W-:Y:S05]  /*3ba0*/  @!P0 BRA `(.L_x_74) ;  /* 0x0000008400648947 */ /* 0x002fea0003800000 */
.L_x_73:
[----:B------:R-:W-:Y:S01]  /*3bb0*/  UISETP.NE.AND UP0, UPT, UR39, 0x1, UPT ;  /* 0x000000012700788c */ /* 0x000fe2000bf05270 */
[----:B------:R-:W-:Y:S01]  /*3bc0*/  PLOP3.LUT P2, PT, PT, PT, PT, 0x80, 0x8 ;  /* 0x000000000008781c */ /* 0x000fe20003f4f070 */
[----:B------:R-:W-:Y:S02]  /*3bd0*/  UIADD3 UR4, UPT, UPT, UR5, 0x1, URZ ;  /* 0x0000000105047890 */ /* 0x000fe4000fffe0ff */
[----:B------:R-:W-:Y:S02]  /*3be0*/  UIADD3 UR40, UPT, UPT, UR7, 0x10, URZ ;  /* 0x0000001007287890 */ /* 0x000fe4000fffe0ff */
[----:B------:R-:W-:Y:S01]  /*3bf0*/  UISETP.NE.AND UP1, UPT, UR4, 0x2, UPT ;  /* 0x000000020400788c */ /* 0x000fe2000bf25270 */
[----:B------:R-:W-:Y:S01]  /*3c00*/  PLOP3.LUT P0, PT, PT, PT, UP0, 0x80, 0x8 ;  /* 0x000000000008781c */ /* 0x000fe20003f0f008 */
[----:B------:R-:W-:Y:S02]  /*3c10*/  UIADD3 UR37, UPT, UPT, UR37, 0x1, URZ ;  /* 0x0000000125257890 */ /* 0x000fe4000fffe0ff */
[----:B------:R-:W-:Y:S02]  /*3c20*/  USEL UR6, URZ, 0x1, UP1 ;  /* 0x00000001ff067887 */ /* 0x000fe40008800000 */
[----:B------:R-:W-:Y:S02]  /*3c30*/  USEL UR38, UR4, URZ, UP1 ;  /* 0x000000ff04267287 */ /* 0x000fe40008800000 */
[----:B------:R-:W-:Y:S02]  /*3c40*/  UIADD3 UR39, UPT, UPT, UR39, -0x1, URZ ;  /* 0xffffffff27277890 */ /* 0x000fe4000fffe0ff */
[----:B------:R-:W-:Y:S01]  /*3c50*/  @UP0 ULEA UR4, UR38, UR41, 0x3 ;  /* 0x0000002926040291 */ /* 0x000fe2000f8e18ff */
[----:B------:R-:W-:Y:S01]  /*3c60*/  LOP3.LUT R2, R2, UR6, RZ, 0x3c, !PT ;  /* 0x0000000602027c12 */ /* 0x000fe2000f8e3cff */
[----:B------:R-:W-:Y:S02]  /*3c70*/  ULEA UR6, UR5, UR45, 0xb ;  /* 0x0000002d05067291 */ /* 0x000fe4000f8e58ff */
[----:B------:R-:W-:Y:S01]  /*3c80*/  UISETP.NE.AND UP0, UPT, UR37, UR42, UPT ;  /* 0x0000002a2500728c */ /* 0x000fe2000bf05270 */
[----:B-1----:R-:W-:Y:S01]  /*3c90*/  @P0 SHF.L.U32 R0, R2, 0x1f, RZ ;  /* 0x0000001f02000819 */ /* 0x002fe200000006ff */
[----:B------:R-:W-:Y:S02]  /*3ca0*/  UIADD3 UR34, UPT, UPT, UR6, 0x2, URZ ;  /* 0x0000000206227890 */ /* 0x000fe4000fffe0ff */
[----:B------:R-:W-:Y:S01]  /*3cb0*/  UIADD3 UR30, UPT, UPT, UR6, 0x4, URZ ;  /* 0x00000004061e7890 */ /* 0x000fe2000fffe0ff */
[----:B------:R2:W3:Y:S01]  /*3cc0*/  @P0 SYNCS.PHASECHK.TRANS64.TRYWAIT P2, [UR4], R0 ;  /* 0x00000000ff0005a7 */ /* 0x0004e20008041104 */
[----:B------:R-:W-:Y:S02]  /*3cd0*/  ULEA UR4, UR5, UR44, 0xb ;  /* 0x0000002c05047291 */ /* 0x000fe4000f8e58ff */
[----:B------:R-:W-:Y:S02]  /*3ce0*/  UIADD3 UR26, UPT, UPT, UR6, 0x6, URZ ;  /* 0x00000006061a7890 */ /* 0x000fe4000fffe0ff */
        /* <DEDUP_REMOVED lines=10> */
[----:B------:R-:W-:Y:S01]  /*3d90*/  UIADD3 UR8, UPT, UPT, UR4, 0x406, URZ ;  /* 0x0000040604087890 */ /* 0x000fe2000fffe0ff */
[----:B------:R-:W-:Y:S01]  /*3da0*/  UMOV UR7, 0x40004040 ;  /* 0x4000404000077882 */ /* 0x000fe20000000000 */
[----:B------:R-:W-:Y:S01]  /*3db0*/  UMOV UR5, 0x40004040 ;  /* 0x4000404000057882 */ /* 0x000fe20000000000 */
[----:B------:R-:W-:Y:S01]  /*3dc0*/  UMOV UR35, 0x40004040 ;  /* 0x4000404000237882 */ /* 0x000fe20000000000 */
[----:B------:R1:W-:Y:S01]  /*3dd0*/  UTCHMMA.2CTA gdesc[UR4], gdesc[UR6], tmem[UR36], tmem[UR62], idesc[UR63], UP2 ;  /* 0x00ff3e06040075ea */ /* 0x0003e20009200024 */
[----:B------:R-:W-:Y:S01]  /*3de0*/  UPLOP3.LUT UP2, UPT, UPT, UPT, UPT, 0x80, 0x8 ;  /* 0x000000000008789c */ /* 0x000fe20003f4f070 */
[----:B------:R-:W-:Y:S01]  /*3df0*/  UMOV UR33, 0x40004040 ;  /* 0x4000404000217882 */ /* 0x000fe20000000000 */
[----:B------:R-:W-:Y:S01]  /*3e00*/  UMOV UR31, 0x40004040 ;  /* 0x40004040001f7882 */ /* 0x000fe20000000000 */
[----:B------:R2:W-:Y:S01]  /*3e10*/  UTCHMMA.2CTA gdesc[UR32], gdesc[UR34], tmem[UR36], tmem[UR60], idesc[UR61], UPT ;  /* 0x00ff3c22200075ea */ /* 0x0005e2000ba00024 */
        /* <DEDUP_REMOVED lines=14> */
[----:B------:R-:W-:Y:S01]  /*3f00*/  UMOV UR9, 0x40004040 ;  /* 0x4000404000097882 */ /* 0x000fe20000000000 */
[----:B------:R2:W-:Y:S01]  /*3f10*/  UTCHMMA.2CTA gdesc[UR12], gdesc[UR14], tmem[UR36], tmem[UR50], idesc[UR51], UPT ;  /* 0x00ff320e0c0075ea */ /* 0x0005e2000ba00024 */
[----:B------:R2:W-:Y:S01]  /*3f20*/  UTCHMMA.2CTA gdesc[UR8], gdesc[UR10], tmem[UR36], tmem[UR48], idesc[UR49], UPT ;  /* 0x00ff300a080075ea */ /* 0x0005e2000ba00024 */
[----:B------:R2:W-:Y:S01]  /*3f30*/  UTCBAR.2CTA.MULTICAST [UR40], URZ, UR43 ;  /* 0x000000ff280073e9 */ /* 0x0005e2000820082b */
[----:B-1----:R-:W-:Y:S01]  /*3f40*/  UMOV UR5, UR38 ;  /* 0x0000002600057c82 */ /* 0x002fe20008000000 */
[----:B------:R-:W-:Y:S05]  /*3f50*/  BRA.U UP0, `(.L_x_75) ;  /* 0xfffffffd00007547 */ /* 0x000fea000b83ffff */
.L_x_72:
[----:B------:R-:W-:Y:S01]  /*3f60*/  UIADD3 UR4, UPT, UPT, UR46, 0x90, URZ ;  /* 0x000000902e047890 */ /* 0x000fe2000fffe0ff */
[----:B------:R-:W-:-:S08]  /*3f70*/  UMOV UR37, UR42 ;  /* 0x0000002a00257c82 */ /* 0x000fd00008000000 */
[----:B------:R4:W-:Y:S01]  /*3f80*/  UTCBAR.2CTA.MULTICAST [UR4], URZ, UR65 ;  /* 0x000000ff040073e9 */ /* 0x0009e20008200841 */
[----:B------:R-:W-:Y:S02]  /*3f90*/  NOP ;  /* 0x0000000000007918 */ /* 0x000fe40000000000 */
.L_x_70:
[----:B----4-:R-:W-:Y:S01]  /*3fa0*/  UIADD3 UR4, UPT, UPT, UR47, 0x1, URZ ;  /* 0x000000012f047890 */ /* 0x010fe2000fffe0ff */
[----:B------:R-:W-:-:S03]  /*3fb0*/  ISETP.NE.AND P0, PT, R8, 0x2, PT ;  /* 0x000000020800780c */ /* 0x000fc60003f05270 */
[----:B------:R-:W-:Y:S01]  /*3fc0*/  UISETP.NE.AND UP0, UPT, UR4, 0x2, UPT ;  /* 0x000000020400788c */ /* 0x000fe2000bf05270 */
[----:B-12---:R-:W-:Y:S02]  /*3fd0*/  SEL R0, RZ, 0x1, P0 ;  /* 0x00000001ff007807 */ /* 0x006fe40000000000 */
[----:B------:R-:W-:Y:S01]  /*3fe0*/  SEL R8, R8, RZ, P0 ;  /* 0x000000ff08087207 */ /* 0x000fe20000000000 */
[----:B------:R-:W-:Y:S01]  /*3ff0*/  USEL UR5, URZ, 0x1, UP0 ;  /* 0x00000001ff057887 */ /* 0x000fe20008000000 */
[----:B------:R-:W-:Y:S01]  /*4000*/  LOP3.LUT R3, R3, R0, RZ, 0x3c, !PT ;  /* 0x0000000003037212 */ /* 0x000fe200078e3cff */
[----:B------:R-:W-:-:S04]  /*4010*/  USEL UR47, UR4, URZ, UP0 ;  /* 0x000000ff042f7287 */ /* 0x000fc80008000000 */
[----:B------:R-:W-:Y:S01]  /*4020*/  LOP3.LUT R9, R9, UR5, RZ, 0x3c, !PT ;  /* 0x0000000509097c12 */ /* 0x000fe2000f8e3cff */
[----:B------:R-:W-:Y:S07]  /*4030*/  @P1 BRA `(.L_x_76) ;  /* 0xfffffff800381947 */ /* 0x000fee000383ffff */
[----:B------:R-:W1:Y:S01]  /*4040*/  S2UR UR8, SR_CgaCtaId ;  /* 0x00000000000879c3 */ /* 0x000e620000008800 */
[----:B------:R-:W-:Y:S01]  /*4050*/  ELECT P0, URZ, PT ;  /* 0x0000000000ff782f */ /* 0x000fe20003800000 */
[----:B------:R-:W-:Y:S01]  /*4060*/  HFMA2 R0, -RZ, RZ, 0, 5.9604644775390625e-08 ;  /* 0x00000001ff007431 */ /* 0x000fe200000001ff */
[----:B------:R-:W-:-:S05]  /*4070*/  UMOV UR4, 0x40 ;  /* 0x0000004000047882 */ /* 0x000fca0000000000 */
[----:B------:R-:W-:Y:S01]  /*4080*/  UVIRTCOUNT.DEALLOC.SMPOOL 0x80 ;  /* 0x000000800000784c */ /* 0x000fe20000000000 */
[----:B------:R-:W-:Y:S02]  /*4090*/  UISETP.NE.AND UP0, UPT, UR68, URZ, UPT ;  /* 0x000000ff4400728c */ /* 0x000fe4000bf05270 */
[----:B-1----:R-:W-:-:S09]  /*40a0*/  ULEA UR8, UR8, UR4, 0x18 ;  /* 0x0000000408087291 */ /* 0x002fd2000f8ec0ff */
[----:B------:R1:W-:Y:S01]  /*40b0*/  @P0 STS.U8 [UR8+0x1c], R0 ;  /* 0x00001c00ff000988 */ /* 0x0003e20008000008 */
[----:B------:R-:W-:Y:S05]  /*40c0*/  BRA.U UP0, `(.L_x_77) ;  /* 0x0000000100587547 */ /* 0x000fea000b800000 */
[----:B------:R-:W-:Y:S01]  /*40d0*/  UIADD3 UR5, UPT, UPT, UR41, 0xa0, URZ ;  /* 0x000000a029057890 */ /* 0x000fe2000fffe0ff */
[----:B------:R-:W-:-:S03]  /*40e0*/  SHF.L.U32 R3, R9, 0x1f, RZ ;  /* 0x0000001f09037819 */ /* 0x000fc600000006ff */
[----:B------:R-:W-:-:S09]  /*40f0*/  ULEA UR4, UR47, UR5, 0x3 ;  /* 0x000000052f047291 */ /* 0x000fd2000f8e18ff */
[----:B------:R-:W2:Y:S02]  /*4100*/  SYNCS.PHASECHK.TRANS64.TRYWAIT P0, [UR4], R3 ;  /* 0x00000003ff0075a7 */ /* 0x000ea40008001104 */
[----:B--2---:R-:W-:Y:S05]  /*4110*/  @!P0 BRA `(.L_x_78) ;  /* 0x0000008000208947 */ /* 0x004fea0003800000 */
.L_x_168:
[----:B------:R-:W-:-:S04]  /*4120*/  UIADD3 UR4, UPT, UPT, UR47, 0x1, URZ ;  /* 0x000000012f047890 */ /* 0x000fc8000fffe0ff */
[----:B------:R-:W-:-:S04]  /*4130*/  UISETP.NE.AND UP1, UPT, UR4, 0x2, UPT ;  /* 0x000000020400788c */ /* 0x000fc8000bf25270 */
[----:B------:R-:W-:Y:S02]  /*4140*/  USEL UR6, URZ, 0x1, UP1 ;  /* 0x00000001ff067887 */ /* 0x000fe40008800000 */
[----:B------:R-:W-:-:S04]  /*4150*/  USEL UR4, UR4, URZ, UP1 ;  /* 0x000000ff04047287 */ /* 0x000fc80008800000 */
[----:B------:R-:W-:Y:S01]  /*4160*/  ULEA UR4, UR4, UR5, 0x3 ;  /* 0x0000000504047291 */ /* 0x000fe2000f8e18ff */
[----:B-1----:R-:W-:-:S04]  /*4170*/  LOP3.LUT R3, R9, UR6, RZ, 0x3c, !PT ;  /* 0x0000000609037c12 */ /* 0x002fc8000f8e3cff */
[----:B------:R-:W-:Y:S01]  /*4180*/  SHF.L.U32 R3, R3, 0x1f, RZ ;  /* 0x0000001f03037819 */ /* 0x000fe200000006ff */
[----:B------:R-:W-:-:S04]  /*4190*/  IMAD.U32 R0, RZ, RZ, UR4 ;  /* 0x00000004ff007e24 */ /* 0x000fc8000f8e00ff */
[----:B------:R1:W2:Y:S03]  /*41a0*/  SYNCS.PHASECHK.TRANS64.TRYWAIT P0, [R0+URZ], R3 ;  /* 0x00000003000075a7 */ /* 0x0002a600080011ff */
[----:B--2---:R-:W-:Y:S05]  /*41b0*/  @!P0 NANOSLEEP.SYNCS 0x989680 ;  /* 0x009896800000895d */ /* 0x004fea0003900000 */
[----:B------:R-:W2:Y:S02]  /*41c0*/  @!P0 SYNCS.PHASECHK.TRANS64 P0, [R0+URZ], R3 ;  /* 0x00000003000085a7 */ /* 0x000ea400080010ff */
[----:B--2---:R-:W-:Y:S05]  /*41d0*/  @P0 BRA `(.L_x_79) ;  /* 0x0000000000200947 */ /* 0x004fea0003800000 */
.L_x_80:
[----:B--2---:R2:W4:Y:S02]  /*41e0*/  SYNCS.PHASECHK.TRANS64.TRYWAIT P0, [R0+URZ], R3 ;  /* 0x00000003000075a7 */ /* 0x00452400080011ff */
[----:B----4-:R-:W-:Y:S05]  /*41f0*/  @!P0 NANOSLEEP.SYNCS 0x989680 ;  /* 0x009896800000895d */ /* 0x010fea0003900000 */
[----:B------:R-:W4:Y:S02]  /*4200*/  @!P0 SYNCS.PHASECHK.TRANS64 P0, [R0+URZ], R3 ;  /* 0x00000003000085a7 */ /* 0x000f2400080010ff */
[----:B----4-:R-:W-:Y:S05]  /*4210*/  @!P0 BRA `(.L_x_80) ;  /* 0xfffffffc00f08947 */ /* 0x010fea000383ffff */
[----:B------:R-:W-:Y:S05]  /*4220*/  BRA `(.L_x_79) ;  /* 0x00000000000c7947 */ /* 0x000fea0003800000 */
.L_x_77:
[----:B------:R-:W-:-:S04]  /*4230*/  UIADD3 UR4, UPT, UPT, UR41, 0xd0, URZ ;  /* 0x000000d029047890 */ /* 0x000fc8000fffe0ff */
[----:B------:R-:W-:-:S09]  /*4240*/  UPRMT UR4, UR69, 0x654, UR4 ;  /* 0x0000065445047896 */ /* 0x000fd20008000004 */
[----:B------:R-:W-:Y:S03]  /*4250*/  SYNCS.ARRIVE.TRANS64.RED.A1T0 RZ, [UR4], RZ ;  /* 0x000000ffffff79a7 */ /* 0x000fe60008100404 */
.L_x_79:
[----:B-12---:R-:W-:Y:S01]  /*4260*/  SHF.L.U32 R3, RZ, 0x1f, RZ ;  /* 0x0000001fff037819 */ /* 0x006fe200000006ff */
[----:B------:R-:W-:Y:S01]  /*4270*/  UIADD3 UR4, UPT, UPT, UR41, 0xd0, URZ ;  /* 0x000000d029047890 */ /* 0x000fe2000fffe0ff */
[----:B------:R-:W-:Y:S02]  /*4280*/  PLOP3.LUT P0, PT, PT, PT, UP0, 0x80, 0x8 ;  /* 0x000000000008781c */ /* 0x000fe40003f0f008 */
[----:B------:R-:W1:Y:S02]  /*4290*/  SYNCS.PHASECHK.TRANS64.TRYWAIT P1, [UR41+0xd0], R3 ;  /* 0x0000d003ff0075a7 */ /* 0x000e640008021129 */
[----:B-1----:R-:W-:Y:S09]  /*42a0*/  @!P1 BRA `(.L_x_81) ;  /* 0x0000007c00d49947 */ /* 0x002ff20003800000 */
.L_x_170:
[----:B------:R-:W-:Y:S01]  /*42b0*/  @!UP0 UPRMT UR4, UR69, 0x654, UR4 ;  /* 0x0000065445048896 */ /* 0x000fe20008000004 */
[----:B------:R-:W-:Y:S01]  /*42c0*/  UMOV UR5, 0xffff ;  /* 0x0000ffff00057882 */ /* 0x000fe20000000000 */
[----:B------:R-:W-:-:S07]  /*42d0*/  UMOV UR6, 0x1 ;  /* 0x0000000100067882 */ /* 0x000fce0000000000 */
[----:B------:R-:W-:Y:S01]  /*42e0*/  @!P0 SYNCS.ARRIVE.TRANS64.RED.A1T0 RZ, [UR4], RZ ;  /* 0x000000ffffff89a7 */ /* 0x000fe20008100404 */
[----:B------:R-:W-:Y:S01]  /*42f0*/  NOP ;  /* 0x0000000000007918 */ /* 0x000fe20000000000 */
[----:B-1----:R-:W1:Y:S01]  /*4300*/  LDS R0, [UR8+0x14] ;  /* 0x00001408ff007984 */ /* 0x002e620008000800 */
[----:B------:R-:W-:-:S04]  /*4310*/  ULOP3.LUT UR4, UR67, 0xffff, URZ, 0xc0, !UPT ;  /* 0x0000ffff43047892 */ /* 0x000fc8000f8ec0ff */
[----:B------:R-:W-:-:S04]  /*4320*/  USHF.R.U32.HI UR4, URZ, 0x5, UR4 ;  /* 0x00000005ff047899 */ /* 0x000fc80008011604 */
[----:B------:R-:W-:Y:S02]  /*4330*/  USHF.L.U32 UR5, UR5, UR4, URZ ;  /* 0x0000000405057299 */ /* 0x000fe400080006ff */
[----:B------:R-:W-:-:S04]  /*4340*/  USHF.L.U32 UR4, UR6, UR4, URZ ;  /* 0x0000000406047299 */ /* 0x000fc800080006ff */
[----:B-1----:R-:W-:-:S04]  /*4350*/  LOP3.LUT R0, R0, UR5, RZ, 0xc0, !PT ;  /* 0x0000000500007c12 */ /* 0x002fc8000f8ec0ff */
[----:B------:R-:W-:-:S13]  /*4360*/  ISETP.NE.AND P0, PT, R0, UR5, PT ;  /* 0x0000000500007c0c */ /* 0x000fda000bf05270 */
[----:B------:R-:W-:Y:S05]  /*4370*/  @P0 BRA `(.L_x_82) ;  /* 0x0000000000580947 */ /* 0x000fea0003800000 */
[----:B------:R-:W1:Y:S02]  /*4380*/  LDS R0, [UR8+0x18] ;  /* 0x00001808ff007984 */ /* 0x000e640008000800 */
[----:B-1----:R-:W-:-:S04]  /*4390*/  LOP3.LUT R0, R0, UR4, RZ, 0xc0, !PT ;  /* 0x0000000400007c12 */ /* 0x002fc8000f8ec0ff */
[----:B------:R-:W-:-:S13]  /*43a0*/  ISETP.NE.AND P0, PT, R0, UR4, PT ;  /* 0x0000000400007c0c */ /* 0x000fda000bf05270 */
[----:B------:R-:W-:Y:S05]  /*43b0*/  @P0 BRA `(.L_x_83) ;  /* 0x00000000003c0947 */ /* 0x000fea0003800000 */
[----:B------:R-:W1:Y:S01]  /*43c0*/  S2R R2, SR_LANEID ;  /* 0x0000000000027919 */ /* 0x000e620000000000 */
[----:B------:R-:W-:Y:S01]  /*43d0*/  ULOP3.LUT UR5, URZ, UR5, URZ, 0x33, !UPT ;  /* 0x00000005ff057292 */ /* 0x000fe2000f8e33ff */
[----:B------:R-:W-:Y:S01]  /*43e0*/  LOP3.LUT R4, RZ, UR4, RZ, 0x33, !PT ;  /* 0x00000004ff047c12 */ /* 0x000fe2000f8e33ff */
[----:B------:R-:W-:Y:S02]  /*43f0*/  VOTEU.ANY UR4, UPT, PT ;  /* 0x0000000000047886 */ /* 0x000fe400038e0100 */
[----:B------:R-:W-:Y:S01]  /*4400*/  UFLO.U32 UR4, UR4 ;  /* 0x00000004000472bd */ /* 0x000fe200080e0000 */
[----:B------:R-:W2:Y:S01]  /*4410*/  REDUX UR6, R4 ;  /* 0x00000000040673c4 */ /* 0x000ea20000000000 */
[----:B------:R-:W-:-:S06]  /*4420*/  IMAD.U32 R0, RZ, RZ, UR5 ;  /* 0x00000005ff007e24 */ /* 0x000fcc000f8e00ff */
[----:B------:R4:W-:Y:S01]  /*4430*/  UTCATOMSWS.AND URZ, UR5 ;  /* 0x0000000500ff79e3 */ /* 0x0009e20008000000 */
[----:B------:R-:W3:Y:S01]  /*4440*/  REDUX UR7, R0 ;  /* 0x00000000000773c4 */ /* 0x000ee20000000000 */
[----:B-1----:R-:W-:Y:S01]  /*4450*/  ISETP.EQ.U32.AND P0, PT, R2, UR4, PT ;  /* 0x0000000402007c0c */ /* 0x002fe2000bf02070 */
[----:B--2---:R-:W-:Y:S01]  /*4460*/  IMAD.U32 R2, RZ, RZ, UR6 ;  /* 0x00000006ff027e24 */ /* 0x004fe2000f8e00ff */
[----:B---3--:R-:W-:-:S11]  /*4470*/  MOV R3, UR7 ;  /* 0x0000000700037c02 */ /* 0x008fd60008000f00 */
[----:B------:R4:W-:Y:S04]  /*4480*/  @P0 ATOMS.AND RZ, [UR8+0x14], R3 ;  /* 0x00001403ffff098c */ /* 0x0009e8000a800008 */
[----:B------:R4:W-:Y:S01]  /*4490*/  @P0 ATOMS.AND RZ, [UR8+0x18], R2 ;  /* 0x00001802ffff098c */ /* 0x0009e2000a800008 */
[----:B------:R-:W-:Y:S05]  /*44a0*/  BRA `(.L_x_84) ;  /* 0x0000000000147947 */ /* 0x000fea0003800000 */
.L_x_83:
[----:B------:R-:W-:Y:S02]  /*44b0*/  MOV R2, 0x44d0 ;  /* 0x000044d000027802 */ /* 0x000fe40000000f00 */
[----:B---3-5:R-:W-:Y:S05]  /*44c0*/  CALL.REL.NOINC `($__internal_0_$__cuda_sm10x_tcgen05_guardrail_trap_col_being_dealloced_not_returned_by_alloc) ;  /* 0x0000008000b47944 */ /* 0x028fea0003c00000 */
[----:B------:R-:W-:Y:S05]  /*44d0*/  BRA `(.L_x_84) ;  /* 0x0000000000087947 */ /* 0x000fea0003800000 */
.L_x_82:
[----:B------:R-:W-:Y:S02]  /*44e0*/  MOV R2, 0x4500 ;  /* 0x0000450000027802 */ /* 0x000fe40000000f00 */
[----:B---3-5:R-:W-:Y:S05]  /*44f0*/  CALL.REL.NOINC `($__internal_2_$__cuda_sm10x_tcgen05_guardrail_trap_unallocated_columns_being_dealloced) ;  /* 0x0000008000c07944 */ /* 0x028fea0003c00000 */
.L_x_84:
[----:B------:R-:W-:Y:S01]  /*4500*/  NOP ;  /* 0x0000000000007918 */ /* 0x000fe20000000000 */
[----:B----4-:R-:W-:Y:S05]  /*4510*/  EXIT ;  /* 0x000000000000794d */ /* 0x010fea0003800000 */
.L_x_57:
[----:B------:R-:W-:-:S09]  /*4520*/  UISETP.NE.OR UP0, UPT, UR17, 0x3, !UP3 ;  /* 0x000000031100788c */ /* 0x000fd2000df05670 */
[----:B------:R-:W-:Y:S05]  /*4530*/  BRA.U UP0, `(.L_x_85) ;  /* 0x0000001100547547 */ /* 0x000fea000b800000 */
[----:B------:R-:W1:Y:S01]  /*4540*/  LDCU UR31, c[0x0][0x370] ;  /* 0x00006e00ff1f77ac */ /* 0x000e620008000800 */
[----:B------:R-:W2:Y:S01]  /*4550*/  LDC.64 R16, c[0x0][0x348] ;  /* 0x0000d200ff107b82 */ /* 0x000ea20000000a00 */
[----:B------:R-:W-:Y:S02]  /*4560*/  HFMA2 R13, -RZ, RZ, 0, 0 ;  /* 0x00000000ff0d7431 */ /* 0x000fe400000001ff */
[----:B------:R-:W-:Y:S01]  /*4570*/  IMAD.MOV.U32 R15, RZ, RZ, 0x1 ;  /* 0x00000001ff0f7424 */ /* 0x000fe200078e00ff */
[----:B------:R-:W1:Y:S01]  /*4580*/  LDCU.128 UR48, c[0x0][0xb10] ;  /* 0x00016200ff3077ac */ /* 0x000e620008000c00 */
[----:B------:R-:W-:Y:S01]  /*4590*/  IMAD.MOV.U32 R14, RZ, RZ, RZ ;  /* 0x000000ffff0e7224 */ /* 0x000fe200078e00ff */
[----:B------:R-:W-:Y:S01]  /*45a0*/  MOV R7, 0x4000 ;  /* 0x0000400000077802 */ /* 0x000fe20000000f00 */
[----:B------:R-:W3:Y:S01]  /*45b0*/  LDCU UR30, c[0x0][0x374] ;  /* 0x00006e80ff1e77ac */ /* 0x000ee20008000800 */
[----:B------:R-:W4:Y:S01]  /*45c0*/  LDC.64 R2, c[0x0][0x888] ;  /* 0x00022200ff027b82 */ /* 0x000f220000000a00 */
[----:B------:R-:W3:Y:S01]  /*45d0*/  LDCU UR15, c[0x0][0xb0c] ;  /* 0x00016180ff0f77ac */ /* 0x000ee20008000800 */
[----:B------:R-:W2:Y:S06]  /*45e0*/  LDCU UR41, c[0x0][0xb20] ;  /* 0x00016400ff2977ac */ /* 0x000eac0008000800 */
[----:B------:R-:W4:Y:S01]  /*45f0*/  LDC.64 R4, c[0x0][0x890] ;  /* 0x00022400ff047b82 */ /* 0x000f220000000a00 */
[----:B------:R-:W2:Y:S01]  /*4600*/  LDCU UR4, c[0x0][0xb30] ;  /* 0x00016600ff0477ac */ /* 0x000ea20008000800 */
[----:B------:R-:W-:Y:S01]  /*4610*/  UMOV UR21, 0x400 ;  /* 0x0000040000157882 */ /* 0x000fe20000000000 */
[----:B-1----:R-:W-:-:S02]  /*4620*/  UIMAD.WIDE.U32 UR6, UR31, UR48, URZ ;  /* 0x000000301f0672a5 */ /* 0x002fc4000f8e00ff */
[----:B---3--:R-:W-:Y:S02]  /*4630*/  UIMAD.WIDE.U32 UR8, UR30, UR51, URZ ;  /* 0x000000331e0872a5 */ /* 0x008fe4000f8e00ff */
[----:B------:R-:W-:Y:S02]  /*4640*/  ULEA UR21, UR47, UR21, 0x18 ;  /* 0x000000152f157291 */ /* 0x000fe4000f8ec0ff */
[----:B------:R-:W-:Y:S02]  /*4650*/  UPLOP3.LUT UP3, UPT, UPT, UPT, UPT, 0x40, 0x4 ;  /* 0x000000000004789c */ /* 0x000fe40003f6e870 */
[----:B------:R-:W-:Y:S01]  /*4660*/  UIADD3 UR37, UPT, UPT, UR21, 0x38, URZ ;  /* 0x0000003815257890 */ /* 0x000fe2000fffe0ff */
[----:B------:R-:W-:Y:S01]  /*4670*/  UMOV UR6, UR7 ;  /* 0x0000000700067c82 */ /* 0x000fe20008000000 */
[----:B------:R-:W-:Y:S01]  /*4680*/  UMOV UR38, UR9 ;  /* 0x0000000900267c82 */ /* 0x000fe20008000000 */
[----:B------:R-:W-:Y:S02]  /*4690*/  UISETP.GE.AND UP0, UPT, UR42, 0x1, UPT ;  /* 0x000000012a00788c */ /* 0x000fe4000bf06270 */
[----:B------:R-:W-:Y:S01]  /*46a0*/  UISETP.NE.AND UP4, UPT, UR42, 0x1, UPT ;  /* 0x000000012a00788c */ /* 0x000fe2000bf85270 */
[----:B------:R-:W1:Y:S01]  /*46b0*/  LDCU.64 UR22, c[0x0][0xb28] ;  /* 0x00016500ff1677ac */ /* 0x000e620008000a00 */
[----:B------:R-:W-:-:S02]  /*46c0*/  UISETP.NE.AND UP6, UPT, UR15, 0x1, UPT ;  /* 0x000000010f00788c */ /* 0x000fc4000bfc5270 */
[----:B------:R-:W-:Y:S02]  /*46d0*/  UISETP.NE.AND UP5, UPT, UR50, 0x1, UPT ;  /* 0x000000013200788c */ /* 0x000fe4000bfa5270 */
[----:B------:R-:W-:Y:S02]  /*46e0*/  UIADD3 UR33, UPT, UPT, UR21, 0x20, URZ ;  /* 0x0000002015217890 */ /* 0x000fe4000fffe0ff */
[----:B------:R-:W-:Y:S02]  /*46f0*/  UIADD3 UR25, UPT, UPT, UR21, 0x28, URZ ;  /* 0x0000002815197890 */ /* 0x000fe4000fffe0ff */
[----:B------:R-:W-:Y:S02]  /*4700*/  UIADD3 UR17, UPT, UPT, UR21, 0x30, URZ ;  /* 0x0000003015117890 */ /* 0x000fe4000fffe0ff */
[----:B------:R-:W-:Y:S02]  /*4710*/  UPRMT UR37, UR47, 0x654, UR37 ;  /* 0x000006542f257896 */ /* 0x000fe40008000025 */
[----:B------:R-:W-:-:S02]  /*4720*/  USHF.R.U32.HI UR39, URZ, UR49, UR6 ;  /* 0x00000031ff277299 */ /* 0x000fc40008011606 */
[----:B--2---:R-:W-:Y:S02]  /*4730*/  USHF.R.U32.HI UR38, URZ, UR41, UR38 ;  /* 0x00000029ff267299 */ /* 0x004fe40008011626 */
[----:B------:R-:W-:-:S11]  /*4740*/  UISETP.NE.AND UP2, UPT, UR4, 0x1, UPT ;  /* 0x000000010400788c */ /* 0x000fd6000bf45270 */
.L_x_96:
[C---:B------:R-:W-:Y:S02]  /*4750*/  LEA R12, R14.reuse, UR21, 0x3 ;  /* 0x000000150e0c7c11 */ /* 0x040fe4000f8e18ff */
[----:B------:R-:W-:Y:S02]  /*4760*/  SHF.L.U32 R9, R13, 0x1f, RZ ;  /* 0x0000001f0d097819 */ /* 0x000fe400000006ff */
[----:B------:R-:W-:Y:S02]  /*4770*/  LEA R10, R14, UR21, 0x4 ;  /* 0x000000150e0a7c11 */ /* 0x000fe4000f8e20ff */
[----:B--2---:R-:W2:Y:S02]  /*4780*/  SYNCS.PHASECHK.TRANS64.TRYWAIT P0, [R12+URZ+0x70], R9 ;  /* 0x000070090c0075a7 */ /* 0x004ea400080011ff */
[----:B--2---:R-:W-:Y:S05]  /*4790*/  @!P0 BRA `(.L_x_86) ;  /* 0x0000007800b08947 */ /* 0x004fea0003800000 */
.L_x_171:
[----:B--2---:R-:W2:Y:S01]  /*47a0*/  LDS.128 R8, [R10+0xe0] ;  /* 0x0000e0000a087984 */ /* 0x004ea20000000c00 */
[----:B------:R-:W-:Y:S01]  /*47b0*/  UISETP.GE.AND UP0, UPT, UR42, 0x1, UPT ;  /* 0x000000012a00788c */ /* 0x000fe2000bf06270 */
[----:B------:R-:W-:Y:S01]  /*47c0*/  @!PT LDS RZ, [RZ] ;  /* 0x00000000fffff984 */ /* 0x000fe20000000800 */
[----:B------:R-:W-:Y:S01]  /*47d0*/  @!PT LDS RZ, [RZ] ;  /* 0x00000000fffff984 */ /* 0x000fe20000000800 */
[----:B------:R-:W-:Y:S01]  /*47e0*/  @!PT LDS RZ, [RZ] ;  /* 0x00000000fffff984 */ /* 0x000fe20000000800 */
[----:B------:R-:W-:Y:S01]  /*47f0*/  @!PT LDS RZ, [RZ] ;  /* 0x00000000fffff984 */ /* 0x000fe20000000800 */
[----:B------:R3:W-:Y:S06]  /*4800*/  MEMBAR.ALL.CTA ;  /* 0x0000000000007992 */ /* 0x0007ec0000008000 */
[----:B---3--:R-:W3:Y:S01]  /*4810*/  FENCE.VIEW.ASYNC.S ;  /* 0x00000000000073c6 */ /* 0x008ee20000000000 */
[----:B--2---:R-:W-:Y:S11]  /*4820*/  LOP3.LUT P0, RZ, R10, 0x1, RZ, 0xc0, !PT ;  /* 0x000000010aff7812 */ /* 0x004ff6000780c0ff */
[----:B------:R-:W-:Y:S02]  /*4830*/  @!UPT UIADD3 URZ, UPT, UPT, URZ, URZ, URZ ;  /* 0x000000fffffff290 */ /* 0x000fe4000fffe0ff */
[----:B---3--:R-:W-:Y:S01]  /*4840*/  VOTEU.ANY UP1, P0 ;  /* 0x0000000000ff7886 */ /* 0x008fe20000020100 */
[----:B------:R-:W-:Y:S11]  /*4850*/  PLOP3.LUT P0, PT, PT, PT, UP1, 0x80, 0x8 ;  /* 0x000000000008781c */ /* 0x000ff60003f0f018 */
[----:B------:R-:W-:Y:S02]  /*4860*/  @!UPT UIADD3 URZ, UPT, UPT, URZ, URZ, URZ ;  /* 0x000000fffffff290 */ /* 0x000fe4000fffe0ff */
[----:B------:R-:W-:Y:S02]  /*4870*/  @P0 SHF.R.U32.HI R0, RZ, 0x10, R9 ;  /* 0x00000010ff000819 */ /* 0x000fe40000011609 */
[----:B------:R-:W-:Y:S02]  /*4880*/  @P0 MOV R6, R8 ;  /* 0x0000000800060202 */ /* 0x000fe40000000f00 */
[----:B------:R-:W-:Y:S01]  /*4890*/  @P0 R2UR UR4, R0 ;  /* 0x00000000000402ca */ /* 0x000fe200000e0000 */
[----:B------:R-:W-:Y:S01]  /*48a0*/  VIADD R0, R12, 0x80 ;  /* 0x000000800c007836 */ /* 0x000fe20000000000 */
[----:B------:R-:W-:Y:S02]  /*48b0*/  @P0 LOP3.LUT R8, R9, 0xffff, RZ, 0xc0, !PT ;  /* 0x0000ffff09080812 */ /* 0x000fe400078ec0ff */
[----:B------:R-:W-:Y:S02]  /*48c0*/  @P0 R2UR UR6, R6 ;  /* 0x00000000060602ca */ /* 0x000fe400000e0000 */
[----:B------:R-:W-:Y:S02]  /*48d0*/  PRMT R0, RZ, 0x654, R0 ;  /* 0x00000654ff007816 */ /* 0x000fe40000000000 */
[----:B------:R-:W-:Y:S02]  /*48e0*/  @P0 R2UR UR5, R8 ;  /* 0x00000000080502ca */ /* 0x000fe400000e0000 */
[----:B------:R2:W-:Y:S03]  /*48f0*/  SYNCS.ARRIVE.TRANS64.RED.A1T0 RZ, [R0+URZ], RZ ;  /* 0x000000ff00ff79a7 */ /* 0x0005e600081004ff */
[----:B------:R-:W-:Y:S04]  /*4900*/  @UP1 UMOV UR29, UR4 ;  /* 0x00000004001d1c82 */ /* 0x000fe80008000000 */
[----:B------:R-:W-:Y:S04]  /*4910*/  @UP1 UMOV UR14, UR6 ;  /* 0x00000006000e1c82 */ /* 0x000fe80008000000 */
[----:B------:R-:W-:Y:S01]  /*4920*/  @UP1 UMOV UR13, UR5 ;  /* 0x00000005000d1c82 */ /* 0x000fe20008000000 */
[----:B------:R-:W-:Y:S05]  /*4930*/  BRA.U !UP0, `(.L_x_87) ;  /* 0x0000000108a47547 */ /* 0x000fea000b800000 */
[----:B------:R-:W-:Y:S02]  /*4940*/  UIMAD.WIDE.U32 UR18, UR13, UR51, URZ ;  /* 0x000000330d1272a5 */ /* 0x000fe4000f8e00ff */
[----:B------:R-:W-:Y:S02]  /*4950*/  UIMAD.WIDE.U32 UR26, UR14, UR48, URZ ;  /* 0x000000300e1a72a5 */ /* 0x000fe4000f8e00ff */
[----:B------:R-:W-:Y:S02]  /*4960*/  USEL UR4, UR30, UR38, !UP5 ;  /* 0x000000261e047287 */ /* 0x000fe4000e800000 */
[----:B------:R-:W-:Y:S02]  /*4970*/  USEL UR7, UR31, UR39, !UP6 ;  /* 0x000000271f077287 */ /* 0x000fe4000f000000 */
[----:B-1----:R-:W-:Y:S02]  /*4980*/  UIMAD.WIDE.U32 UR8, UR4, UR22, URZ ;  /* 0x00000016040872a5 */ /* 0x002fe4000f8e00ff */
[----:B------:R-:W-:Y:S01]  /*4990*/  UIMAD.WIDE.U32 UR10, UR7, UR22, URZ ;  /* 0x00000016070a72a5 */ /* 0x000fe2000f8e00ff */
[----:B------:R-:W-:Y:S02]  /*49a0*/  UMOV UR5, UR19 ;  /* 0x0000001300057c82 */ /* 0x000fe40008000000 */
[----:B------:R-:W-:Y:S03]  /*49b0*/  USHF.R.U32.HI UR6, URZ, UR41, UR5 ;  /* 0x00000029ff067299 */ /* 0x000fe60008011605 */
[----:B------:R-:W-:Y:S01]  /*49c0*/  UMOV UR5, UR27 ;  /* 0x0000001b00057c82 */ /* 0x000fe20008000000 */
[----:B------:R-:W-:Y:S02]  /*49d0*/  USEL UR6, UR13, UR6, !UP5 ;  /* 0x000000060d067287 */ /* 0x000fe4000e800000 */
[----:B------:R-:W-:Y:S03]  /*49e0*/  USHF.R.U32.HI UR12, URZ, UR49, UR5 ;  /* 0x00000031ff0c7299 */ /* 0x000fe60008011605 */
[----:B------:R-:W-:Y:S02]  /*49f0*/  UMOV UR5, UR9 ;  /* 0x0000000900057c82 */ /* 0x000fe40008000000 */
[----:B------:R-:W-:Y:S03]  /*4a00*/  @UP4 USHF.R.U32.HI UR4, URZ, UR23, UR5 ;  /* 0x00000017ff044299 */ /* 0x000fe60008011605 */
[----:B------:R-:W-:Y:S01]  /*4a10*/  UMOV UR5, UR11 ;  /* 0x0000000b00057c82 */ /* 0x000fe20008000000 */
[----:B------:R-:W-:Y:S02]  /*4a20*/  UIMAD UR4, UR42, UR4, URZ ;  /* 0x000000042a0472a4 */ /* 0x000fe4000f8e02ff */
[----:B------:R-:W-:Y:S02]  /*4a30*/  @UP4 USHF.R.U32.HI UR7, URZ, UR23, UR5 ;  /* 0x00000017ff074299 */ /* 0x000fe40008011605 */
[----:B------:R-:W-:Y:S02]  /*4a40*/  UIMAD.WIDE.U32 UR10, UR6, UR22, URZ ;  /* 0x00000016060a72a5 */ /* 0x000fe4000f8e00ff */
[----:B------:R-:W-:Y:S02]  /*4a50*/  USEL UR5, UR14, UR12, !UP6 ;  /* 0x0000000c0e057287 */ /* 0x000fe4000f000000 */
[----:B------:R-:W-:Y:S02]  /*4a60*/  UIMAD UR8, UR42, UR7, URZ ;  /* 0x000000072a0872a4 */ /* 0x000fe4000f8e02ff */
[----:B------:R-:W-:Y:S03]  /*4a70*/  UISETP.GE.AND UP0, UPT, UR6, UR4, UPT ;  /* 0x000000040600728c */ /* 0x000fe6000bf06270 */
[----:B------:R-:W-:Y:S01]  /*4a80*/  UMOV UR4, UR11 ;  /* 0x0000000b00047c82 */ /* 0x000fe20008000000 */
[----:B------:R-:W-:Y:S02]  /*4a90*/  UISETP.GE.OR UP0, UPT, UR5, UR8, UP0 ;  /* 0x000000080500728c */ /* 0x000fe40008706670 */
[----:B------:R-:W-:Y:S02]  /*4aa0*/  USHF.R.U32.HI UR4, URZ, UR23, UR4 ;  /* 0x00000017ff047299 */ /* 0x000fe40008011604 */
[----:B------:R-:W-:Y:S02]  /*4ab0*/  UIMAD.WIDE.U32 UR8, UR5, UR22, URZ ;  /* 0x00000016050872a5 */ /* 0x000fe4000f8e00ff */
[----:B------:R-:W-:Y:S04]  /*4ac0*/  USEL UR10, UR6, UR4, !UP4 ;  /* 0x00000004060a7287 */ /* 0x000fe8000e000000 */
[----:B------:R-:W-:Y:S01]  /*4ad0*/  UIADD3 UR11, UPT, UPT, -UR10, URZ, URZ ;  /* 0x000000ff0a0b7290 */ /* 0x000fe2000fffe1ff */
[----:B------:R-:W-:Y:S02]  /*4ae0*/  @!UP0 UMOV UR4, UR9 ;  /* 0x0000000900048c82 */ /* 0x000fe40008000000 */
[----:B------:R-:W-:Y:S02]  /*4af0*/  @!UP0 USHF.R.U32.HI UR4, URZ, UR23, UR4 ;  /* 0x00000017ff048299 */ /* 0x000fe40008011604 */
[----:B------:R-:W-:Y:S02]  /*4b00*/  UIMAD UR8, UR42, UR11, UR6 ;  /* 0x0000000b2a0872a4 */ /* 0x000fe4000f8e0206 */
[----:B------:R-:W-:Y:S04]  /*4b10*/  @!UP0 USEL UR4, UR5, UR4, !UP4 ;  /* 0x0000000405048287 */ /* 0x000fe8000e000000 */
[----:B------:R-:W-:Y:S02]  /*4b20*/  @!UP0 UIMAD UR8, UR7, UR8, UR4 ;  /* 0x00000008070882a4 */ /* 0x000fe4000f8e0204 */
[----:B------:R-:W-:Y:S02]  /*4b30*/  @!UP0 UIADD3 UR9, UPT, UPT, UR10, -UR4, URZ ;  /* 0x800000040a098290 */ /* 0x000fe4000fffe0ff */
[----:B------:R-:W-:Y:S02]  /*4b40*/  UIADD3 UR4, UPT, UPT, -UR5, URZ, URZ ;  /* 0x000000ff05047290 */ /* 0x000fe4000fffe1ff */
[----:B------:R-:W-:Y:S02]  /*4b50*/  UIADD3 UR7, UPT, UPT, -UR6, URZ, URZ ;  /* 0x000000ff06077290 */ /* 0x000fe4000fffe1ff */
[----:B------:R-:W-:Y:S02]  /*4b60*/  @!UP0 UIMAD UR6, UR9, UR42, UR5 ;  /* 0x0000002a090682a4 */ /* 0x000fe4000f8e0205 */
[----:B------:R-:W-:Y:S02]  /*4b70*/  UIMAD UR14, UR15, UR4, UR14 ;  /* 0x000000040f0e72a4 */ /* 0x000fe4000f8e020e */
[----:B------:R-:W-:Y:S01]  /*4b80*/  UIMAD UR13, UR50, UR7, UR13 ;  /* 0x00000007320d72a4 */ /* 0x000fe2000f8e020d */
[----:B------:R-:W-:Y:S02]  /*4b90*/  @!UP0 UMOV UR5, UR8 ;  /* 0x0000000800058c82 */ /* 0x000fe40008000000 */
[----:B------:R-:W-:Y:S02]  /*4ba0*/  UIMAD UR14, UR5, UR15, UR14 ;  /* 0x0000000f050e72a4 */ /* 0x000fe4000f8e020e */
[----:B------:R-:W-:Y:S11]  /*4bb0*/  UIMAD UR13, UR6, UR50, UR13 ;  /* 0x00000032060d72a4 */ /* 0x000ff6000f8e020d */
[----:B------:R-:W-:Y:S01]  /*4bc0*/  @!UPT UIADD3 URZ, UPT, UPT, URZ, URZ, URZ ;  /* 0x000000fffffff290 */ /* 0x000fe2000fffe0ff */
.L_x_87:
[----:B------:R-:W3:Y:S01]  /*4bd0*/  @!UP2 LDCU.128 UR8, c[0x0][0xb10] ;  /* 0x00016200ff08a7ac */ /* 0x000ee20008000c00 */
[C---:B----4-:R-:W-:Y:S02]  /*4be0*/  ISETP.NE.U32.AND P1, PT, R4.reuse, RZ, PT ;  /* 0x000000ff0400720c */ /* 0x050fe40003f25070 */
[----:B------:R-:W-:Y:S02]  /*4bf0*/  ISETP.NE.U32.AND P0, PT, R4, RZ, PT ;  /* 0x000000ff0400720c */ /* 0x000fe40003f05070 */
[C---:B------:R-:W-:Y:S02]  /*4c00*/  ISETP.NE.AND.EX P1, PT, R5.reuse, RZ, PT, P1 ;  /* 0x000000ff0500720c */ /* 0x040fe40003f25310 */
[----:B------:R-:W-:Y:S01]  /*4c10*/  ISETP.NE.AND.EX P0, PT, R5, RZ, PT, P0 ;  /* 0x000000ff0500720c */ /* 0x000fe20003f05300 */
[----:B------:R-:W4:Y:S01]  /*4c20*/  @!UP2 LDCU UR5, c[0x0][0xb0c] ;  /* 0x00016180ff05a7ac */ /* 0x000f220008000800 */
[----:B------:R-:W-:Y:S01]  /*4c30*/  SHF.L.U32 R9, R15, 0x1f, RZ ;  /* 0x0000001f0f097819 */ /* 0x000fe200000006ff */
[----:B------:R-:W-:Y:S02]  /*4c40*/  USHF.L.U32 UR35, UR16, 0x7, URZ ;  /* 0x0000000710237899 */ /* 0x000fe400080006ff */
[----:B------:R-:W-:Y:S02]  /*4c50*/  USHF.L.U32 UR34, UR20, 0x8, URZ ;  /* 0x0000000814227899 */ /* 0x000fe400080006ff */
[----:B---3--:R-:W-:Y:S07]  /*4c60*/  UIMAD.WIDE.U32 UR6, UR14, UR8, URZ ;  /* 0x000000080e0672a5 */ /* 0x008fee000f8e00ff */
[----:B------:R-:W-:Y:S01]  /*4c70*/  @!UP2 UMOV UR4, UR7 ;  /* 0x000000070004ac82 */ /* 0x000fe20008000000 */
[----:B----4-:R-:W-:Y:S02]  /*4c80*/  @!UP2 UISETP.NE.AND UP0, UPT, UR5, 0x1, UPT ;  /* 0x000000010500a88c */ /* 0x010fe4000bf05270 */
[----:B------:R-:W-:Y:S02]  /*4c90*/  @!UP2 USHF.R.U32.HI UR4, URZ, UR9, UR4 ;  /* 0x00000009ff04a299 */ /* 0x000fe40008011604 */
[----:B------:R-:W-:Y:S02]  /*4ca0*/  UIMAD.WIDE.U32 UR6, UR13, UR11, URZ ;  /* 0x0000000b0d0672a5 */ /* 0x000fe4000f8e00ff */
[----:B------:R-:W-:Y:S02]  /*4cb0*/  @!UP2 USEL UR8, UR14, UR4, !UP0 ;  /* 0x000000040e08a287 */ /* 0x000fe4000c000000 */
[----:B------:R-:W-:Y:S03]  /*4cc0*/  @!UP2 UISETP.NE.AND UP0, UPT, UR10, 0x1, UPT ;  /* 0x000000010a00a88c */ /* 0x000fe6000bf05270 */
[----:B------:R-:W-:Y:S02]  /*4cd0*/  @!UP2 UMOV UR6, UR7 ;  /* 0x000000070006ac82 */ /* 0x000fe40008000000 */
[----:B------:R-:W3:Y:S02]  /*4ce0*/  @!UP2 LDCU UR4, c[0x0][0xb20] ;  /* 0x00016400ff04a7ac */ /* 0x000ee40008000800 */
[----:B---3--:R-:W-:Y:S04]  /*4cf0*/  @!UP2 USHF.R.U32.HI UR6, URZ, UR4, UR6 ;  /* 0x00000004ff06a299 */ /* 0x008fe80008011606 */
[----:B------:R-:W-:Y:S04]  /*4d00*/  @!UP2 USEL UR6, UR13, UR6, !UP0 ;  /* 0x000000060d06a287 */ /* 0x000fe8000c000000 */
[----:B------:R-:W-:Y:S02]  /*4d10*/  @!UP2 UIADD3 UR4, UPT, UPT, -UR8, UR6, URZ ;  /* 0x000000060804a290 */ /* 0x000fe4000fffe1ff */
[----:B------:R-:W-:Y:S02]  /*4d20*/  @!UP2 UIADD3 UR6, UPT, UPT, UR8, -UR6, URZ ;  /* 0x800000060806a290 */ /* 0x000fe4000fffe0ff */
[----:B------:R-:W-:Y:S02]  /*4d30*/  @!UP2 UIMAD UR14, UR4, UR5, UR14 ;  /* 0x00000005040ea2a4 */ /* 0x000fe4000f8e020e */
[----:B------:R-:W-:Y:S01]  /*4d40*/  @!UP2 UIMAD UR13, UR6, UR10, UR13 ;  /* 0x0000000a060da2a4 */ /* 0x000fe2000f8e020d */
[----:B------:R-:W-:Y:S11]  /*4d50*/  BRA.U UP3, `(.L_x_88) ;  /* 0x0000000103107547 */ /* 0x000ff6000b800000 */
[----:B--2---:R-:W-:Y:S04]  /*4d60*/  MOV R0, UR40 ;  /* 0x0000002800007c02 */ /* 0x004fe80008000f00 */
[----:B------:R-:W-:Y:S04]  /*4d70*/  SHF.L.U32 R11, R0, 0x1f, RZ ;  /* 0x0000001f000b7819 */ /* 0x000fe800000006ff */
[----:B------:R-:W2:Y:S02]  /*4d80*/  SYNCS.PHASECHK.TRANS64.TRYWAIT P2, [UR21+0x68], R11 ;  /* 0x0000680bff0075a7 */ /* 0x000ea40008041115 */
[----:B--2---:R-:W-:Y:S05]  /*4d90*/  @!P2 BRA `(.L_x_89) ;  /* 0x000000740044a947 */ /* 0x004fea0003800000 */
.L_x_88:
[----:B------:R-:W-:Y:S05]  /*4da0*/  @!P1 BRA `(.L_x_90) ;  /* 0x0000000000309947 */ /* 0x000fea0003800000 */
[----:B------:R-:W-:Y:S01]  /*4db0*/  ISETP.NE.U32.AND P1, PT, R2, RZ, PT ;  /* 0x000000ff0200720c */ /* 0x000fe20003f25070 */
[----:B------:R-:W3:Y:S01]  /*4dc0*/  LDCU.64 UR4, c[0x0][0x358] ;  /* 0x00006b00ff0477ac */ /* 0x000ee20008000a00 */
[----:B------:R-:W-:Y:S02]  /*4dd0*/  IMAD.MOV.U32 R146, RZ, RZ, 0x1 ;  /* 0x00000001ff927424 */ /* 0x000fe400078e00ff */
[----:B------:R-:W-:Y:S11]  /*4de0*/  ISETP.NE.AND.EX P1, PT, R3, RZ, PT, P1 ;  /* 0x000000ff0300720c */ /* 0x000ff60003f25310 */
[----:B------:R-:W-:Y:S02]  /*4df0*/  @!UPT UIADD3 URZ, UPT, UPT, URZ, URZ, URZ ;  /* 0x000000fffffff290 */ /* 0x000fe4000fffe0ff */
[----:B--2---:R-:W2:Y:S01]  /*4e00*/  @P1 LDC.64 R10, c[0x0][0x888] ;  /* 0x00022200ff0a1b82 */ /* 0x004ea20000000a00 */
[----:B------:R-:W-:Y:S04]  /*4e10*/  @P1 IMAD R0, R4, UR36, RZ ;  /* 0x0000002404001c24 */ /* 0x000fe8000f8e02ff */
[----:B--2---:R-:W-:Y:S04]  /*4e20*/  @P1 IMAD.WIDE R10, R0, 0x4, R10 ;  /* 0x00000004000a1825 */ /* 0x004fe800078e020a */
[----:B------:R-:W-:Y:S01]  /*4e30*/  HFMA2 R0, -RZ, RZ, 0, 5.9604644775390625e-08 ;  /* 0x00000001ff007431 */ /* 0x000fe200000001ff */
[----:B---3-5:R3:W5:Y:S04]  /*4e40*/  @P1 LDG.E R73, desc[UR4][R10.64] ;  /* 0x000000040a491981 */ /* 0x028768000c1e1900 */
[----:B------:R-:W-:Y:S01]  /*4e50*/  @!P1 PRMT R146, R0, 0x7610, R146 ;  /* 0x0000761000929816 */ /* 0x000fe20000000092 */
[----:B---3--:R-:W4:Y:S06]  /*4e60*/  @!P1 LDC R73, c[0x0][0x880] ;  /* 0x00022000ff499b82 */ /* 0x008f2c0000000800 */
.L_x_90:
[----:B----45:R-:W-:Y:S01]  /*4e70*/  @!P0 FSETP.EQ.AND P1, PT, R73, RZ, PT ;  /* 0x000000ff4900820b */ /* 0x030fe20003f22000 */
[----:B------:R-:W-:Y:S01]  /*4e80*/  @!UPT UIADD3 URZ, UPT, UPT, URZ, URZ, URZ ;  /* 0x000000fffffff290 */ /* 0x000fe2000fffe0ff */
[----:B------:R-:W-:Y:S11]  /*4e90*/  @!P0 BRA `(.L_x_91) ;  /* 0x0000000000188947 */ /* 0x000ff60003800000 */
[----:B------:R-:W-:Y:S02]  /*4ea0*/  LOP3.LUT P0, RZ, R146, 0xff, RZ, 0xc0, !PT ;  /* 0x000000ff92ff7812 */ /* 0x000fe4000780c0ff */
[----:B------:R-:W-:Y:S04]  /*4eb0*/  ISETP.NE.U32.AND P1, PT, R2, RZ, PT ;  /* 0x000000ff0200720c */ /* 0x000fe80003f25070 */
[----:B------:R-:W-:Y:S04]  /*4ec0*/  ISETP.NE.AND.EX P1, PT, R3, RZ, PT, P1 ;  /* 0x000000ff0300720c */ /* 0x000fe80003f25310 */
[----:B------:R-:W-:Y:S03]  /*4ed0*/  PLOP3.LUT P1, PT, P1, PT, PT, 0x8, 0x80 ;  /* 0x000000000080781c */ /* 0x000fe60000f2e170 */
[----:B------:R-:W-:Y:S11]  /*4ee0*/  @P0 FSETP.EQ.AND P1, PT, R73, RZ, PT ;  /* 0x000000ff4900020b */ /* 0x000ff60003f22000 */
[----:B------:R-:W-:Y:S02]  /*4ef0*/  @!UPT UIADD3 URZ, UPT, UPT, URZ, URZ, URZ ;  /* 0x000000fffffff290 */ /* 0x000fe4000fffe0ff */
.L_x_91:
[----:B------:R-:W3:Y:S01]  /*4f00*/  SYNCS.PHASECHK.TRANS64.TRYWAIT P2, [UR21+0x40], R9 ;  /* 0x00004009ff0075a7 */ /* 0x000ee20008041115 */
[----:B------:R-:W-:Y:S04]  /*4f10*/  ELECT P0, URZ, PT ;  /* 0x0000000000ff782f */ /* 0x000fe80003800000 */
[----:B------:R-:W-:Y:S11]  /*4f20*/  PLOP3.LUT P1, PT, P1, P0, PT, 0xf2, 0x2f ;  /* 0x00000000002f781c */ /* 0x000ff60000f21e72 */
[----:B------:R-:W-:Y:S02]  /*4f30*/  @!UPT UIADD3 URZ, UPT, UPT, URZ, URZ, URZ ;  /* 0x000000fffffff290 */ /* 0x000fe4000fffe0ff */
[----:B------:R-:W-:Y:S05]  /*4f40*/  @!P1 IADD3 R8, P0, PT, R16, 0x580, RZ ;  /* 0x0000058010089810 */ /* 0x000fea0007f1e0ff */
[----:B------:R-:W-:Y:S01]  /*4f50*/  @!P1 IMAD.X R6, RZ, RZ, R17, P0 ;  /* 0x000000ffff069224 */ /* 0x000fe200000e0611 */
[----:B---3--:R-:W-:Y:S07]  /*4f60*/  @!P2 BRA `(.L_x_92) ;  /* 0x0000007000e8a947 */ /* 0x008fee0003800000 */
.L_x_174:
[----:B------:R-:W-:Y:S01]  /*4f70*/  @!P1 R2UR UR5, R8 ;  /* 0x00000000080592ca */ /* 0x000fe200000e0000 */
[----:B------:R-:W-:Y:S01]  /*4f80*/  VOTEU.ALL UP0, P1 ;  /* 0x0000000000ff7886 */ /* 0x000fe20000800000 */
[----:B------:R-:W-:Y:S01]  /*4f90*/  @!P1 R2UR UR4, R6 ;  /* 0x00000000060492ca */ /* 0x000fe200000e0000 */
[----:B--2---:R-:W-:Y:S01]  /*4fa0*/  @!P1 IMAD.MOV.U32 R0, RZ, RZ, 0x4000 ;  /* 0x00004000ff009424 */ /* 0x004fe200078e00ff */
[----:B------:R-:W-:Y:S01]  /*4fb0*/  UMOV UR8, 0x0 ;  /* 0x0000000000087882 */ /* 0x000fe20000000000 */
[----:B------:R-:W-:Y:S01]  /*4fc0*/  UMOV UR9, 0x10000000 ;  /* 0x1000000000097882 */ /* 0x000fe20000000000 */
[----:B------:R-:W-:Y:S01]  /*4fd0*/  @!UP0 UIADD3 UR32, UPT, UPT, UR21, 0x400, URZ ;  /* 0x0000040015208890 */ /* 0x000fe2000fffe0ff */
[----:B------:R-:W-:Y:S01]  /*4fe0*/  @!P1 IADD3 R8, P0, PT, R16, 0x580, RZ ;  /* 0x0000058010089810 */ /* 0x000fe20007f1e0ff */
[----:B------:R-:W-:Y:S01]  /*4ff0*/  VOTEU.ALL UP0, P1 ;  /* 0x0000000000ff7886 */ /* 0x000fe20000800000 */
[----:B------:R-:W-:Y:S03]  /*5000*/  UPRMT UR6, UR47, 0x654, UR33 ;  /* 0x000006542f067896 */ /* 0x000fe60008000021 */
[----:B------:R-:W-:Y:S02]  /*5010*/  @!P1 IMAD.X R6, RZ, RZ, R17, P0 ;  /* 0x000000ffff069224 */ /* 0x000fe400000e0611 */
[----:B------:R-:W-:Y:S02]  /*5020*/  IMAD.U32 R10, RZ, RZ, UR5 ;  /* 0x00000005ff0a7e24 */ /* 0x000fe4000f8e00ff */
[----:B------:R-:W-:Y:S03]  /*5030*/  IMAD.U32 R11, RZ, RZ, UR4 ;  /* 0x00000004ff0b7e24 */ /* 0x000fe6000f8e00ff */
[----:B------:R-:W-:Y:S02]  /*5040*/  @!P1 R2UR UR4, R10 ;  /* 0x000000000a0492ca */ /* 0x000fe400000e0000 */
[----:B------:R-:W-:Y:S11]  /*5050*/  @!P1 R2UR UR5, R11 ;  /* 0x000000000b0592ca */ /* 0x000ff600000e0000 */
[----:B------:R-:W-:Y:S02]  /*5060*/  @!UPT UIADD3 URZ, UPT, UPT, URZ, URZ, URZ ;  /* 0x000000fffffff290 */ /* 0x000fe4000fffe0ff */
[----:B------:R2:W-:Y:S01]  /*5070*/  @!UP0 UTMALDG.3D [UR32], [UR4], desc[UR8] ;  /* 0x00000820040085b4 */ /* 0x0005e20008011000 */
[----:B------:R2:W-:Y:S01]  /*5080*/  @!P1 SYNCS.ARRIVE.TRANS64.RED.A0TR RZ, [UR21+0x20], R0 ;  /* 0x00002000ffff99a7 */ /* 0x0005e20008300415 */
[----:B------:R-:W-:Y:S01]  /*5090*/  SYNCS.ARRIVE.TRANS64.RED.A1T0 RZ, [UR6], RZ ;  /* 0x000000ffffff79a7 */ /* 0x000fe20008100406 */
[----:B------:R-:W3:Y:S02]  /*50a0*/  SYNCS.PHASECHK.TRANS64.TRYWAIT P2, [UR21+0x48], R9 ;  /* 0x00004809ff0075a7 */ /* 0x000ee40008041115 */
[----:B--23--:R-:W-:Y:S05]  /*50b0*/  @!P2 BRA `(.L_x_93) ;  /* 0x0000007000aca947 */ /* 0x00cfea0003800000 */
.L_x_176:
        /* <DEDUP_REMOVED lines=8> */
[----:B------:R-:W-:Y:S01]  /*5140*/  @!UP0 UIADD3 UR24, UPT, UPT, UR21, 0x4400, URZ ;  /* 0x0000440015188890 */ /* 0x000fe2000fffe0ff */
[----:B------:R-:W-:Y:S01]  /*5150*/  VOTEU.ALL UP0, P1 ;  /* 0x0000000000ff7886 */ /* 0x000fe20000800000 */
[----:B------:R-:W-:Y:S01]  /*5160*/  UMOV UR27, UR35 ;  /* 0x00000023001b7c82 */ /* 0x000fe20008000000 */
[----:B------:R-:W-:Y:S02]  /*5170*/  UMOV UR28, UR36 ;  /* 0x00000024001c7c82 */ /* 0x000fe40008000000 */
[----:B------:R-:W-:Y:S01]  /*5180*/  IMAD.U32 R10, RZ, RZ, UR5 ;  /* 0x00000005ff0a7e24 */ /* 0x000fe2000f8e00ff */
[----:B------:R-:W-:Y:S01]  /*5190*/  UPRMT UR6, UR47, 0x654, UR25 ;  /* 0x000006542f067896 */ /* 0x000fe20008000019 */
[----:B------:R-:W-:Y:S02]  /*51a0*/  IMAD.U32 R11, RZ, RZ, UR4 ;  /* 0x00000004ff0b7e24 */ /* 0x000fe4000f8e00ff */
[----:B------:R-:W-:Y:S01]  /*51b0*/  @!P1 IMAD.X R6, RZ, RZ, R17, P0 ;  /* 0x000000ffff069224 */ /* 0x000fe200000e0611 */
        /* <DEDUP_REMOVED lines=8> */
.L_x_178:
[----:B------:R-:W-:Y:S01]  /*5240*/  @!P1 R2UR UR5, R8 ;  /* 0x00000000080592ca */ /* 0x000fe200000e0000 */
[----:B------:R-:W-:Y:S01]  /*5250*/  VOTEU.ALL UP0, P1 ;  /* 0x0000000000ff7886 */ /* 0x000fe20000800000 */
[----:B------:R-:W-:Y:S01]  /*5260*/  @!P1 R2UR UR4, R6 ;  /* 0x00000000060492ca */ /* 0x000fe200000e0000 */
[----:B--2---:R-:W-:Y:S01]  /*5270*/  @!P1 IMAD.MOV.U32 R0, RZ, RZ, 0x4000 ;  /* 0x00004000ff009424 */ /* 0x004fe200078e00ff */
[----:B------:R-:W-:Y:S01]  /*5280*/  UMOV UR8, 0x0 ;  /* 0x0000000000087882 */ /* 0x000fe20000000000 */
[----:B------:R-:W-:Y:S01]  /*5290*/  UMOV UR9, 0x10000000 ;  /* 0x1000000000097882 */ /* 0x000fe20000000000 */
[----:B------:R-:W-:Y:S01]  /*52a0*/  @!UP0 UIADD3 UR18, UPT, UPT, UR34, 0x80, URZ ;  /* 0x0000008022128890 */ /* 0x000fe2000fffe0ff */
[----:B------:R-:W-:Y:S01]  /*52b0*/  VIADD R14, R14, 0x1 ;  /* 0x000000010e0e7836 */ /* 0x000fe20000000000 */
[----:B------:R-:W-:Y:S01]  /*52c0*/  @!UP0 UIADD3 UR16, UPT, UPT, UR21, 0x8400, URZ ;  /* 0x0000840015108890 */ /* 0x000fe2000fffe0ff */
[----:B------:R-:W-:Y:S01]  /*52d0*/  VOTEU.ALL UP0, P1 ;  /* 0x0000000000ff7886 */ /* 0x000fe20000800000 */
[----:B------:R-:W-:Y:S01]  /*52e0*/  UMOV UR19, UR35 ;  /* 0x0000002300137c82 */ /* 0x000fe20008000000 */
[----:B------:R-:W-:Y:S02]  /*52f0*/  UMOV UR20, UR36 ;  /* 0x0000002400147c82 */ /* 0x000fe40008000000 */
[----:B------:R-:W-:Y:S01]  /*5300*/  IMAD.U32 R10, RZ, RZ, UR5 ;  /* 0x00000005ff0a7e24 */ /* 0x000fe2000f8e00ff */
[----:B------:R-:W-:Y:S01]  /*5310*/  UPRMT UR6, UR47, 0x654, UR17 ;  /* 0x000006542f067896 */ /* 0x000fe20008000011 */
        /* <DEDUP_REMOVED lines=9> */
.L_x_180:
[----:B------:R-:W-:Y:S01]  /*53b0*/  @!P1 IADD3 R6, P0, PT, R16, 0x580, RZ ;  /* 0x0000058010069810 */ /* 0x000fe20007f1e0ff */
[----:B------:R-:W-:Y:S01]  /*53c0*/  VOTEU.ALL UP0, P1 ;  /* 0x0000000000ff7886 */ /* 0x000fe20000800000 */
[----:B------:R-:W-:Y:S01]  /*53d0*/  UMOV UR6, 0x0 ;  /* 0x0000000000067882 */ /* 0x000fe20000000000 */
[----:B------:R-:W-:Y:S01]  /*53e0*/  UMOV UR7, 0x10000000 ;  /* 0x1000000000077882 */ /* 0x000fe20000000000 */
[----:B------:R-:W-:Y:S01]  /*53f0*/  @!P1 R2UR UR5, R6 ;  /* 0x00000000060592ca */ /* 0x000fe200000e0000 */
[----:B--2---:R-:W-:Y:S01]  /*5400*/  @!P1 IMAD.X R0, RZ, RZ, R17, P0 ;  /* 0x000000ffff009224 */ /* 0x004fe200000e0611 */
[----:B------:R-:W-:Y:S01]  /*5410*/  @!UP0 UIADD3 UR10, UPT, UPT, UR34, 0xc0, URZ ;  /* 0x000000c0220a8890 */ /* 0x000fe2000fffe0ff */
[----:B------:R-:W-:Y:S01]  /*5420*/  R2UR UR16, R148 ;  /* 0x00000000941072ca */ /* 0x000fe200000e0000 */
[----:B------:R-:W-:Y:S01]  /*5430*/  @!UP0 UIADD3 UR8, UPT, UPT, UR21, 0xc400, URZ ;  /* 0x0000c40015088890 */ /* 0x000fe2000fffe0ff */
[----:B------:R-:W-:Y:S01]  /*5440*/  ISETP.NE.AND P0, PT, R14, 0x2, PT ;  /* 0x000000020e00780c */ /* 0x000fe20003f05270 */
[----:B------:R-:W-:Y:S01]  /*5450*/  @!UP0 UIADD3 UR9, UPT, UPT, UR21, 0x38, URZ ;  /* 0x0000003815098890 */ /* 0x000fe2000fffe0ff */
[----:B------:R-:W-:Y:S01]  /*5460*/  @!P1 R2UR UR4, R0 ;  /* 0x00000000000492ca */ /* 0x000fe200000e0000 */
[----:B------:R-:W-:Y:S01]  /*5470*/  VOTEU.ALL UP0, P1 ;  /* 0x0000000000ff7886 */ /* 0x000fe20000800000 */
[----:B------:R-:W-:Y:S01]  /*5480*/  UMOV UR11, UR35 ;  /* 0x00000023000b7c82 */ /* 0x000fe20008000000 */
[----:B------:R-:W-:Y:S01]  /*5490*/  UMOV UR12, UR36 ;  /* 0x00000024000c7c82 */ /* 0x000fe20008000000 */
[----:B------:R-:W-:Y:S01]  /*54a0*/  SEL R0, RZ, 0x1, P0 ;  /* 0x00000001ff007807 */ /* 0x000fe20000000000 */
[----:B------:R-:W-:Y:S01]  /*54b0*/  UIADD3 UR20, UPT, UPT, UR13, UR63, URZ ;  /* 0x0000003f0d147290 */ /* 0x000fe2000fffe0ff */
[----:B------:R-:W-:Y:S01]  /*54c0*/  IMAD.U32 R8, RZ, RZ, UR5 ;  /* 0x00000005ff087e24 */ /* 0x000fe2000f8e00ff */
[----:B------:R-:W-:Y:S01]  /*54d0*/  LOP3.LUT R15, R15, 0x1, RZ, 0x3c, !PT ;  /* 0x000000010f0f7812 */ /* 0x000fe200078e3cff */
[----:B------:R-:W-:Y:S01]  /*54e0*/  UPLOP3.LUT UP3, UPT, UPT, UPT, UPT, 0x80, 0x8 ;  /* 0x000000000008789c */ /* 0x000fe20003f6f070 */
[----:B------:R-:W-:Y:S01]  /*54f0*/  LOP3.LUT R13, R13, R0, RZ, 0x3c, !PT ;  /* 0x000000000d0d7212 */ /* 0x000fe200078e3cff */
[----:B------:R-:W-:Y:S01]  /*5500*/  UIADD3 UR16, UPT, UPT, UR14, UR16, URZ ;  /* 0x000000100e107290 */ /* 0x000fe2000fffe0ff */
[----:B------:R-:W-:Y:S01]  /*5510*/  SEL R14, R14, RZ, P0 ;  /* 0x000000ff0e0e7207 */ /* 0x000fe20000000000 */
[----:B------:R-:W-:Y:S01]  /*5520*/  UMOV UR36, UR29 ;  /* 0x0000001d00247c82 */ /* 0x000fe20008000000 */
[----:B------:R-:W-:Y:S01]  /*5530*/  IMAD.U32 R9, RZ, RZ, UR4 ;  /* 0x00000004ff097e24 */ /* 0x000fe2000f8e00ff */
[----:B------:R-:W-:Y:S04]  /*5540*/  @!P1 R2UR UR4, R8 ;  /* 0x00000000080492ca */ /* 0x000fe800000e0000 */
[----:B------:R-:W-:Y:S11]  /*5550*/  @!P1 R2UR UR5, R9 ;  /* 0x00000000090592ca */ /* 0x000ff600000e0000 */
[----:B------:R-:W-:Y:S02]  /*5560*/  @!UPT UIADD3 URZ, UPT, UPT, URZ, URZ, URZ ;  /* 0x000000fffffff290 */ /* 0x000fe4000fffe0ff */
[----:B------:R2:W-:Y:S01]  /*5570*/  @!UP0 UTMALDG.3D [UR8], [UR4], desc[UR6] ;  /* 0x00000608040085b4 */ /* 0x0005e20008011000 */
[----:B------:R2:W-:Y:S01]  /*5580*/  @!P1 SYNCS.ARRIVE.TRANS64.RED.A0TR RZ, [UR21+0x38], R7 ;  /* 0x00003807ffff99a7 */ /* 0x0005e20008300415 */
[----:B------:R-:W-:Y:S01]  /*5590*/  SYNCS.ARRIVE.TRANS64.RED.A1T0 RZ, [UR37], RZ ;  /* 0x000000ffffff79a7 */ /* 0x000fe20008100425 */
[----:B------:R-:W-:Y:S05]  /*55a0*/  BRA.U UP1, `(.L_x_96) ;  /* 0xfffffff101687547 */ /* 0x000fea000b83ffff */
[----:B------:R-:W-:-:S04]  /*55b0*/  SHF.L.U32 R3, R15, 0x1f, RZ ;  /* 0x0000001f0f037819 */ /* 0x000fc800000006ff */
[----:B------:R-:W3:Y:S02]  /*55c0*/  SYNCS.PHASECHK.TRANS64.TRYWAIT P0, [UR21+0x40], R3 ;  /* 0x00004003ff0075a7 */ /* 0x000ee40008001115 */
[----:B---3--:R-:W-:Y:S05]  /*55d0*/  @!P0 BRA `(.L_x_97) ;  /* 0x0000006c00ac8947 */ /* 0x008fea0003800000 */
.L_x_182:
[----:B------:R-:W4:Y:S02]  /*55e0*/  SYNCS.PHASECHK.TRANS64.TRYWAIT P0, [UR21+0x48], R3 ;  /* 0x00004803ff0075a7 */ /* 0x000f240008001115 */
[----:B----4-:R-:W-:Y:S05]  /*55f0*/  @!P0 BRA `(.L_x_98) ;  /* 0x0000006c00bc8947 */ /* 0x010fea0003800000 */
.L_x_184:
[----:B------:R-:W4:Y:S02]  /*5600*/  SYNCS.PHASECHK.TRANS64.TRYWAIT P0, [UR21+0x50], R3 ;  /* 0x00005003ff0075a7 */ /* 0x000f240008001115 */
[----:B----4-:R-:W-:Y:S05]  /*5610*/  @!P0 BRA `(.L_x_99) ;  /* 0x0000006c00cc8947 */ /* 0x010fea0003800000 */
.L_x_186:
[----:B---3--:R-:W-:-:S07]  /*5620*/  MOV R0, UR21 ;  /* 0x0000001500007c02 */ /* 0x008fce0008000f00 */
.L_x_100:
[----:B---3--:R-:W-:-:S04]  /*5630*/  SHF.L.U32 R3, R15, 0x1f, RZ ;  /* 0x0000001f0f037819 */ /* 0x008fc800000006ff */
[----:B------:R3:W4:Y:S03]  /*5640*/  SYNCS.PHASECHK.TRANS64.TRYWAIT P0, [R0+URZ+0x58], R3 ;  /* 0x00005803000075a7 */ /* 0x00072600080011ff */
[----:B----4-:R-:W-:Y:S05]  /*5650*/  @!P0 NANOSLEEP.SYNCS 0x989680 ;  /* 0x009896800000895d */ /* 0x010fea0003900000 */
[----:B------:R-:W4:Y:S02]  /*5660*/  @!P0 SYNCS.PHASECHK.TRANS64 P0, [R0+URZ+0x58], R3 ;  /* 0x00005803000085a7 */ /* 0x000f2400080010ff */
[----:B-12-4-:R-:W-:Y:S05]  /*5670*/  @P0 EXIT ;  /* 0x000000000000094d */ /* 0x016fea0003800000 */
[----:B------:R-:W-:Y:S05]  /*5680*/  BRA `(.L_x_100) ;  /* 0xfffffffc00e87947 */ /* 0x000fea000383ffff */
.L_x_85:
[----:B------:R-:W-:-:S06]  /*5690*/  UISETP.GE.AND UP0, UPT, UR17, 0x4, UPT ;  /* 0x000000041100788c */ /* 0x000fcc000bf06270 */
[----:B------:R-:W-:-:S13]  /*56a0*/  PLOP3.LUT P0, PT, PT, PT, UP0, 0x80, 0x8 ;  /* 0x000000000008781c */ /* 0x000fda0003f0f008 */
[----:B------:R-:W-:Y:S05]  /*56b0*/  @!P0 EXIT ;  /* 0x000000000000894d */ /* 0x000fea0003800000 */
[----:B------:R-:W-:Y:S01]  /*56c0*/  BAR.SYNC.DEFER_BLOCKING 0x6, 0xa0 ;  /* 0x0182800000007b1d */ /* 0x000fe20000010000 */
[C---:B------:R-:W-:Y:S01]  /*56d0*/  IMAD.SHL.U32 R3, R163.reuse, 0x40, RZ ;  /* 0x00000040a3037824 */ /* 0x040fe200078e00ff */
[C---:B------:R-:W-:Y:S01]  /*56e0*/  LOP3.LUT R145, R163.reuse, 0x1, RZ, 0xc0, !PT ;  /* 0x00000001a3917812 */ /* 0x040fe200078ec0ff */
[C---:B------:R-:W-:Y:S01]  /*56f0*/  IMAD.U32 R69, R163.reuse, 0x10000, RZ ;  /* 0x00010000a3457824 */ /* 0x040fe200078e00ff */
[----:B------:R-:W-:Y:S01]  /*5700*/  CS2R R158, SRZ ;  /* 0x00000000009e7805 */ /* 0x000fe2000001ff00 */
[----:B------:R-:W-:Y:S01]  /*5710*/  IMAD.SHL.U32 R144, R163, 0x8, RZ ;  /* 0x00000008a3907824 */ /* 0x000fe200078e00ff */
[----:B------:R-:W-:Y:S01]  /*5720*/  UMOV UR44, 0x400 ;  /* 0x00000400002c7882 */ /* 0x000fe20000000000 */
[----:B------:R-:W1:Y:S01]  /*5730*/  LDCU.64 UR4, c[0x0][0x890] ;  /* 0x00011200ff0477ac */ /* 0x000e620008000a00 */
[----:B------:R-:W2:Y:S01]  /*5740*/  LDC.64 R142, c[0x0][0x8b0] ;  /* 0x00022c00ff8e7b82 */ /* 0x000ea20000000a00 */
[----:B------:R-:W-:Y:S01]  /*5750*/  ISETP.NE.U32.AND P0, PT, R145, 0x1, PT ;  /* 0x000000019100780c */ /* 0x000fe20003f05070 */
[----:B------:R-:W-:Y:S01]  /*5760*/  IMAD.MOV.U32 R162, RZ, RZ, 0x2 ;  /* 0x00000002ffa27424 */ /* 0x000fe200078e00ff */
[----:B------:R-:W-:Y:S01]  /*5770*/  ULEA UR44, UR47, UR44, 0x18 ;  /* 0x0000002c2f2c7291 */ /* 0x000fe2000f8ec0ff */
[----:B------:R-:W-:Y:S01]  /*5780*/  LOP3.LUT R7, R3, 0x1c0, RZ, 0xc0, !PT ;  /* 0x000001c003077812 */ /* 0x000fe200078ec0ff */
[----:B------:R-:W-:Y:S01]  /*5790*/  IMAD.MOV.U32 R161, RZ, RZ, 0x4 ;  /* 0x00000004ffa17424 */ /* 0x000fe200078e00ff */
[----:B------:R-:W-:Y:S01]  /*57a0*/  LOP3.LUT R69, R69, 0x600000, RZ, 0xc0, !PT ;  /* 0x0060000045457812 */ /* 0x000fe200078ec0ff */
[----:B------:R-:W-:Y:S01]  /*57b0*/  IMAD.MOV.U32 R160, RZ, RZ, 0x1 ;  /* 0x00000001ffa07424 */ /* 0x000fe200078e00ff */
[----:B------:R-:W3:Y:S01]  /*57c0*/  LDC.64 R140, c[0x0][0x8a8] ;  /* 0x00022a00ff8c7b82 */ /* 0x000ee20000000a00 */
[----:B------:R-:W-:Y:S01]  /*57d0*/  R2P PR, R163, 0x6 ;  /* 0x00000006a3007804 */ /* 0x000fe20000000000 */
[----:B------:R-:W-:Y:S01]  /*57e0*/  IMAD.MOV.U32 R68, RZ, RZ, RZ ;  /* 0x000000ffff447224 */ /* 0x000fe200078e00ff */
[----:B------:R-:W-:Y:S01]  /*57f0*/  LOP3.LUT R144, R7, 0x38, R144, 0xf8, !PT ;  /* 0x0000003807907812 */ /* 0x000fe200078ef890 */
[----:B------:R-:W-:Y:S01]  /*5800*/  IMAD.MOV.U32 R152, RZ, RZ, RZ ;  /* 0x000000ffff987224 */ /* 0x000fe200078e00ff */
[----:B------:R-:W-:Y:S01]  /*5810*/  P2R R2, PR, RZ, 0x1 ;  /* 0x00000001ff027803 */ /* 0x000fe20000000000 */
[----:B------:R-:W4:Y:S01]  /*5820*/  LDCU UR60, c[0x0][0x370] ;  /* 0x00006e00ff3c77ac */ /* 0x000f220008000800 */
[----:B------:R-:W-:Y:S01]  /*5830*/  LOP3.LUT R144, R144, 0x1e00, R3, 0xf8, !PT ;  /* 0x00001e0090907812 */ /* 0x000fe200078ef803 */
[----:B------:R-:W4:Y:S01]  /*5840*/  LDS R0, [UR44+0x100] ;  /* 0x0001002cff007984 */ /* 0x000f220008000800 */
[----:B-1----:R-:W-:Y:S01]  /*5850*/  IMAD.U32 R165, RZ, RZ, UR4 ;  /* 0x00000004ffa57e24 */ /* 0x002fe2000f8e00ff */
[----:B------:R-:W-:Y:S01]  /*5860*/  UIADD3 UR4, UPT, UPT, UR44, 0x400, URZ ;  /* 0x000004002c047890 */ /* 0x000fe2000fffe0ff */
[----:B------:R-:W-:Y:S01]  /*5870*/  IMAD.U32 R164, RZ, RZ, UR5 ;  /* 0x00000005ffa47e24 */ /* 0x000fe2000f8e00ff */
[----:B------:R-:W-:Y:S01]  /*5880*/  LOP3.LUT R163, R163, 0x60, RZ, 0xc0, !PT ;  /* 0x00000060a3a37812 */ /* 0x000fe200078ec0ff */
[----:B------:R-:W1:Y:S01]  /*5890*/  LDCU UR43, c[0x0][0xb0c] ;  /* 0x00016180ff2b77ac */ /* 0x000e620008000800 */
[----:B------:R-:W-:-:S02]  /*58a0*/  SEL R162, R162, 0xfffffffe, !P1 ;  /* 0xfffffffea2a27807 */ /* 0x000fc40004800000 */
[----:B------:R-:W-:Y:S01]  /*58b0*/  SEL R161, R161, 0xfffffffc, !P2 ;  /* 0xfffffffca1a17807 */ /* 0x000fe20005000000 */
[----:B------:R-:W-:Y:S01]  /*58c0*/  IMAD.U32 R150, RZ, RZ, UR4 ;  /* 0x00000004ff967e24 */ /* 0x000fe2000f8e00ff */
[----:B------:R-:W1:Y:S01]  /*58d0*/  LDCU UR39, c[0x0][0xb30] ;  /* 0x00016600ff2777ac */ /* 0x000e620008000800 */
[----:B------:R-:W1:Y:S01]  /*58e0*/  LDCU.64 UR54, c[0x0][0x888] ;  /* 0x00011100ff3677ac */ /* 0x000e620008000a00 */
[----:B------:R-:W1:Y:S01]  /*58f0*/  LDCU.64 UR40, c[0x0][0xb28] ;  /* 0x00016500ff2877ac */ /* 0x000e620008000a00 */
[----:B------:R-:W1:Y:S01]  /*5900*/  LDCU.128 UR56, c[0x0][0xb10] ;  /* 0x00016200ff3877ac */ /* 0x000e620008000c00 */
[----:B------:R-:W1:Y:S01]  /*5910*/  LDCU UR53, c[0x0][0x374] ;  /* 0x00006e80ff3577ac */ /* 0x000e620008000800 */
[----:B------:R-:W-:Y:S01]  /*5920*/  UMOV UR52, URZ ;  /* 0x000000ff00347c82 */ /* 0x000fe20008000000 */
[----:B------:R-:W-:Y:S01]  /*5930*/  UMOV UR46, URZ ;  /* 0x000000ff002e7c82 */ /* 0x000fe20008000000 */
[----:B-1234-:R-:W-:-:S07]  /*5940*/  IMAD.IADD R69, R0, 0x1, R69 ;  /* 0x0000000100457824 */ /* 0x01efce00078e0245 */
.L_x_144:
[----:B------:R-:W-:Y:S02]  /*5950*/  LEA R3, R152, UR44, 0x3 ;  /* 0x0000002c98037c11 */ /* 0x000fe4000f8e18ff */
[----:B------:R-:W-:Y:S02]  /*5960*/  SHF.L.U32 R0, R158, 0x1f, RZ ;  /* 0x0000001f9e007819 */ /* 0x000fe400000006ff */
[----:B-1----:R-:W-:Y:S02]  /*5970*/  LEA R5, R152, UR44, 0x4 ;  /* 0x0000002c98057c11 */ /* 0x002fe4000f8e20ff */
[----:B------:R-:W1:Y:S02]  /*5980*/  SYNCS.PHASECHK.TRANS64.TRYWAIT P0, [R3+URZ+0x70], R0 ;  /* 0x00007000030075a7 */ /* 0x000e6400080011ff */
[----:B-1----:R-:W-:Y:S05]  /*5990*/  @!P0 BRA `(.L_x_101) ;  /* 0x0000006c00048947 */ /* 0x002fea0003800000 */
.L_x_187:
[----:B------:R-:W2:Y:S01]  /*59a0*/  LDS.128 R4, [R5+0xe0] ;  /* 0x0000e00005047984 */ /* 0x000ea20000000c00 */
        /* <DEDUP_REMOVED lines=10> */
[----:B------:R-:W-:Y:S01]  /*5a50*/  PLOP3.LUT P0, PT, PT, PT, UP1, 0x80, 0x8 ;  /* 0x000000000008781c */ /* 0x000fe20003f0f018 */
[----:B------:R-:W-:Y:S11]  /*5a60*/  UP2UR UR62, UPR, URZ, 0x2 ;  /* 0x00000002ff3e7883 */ /* 0x000ff60008000000 */
[----:B------:R-:W-:Y:S01]  /*5a70*/  @!UPT UIADD3 URZ, UPT, UPT, URZ, URZ, URZ ;  /* 0x000000fffffff290 */ /* 0x000fe2000fffe0ff */
[----:B-1----:R-:W-:Y:S02]  /*5a80*/  @P0 SHF.R.U32.HI R0, RZ, 0x10, R5 ;  /* 0x00000010ff000819 */ /* 0x002fe40000011605 */
        /* <DEDUP_REMOVED lines=12> */
[----:B------:R-:W2:Y:S01]  /*5b50*/  LDCU UR12, c[0x0][0xb20] ;  /* 0x00016400ff0c77ac */ /* 0x000ea20008000800 */
[----:B------:R-:W-:Y:S02]  /*5b60*/  UIMAD.WIDE.U32 UR4, UR53, UR59, URZ ;  /* 0x0000003b350472a5 */ /* 0x000fe4000f8e00ff */
[----:B------:R-:W-:Y:S02]  /*5b70*/  UIMAD.WIDE.U32 UR6, UR60, UR56, URZ ;  /* 0x000000383c0672a5 */ /* 0x000fe4000f8e00ff */
[----:B------:R-:W-:Y:S02]  /*5b80*/  UISETP.NE.AND UP0, UPT, UR58, 0x1, UPT ;  /* 0x000000013a00788c */ /* 0x000fe4000bf05270 */
[----:B------:R-:W-:Y:S02]  /*5b90*/  UIMAD.WIDE.U32 UR8, UR37, UR59, URZ ;  /* 0x0000003b250872a5 */ /* 0x000fe4000f8e00ff */
[----:B------:R-:W-:Y:S02]  /*5ba0*/  UIMAD.WIDE.U32 UR10, UR38, UR56, URZ ;  /* 0x00000038260a72a5 */ /* 0x000fe4000f8e00ff */
[----:B------:R-:W-:Y:S02]  /*5bb0*/  UISETP.NE.AND UP1, UPT, UR43, 0x1, UPT ;  /* 0x000000012b00788c */ /* 0x000fe4000bf25270 */
[----:B------:R-:W-:Y:S01]  /*5bc0*/  UISETP.NE.AND UP2, UPT, UR42, 0x1, UPT ;  /* 0x000000012a00788c */ /* 0x000fe2000bf45270 */
[----:B------:R-:W-:Y:S02]  /*5bd0*/  UMOV UR4, UR5 ;  /* 0x0000000500047c82 */ /* 0x000fe40008000000 */
[----:B--2---:R-:W-:Y:S03]  /*5be0*/  USHF.R.U32.HI UR5, URZ, UR12, UR4 ;  /* 0x0000000cff057299 */ /* 0x004fe60008011604 */
[----:B------:R-:W-:Y:S02]  /*5bf0*/  UMOV UR4, UR7 ;  /* 0x0000000700047c82 */ /* 0x000fe40008000000 */
[----:B------:R-:W-:Y:S02]  /*5c00*/  USHF.R.U32.HI UR7, URZ, UR57, UR4 ;  /* 0x00000039ff077299 */ /* 0x000fe40008011604 */
[----:B------:R-:W-:Y:S02]  /*5c10*/  USEL UR4, UR53, UR5, !UP0 ;  /* 0x0000000535047287 */ /* 0x000fe4000c000000 */
[----:B------:R-:W-:Y:S01]  /*5c20*/  USEL UR7, UR60, UR7, !UP1 ;  /* 0x000000073c077287 */ /* 0x000fe2000c800000 */
[----:B------:R-:W-:Y:S01]  /*5c30*/  UMOV UR5, UR9 ;  /* 0x0000000900057c82 */ /* 0x000fe20008000000 */
[----:B------:R-:W-:Y:S02]  /*5c40*/  UIMAD.WIDE.U32 UR8, UR4, UR40, URZ ;  /* 0x00000028040872a5 */ /* 0x000fe4000f8e00ff */
[----:B------:R-:W-:Y:S03]  /*5c50*/  USHF.R.U32.HI UR6, URZ, UR12, UR5 ;  /* 0x0000000cff067299 */ /* 0x000fe60008011605 */
[----:B------:R-:W-:Y:S01]  /*5c60*/  UMOV UR5, UR11 ;  /* 0x0000000b00057c82 */ /* 0x000fe20008000000 */
[----:B------:R-:W-:Y:S02]  /*5c70*/  UIMAD.WIDE.U32 UR10, UR7, UR40, URZ ;  /* 0x00000028070a72a5 */ /* 0x000fe4000f8e00ff */
[----:B------:R-:W-:Y:S02]  /*5c80*/  USHF.R.U32.HI UR12, URZ, UR57, UR5 ;  /* 0x00000039ff0c7299 */ /* 0x000fe40008011605 */
[----:B------:R-:W-:Y:S01]  /*5c90*/  USEL UR6, UR37, UR6, !UP0 ;  /* 0x0000000625067287 */ /* 0x000fe2000c000000 */
[----:B------:R-:W-:Y:S02]  /*5ca0*/  UMOV UR5, UR9 ;  /* 0x0000000900057c82 */ /* 0x000fe40008000000 */
[----:B------:R-:W-:Y:S01]  /*5cb0*/  UMOV UR10, UR11 ;  /* 0x0000000b000a7c82 */ /* 0x000fe20008000000 */
[----:B------:R-:W-:Y:S02]  /*5cc0*/  @UP2 USHF.R.U32.HI UR4, URZ, UR41, UR5 ;  /* 0x00000029ff042299 */ /* 0x000fe40008011605 */
[----:B------:R-:W-:Y:S02]  /*5cd0*/  @UP2 USHF.R.U32.HI UR7, URZ, UR41, UR10 ;  /* 0x00000029ff072299 */ /* 0x000fe4000801160a */
[----:B------:R-:W-:Y:S02]  /*5ce0*/  UIMAD UR4, UR42, UR4, URZ ;  /* 0x000000042a0472a4 */ /* 0x000fe4000f8e02ff */
        /* <DEDUP_REMOVED lines=8> */
[----:B------:R-:W-:Y:S02]  /*5d70*/  USEL UR11, UR6, UR4, !UP2 ;  /* 0x00000004060b7287 */ /* 0x000fe4000d000000 */
[----:B------:R-:W-:Y:S02]  /*5d80*/  UIADD3 UR8, UPT, UPT, -UR5, URZ, URZ ;  /* 0x000000ff05087290 */ /* 0x000fe4000fffe1ff */
[----:B------:R-:W-:Y:S01]  /*5d90*/  UIADD3 UR10, UPT, UPT, -UR11, URZ, URZ ;  /* 0x000000ff0b0a7290 */ /* 0x000fe2000fffe1ff */
[----:B------:R-:W-:Y:S01]  /*5da0*/  @!UP0 UMOV UR4, UR9 ;  /* 0x0000000900048c82 */ /* 0x000fe20008000000 */
[----:B------:R-:W-:Y:S02]  /*5db0*/  UIADD3 UR9, UPT, UPT, -UR6, URZ, URZ ;  /* 0x000000ff06097290 */ /* 0x000fe4000fffe1ff */
[----:B------:R-:W-:Y:S02]  /*5dc0*/  @!UP0 USHF.R.U32.HI UR4, URZ, UR41, UR4 ;  /* 0x00000029ff048299 */ /* 0x000fe40008011604 */
[----:B------:R-:W-:Y:S02]  /*5dd0*/  UIMAD UR10, UR42, UR10, UR6 ;  /* 0x0000000a2a0a72a4 */ /* 0x000fe4000f8e0206 */
[----:B------:R-:W-:Y:S04]  /*5de0*/  @!UP0 USEL UR4, UR5, UR4, !UP2 ;  /* 0x0000000405048287 */ /* 0x000fe8000d000000 */
[----:B------:R-:W-:Y:S02]  /*5df0*/  @!UP0 UIMAD UR10, UR7, UR10, UR4 ;  /* 0x0000000a070a82a4 */ /* 0x000fe4000f8e0204 */
[----:B------:R-:W-:Y:S02]  /*5e00*/  @!UP0 UIADD3 UR11, UPT, UPT, UR11, -UR4, URZ ;  /* 0x800000040b0b8290 */ /* 0x000fe4000fffe0ff */
[----:B------:R-:W-:Y:S02]  /*5e10*/  UIMAD UR7, UR43, UR8, UR38 ;  /* 0x000000082b0772a4 */ /* 0x000fe4000f8e0226 */
[----:B------:R-:W-:Y:S02]  /*5e20*/  @!UP0 UIMAD UR6, UR11, UR42, UR5 ;  /* 0x0000002a0b0682a4 */ /* 0x000fe4000f8e0205 */
[----:B------:R-:W-:Y:S01]  /*5e30*/  UIMAD UR4, UR58, UR9, UR37 ;  /* 0x000000093a0472a4 */ /* 0x000fe2000f8e0225 */
[----:B------:R-:W-:Y:S02]  /*5e40*/  @!UP0 UMOV UR5, UR10 ;  /* 0x0000000a00058c82 */ /* 0x000fe40008000000 */
[----:B------:R-:W-:Y:S02]  /*5e50*/  UIMAD UR38, UR5, UR43, UR7 ;  /* 0x0000002b052672a4 */ /* 0x000fe4000f8e0207 */
[----:B------:R-:W-:Y:S11]  /*5e60*/  UIMAD UR37, UR6, UR58, UR4 ;  /* 0x0000003a062572a4 */ /* 0x000ff6000f8e0204 */
[----:B------:R-:W-:Y:S01]  /*5e70*/  @!UPT UIADD3 URZ, UPT, UPT, URZ, URZ, URZ ;  /* 0x000000fffffff290 */ /* 0x000fe2000fffe0ff */
.L_x_102:
[----:B------:R-:W-:Y:S01]  /*5e80*/  UISETP.NE.AND UP0, UPT, UR39, 0x1, UPT ;  /* 0x000000012700788c */ /* 0x000fe2000bf05270 */
[----:B------:R-:W-:Y:S01]  /*5e90*/  LOP3.LUT P0, RZ, R150, 0x3f0, RZ, 0xc0, !PT ;  /* 0x000003f096ff7812 */ /* 0x000fe2000780c0ff */
[----:B------:R-:W-:Y:S01]  /*5ea0*/  USHF.L.U32 UR50, UR16, 0x7, URZ ;  /* 0x0000000710327899 */ /* 0x000fe200080006ff */
[----:B------:R-:W-:Y:S01]  /*5eb0*/  BSSY.RECONVERGENT B6, `(.L_x_103) ;  /* 0x0000034000067945 */ /* 0x000fe20003800200 */
[----:B------:R-:W-:Y:S01]  /*5ec0*/  USHF.L.U32 UR49, UR20, 0x8, URZ ;  /* 0x0000000814317899 */ /* 0x000fe200080006ff */
[----:B------:R-:W-:Y:S06]  /*5ed0*/  IADD3 R152, PT, PT, R152, 0x1, RZ ;  /* 0x0000000198987810 */ /* 0x000fec0007ffe0ff */
[----:B------:R-:W2:Y:S01]  /*5ee0*/  @!UP0 LDCU.128 UR12, c[0x0][0xb10] ;  /* 0x00016200ff0c87ac */ /* 0x000ea20008000c00 */
[----:B------:R-:W3:Y:S01]  /*5ef0*/  @!UP0 LDCU UR5, c[0x0][0xb0c] ;  /* 0x00016180ff0587ac */ /* 0x000ee20008000800 */
[----:B------:R-:W4:Y:S01]  /*5f00*/  @!UP0 LDCU UR10, c[0x0][0xb20] ;  /* 0x00016400ff0a87ac */ /* 0x000f220008000800 */
[----:B--2---:R-:W-:Y:S02]  /*5f10*/  UIMAD.WIDE.U32 UR8, UR38, UR12, URZ ;  /* 0x0000000c260872a5 */ /* 0x004fe4000f8e00ff */
[----:B------:R-:W-:Y:S02]  /*5f20*/  UIMAD.WIDE.U32 UR6, UR37, UR15, URZ ;  /* 0x0000000f250672a5 */ /* 0x000fe4000f8e00ff */
[----:B------:R-:W-:Y:S03]  /*5f30*/  @!UP0 UISETP.NE.AND UP1, UPT, UR14, 0x1, UPT ;  /* 0x000000010e00888c */ /* 0x000fe6000bf25270 */
[----:B------:R-:W-:Y:S01]  /*5f40*/  @!UP0 UMOV UR4, UR9 ;  /* 0x0000000900048c82 */ /* 0x000fe20008000000 */
[----:B---3--:R-:W-:Y:S02]  /*5f50*/  @!UP0 UISETP.NE.AND UP2, UPT, UR5, 0x1, UPT ;  /* 0x000000010500888c */ /* 0x008fe4000bf45270 */
[----:B------:R-:W-:Y:S01]  /*5f60*/  @!UP0 USHF.R.U32.HI UR4, URZ, UR13, UR4 ;  /* 0x0000000dff048299 */ /* 0x000fe20008011604 */
[----:B------:R-:W-:Y:S02]  /*5f70*/  @!UP0 UMOV UR6, UR7 ;  /* 0x0000000700068c82 */ /* 0x000fe40008000000 */
[----:B----4-:R-:W-:Y:S02]  /*5f80*/  @!UP0 USHF.R.U32.HI UR6, URZ, UR10, UR6 ;  /* 0x0000000aff068299 */ /* 0x010fe40008011606 */
[----:B------:R-:W-:Y:S02]  /*5f90*/  @!UP0 USEL UR7, UR38, UR4, !UP2 ;  /* 0x0000000426078287 */ /* 0x000fe4000d000000 */
[----:B------:R-:W-:Y:S04]  /*5fa0*/  @!UP0 USEL UR6, UR37, UR6, !UP1 ;  /* 0x0000000625068287 */ /* 0x000fe8000c800000 */
[----:B------:R-:W-:Y:S02]  /*5fb0*/  @!UP0 UIADD3 UR4, UPT, UPT, -UR7, UR6, URZ ;  /* 0x0000000607048290 */ /* 0x000fe4000fffe1ff */
[----:B------:R-:W-:Y:S02]  /*5fc0*/  @!UP0 UIADD3 UR6, UPT, UPT, UR7, -UR6, URZ ;  /* 0x8000000607068290 */ /* 0x000fe4000fffe0ff */
[----:B------:R-:W-:Y:S02]  /*5fd0*/  @!UP0 UIMAD UR38, UR4, UR5, UR38 ;  /* 0x00000005042682a4 */ /* 0x000fe4000f8e0226 */
[----:B------:R-:W-:Y:S01]  /*5fe0*/  @!UP0 UIMAD UR37, UR6, UR14, UR37 ;  /* 0x0000000e062582a4 */ /* 0x000fe2000f8e0225 */
[----:B------:R-:W-:Y:S11]  /*5ff0*/  @!P0 BRA `(.L_x_104) ;  /* 0x00000000007c8947 */ /* 0x000ff60003800000 */
[----:B------:R-:W2:Y:S01]  /*6000*/  LDCU.64 UR8, c[0x4][0x80] ;  /* 0x01001000ff0877ac */ /* 0x000ea20008000a00 */
[----:B------:R-:W-:Y:S01]  /*6010*/  MOV R2, 0x0 ;  /* 0x0000000000027802 */ /* 0x000fe20000000f00 */
[----:B------:R-:W-:Y:S02]  /*6020*/  HFMA2 R12, -RZ, RZ, 0, 5.9604644775390625e-08 ;  /* 0x00000001ff0c7431 */ /* 0x000fe400000001ff */
[----:B------:R-:W-:Y:S01]  /*6030*/  IMAD.MOV.U32 R8, RZ, RZ, 0x70 ;  /* 0x00000070ff087424 */ /* 0x000fe200078e00ff */
[----:B------:R3:W4:Y:S01]  /*6040*/  LDC.64 R14, c[0x4][R2] ;  /* 0x01000000020e7b82 */ /* 0x0007220000000a00 */
[----:B------:R-:W1:Y:S01]  /*6050*/  LDCU.64 UR6, c[0x4][0x88] ;  /* 0x01001100ff0677ac */ /* 0x000e620008000a00 */
[----:B------:R-:W-:Y:S01]  /*6060*/  IMAD.MOV.U32 R13, RZ, RZ, RZ ;  /* 0x000000ffff0d7224 */ /* 0x000fe200078e00ff */
[----:B------:R-:W1:Y:S01]  /*6070*/  LDCU.64 UR4, c[0x4][0x8] ;  /* 0x01000100ff0477ac */ /* 0x000e620008000a00 */
[----:B--2---:R-:W-:Y:S01]  /*6080*/  MOV R5, UR9 ;  /* 0x0000000900057c02 */ /* 0x004fe20008000f00 */
[----:B------:R-:W-:Y:S01]  /*6090*/  IMAD.U32 R4, RZ, RZ, UR8 ;  /* 0x00000008ff047e24 */ /* 0x000fe2000f8e00ff */
[----:B-1----:R-:W-:Y:S01]  /*60a0*/  MOV R7, UR7 ;  /* 0x0000000700077c02 */ /* 0x002fe20008000f00 */
[----:B------:R-:W-:Y:S01]  /*60b0*/  IMAD.U32 R6, RZ, RZ, UR6 ;  /* 0x00000006ff067e24 */ /* 0x000fe2000f8e00ff */
[----:B------:R-:W-:Y:S01]  /*60c0*/  MOV R11, UR5 ;  /* 0x00000005000b7c02 */ /* 0x000fe20008000f00 */
[----:B------:R-:W-:Y:S02]  /*60d0*/  IMAD.U32 R10, RZ, RZ, UR4 ;  /* 0x00000004ff0a7e24 */ /* 0x000fe4000f8e00ff */
[----:B------:R-:W-:Y:S07]  /*60e0*/  LEPC R20, `(.L_x_105) ;  /* 0x000000001014794e */ /* 0x000fee0000000000 */
[----:B---345:R-:W-:Y:S05]  /*60f0*/  CALL.ABS.NOINC R14 ;  /* 0x000000000e007343 */ /* 0x038fea0003c00000 */
.L_x_105:
[----:B------:R-:W1:Y:S01]  /*6100*/  LDCU.64 UR8, c[0x4][0x80] ;  /* 0x01001000ff0877ac */ /* 0x000e620008000a00 */
[----:B------:R-:W2:Y:S01]  /*6110*/  LDC.64 R2, c[0x4][R2] ;  /* 0x0100000002027b82 */ /* 0x000ea20000000a00 */
[----:B------:R-:W-:Y:S02]  /*6120*/  HFMA2 R12, -RZ, RZ, 0, 5.9604644775390625e-08 ;  /* 0x00000001ff0c7431 */ /* 0x000fe400000001ff */
[----:B------:R-:W-:Y:S02]  /*6130*/  IMAD.MOV.U32 R8, RZ, RZ, 0x70 ;  /* 0x00000070ff087424 */ /* 0x000fe400078e00ff */
[----:B------:R-:W-:Y:S01]  /*6140*/  IMAD.MOV.U32 R13, RZ, RZ, RZ ;  /* 0x000000ffff0d7224 */ /* 0x000fe200078e00ff */
[----:B------:R-:W3:Y:S01]  /*6150*/  LDCU.64 UR6, c[0x4][0x88] ;  /* 0x01001100ff0677ac */ /* 0x000ee20008000a00 */
[----:B------:R-:W4:Y:S01]  /*6160*/  LDCU.64 UR4, c[0x4][0x8] ;  /* 0x01000100ff0477ac */ /* 0x000f220008000a00 */
[----:B-1----:R-:W-:Y:S02]  /*6170*/  MOV R4, UR8 ;  /* 0x0000000800047c02 */ /* 0x002fe40008000f00 */
[----:B------:R-:W-:Y:S02]  /*6180*/  MOV R5, UR9 ;  /* 0x0000000900057c02 */ /* 0x000fe40008000f00 */
[----:B---3--:R-:W-:Y:S01]  /*6190*/  MOV R7, UR7 ;  /* 0x0000000700077c02 */ /* 0x008fe20008000f00 */
[----:B------:R-:W-:Y:S01]  /*61a0*/  IMAD.U32 R6, RZ, RZ, UR6 ;  /* 0x00000006ff067e24 */ /* 0x000fe2000f8e00ff */
[----:B----4-:R-:W-:Y:S01]  /*61b0*/  MOV R11, UR5 ;  /* 0x00000005000b7c02 */ /* 0x010fe20008000f00 */
[----:B------:R-:W-:Y:S02]  /*61c0*/  IMAD.U32 R10, RZ, RZ, UR4 ;  /* 0x00000004ff0a7e24 */ /* 0x000fe4000f8e00ff */
[----:B------:R-:W-:Y:S07]  /*61d0*/  LEPC R20, `(.L_x_104) ;  /* 0x000000001014794e */ /* 0x000fee0000000000 */
[----:B--2---:R-:W-:Y:S05]  /*61e0*/  CALL.ABS.NOINC R2 ;  /* 0x0000000002007343 */ /* 0x004fea0003c00000 */
.L_x_104:
[----:B------:R-:W-:Y:S05]  /*61f0*/  BSYNC.RECONVERGENT B6 ;  /* 0x0000000000067941 */ /* 0x000fea0003800200 */
.L_x_103:
[----:B------:R-:W-:Y:S02]  /*6200*/  R2UR UR6, R149 ;  /* 0x00000000950672ca */ /* 0x000fe400000e0000 */
[----:B------:R-:W-:Y:S02]  /*6210*/  R2UR UR5, R165 ;  /* 0x00000000a50572ca */ /* 0x000fe400000e0000 */
[----:B------:R-:W-:Y:S02]  /*6220*/  R2UR UR4, R164 ;  /* 0x00000000a40472ca */ /* 0x000fe400000e0000 */
[----:B------:R-:W-:Y:S02]  /*6230*/  ISETP.NE.U32.AND P4, PT, R142, RZ, PT ;  /* 0x000000ff8e00720c */ /* 0x000fe40003f85070 */
[----:B------:R-:W-:Y:S02]  /*6240*/  ISETP.NE.U32.AND P2, PT, RZ, UR54, PT ;  /* 0x00000036ff007c0c */ /* 0x000fe4000bf45070 */
[----:B------:R-:W-:Y:S02]  /*6250*/  ISETP.NE.AND.EX P4, PT, R143, RZ, PT, P4 ;  /* 0x000000ff8f00720c */ /* 0x000fe40003f85340 */
[----:B------:R-:W-:Y:S01]  /*6260*/  ISETP.NE.AND.EX P2, PT, RZ, UR55, PT, P2 ;  /* 0x00000037ff007c0c */ /* 0x000fe2000bf45320 */
[----:B------:R-:W-:Y:S02]  /*6270*/  UISETP.NE.AND UP2, UPT, UR6, URZ, UPT ;  /* 0x000000ff0600728c */ /* 0x000fe4000bf45270 */
[----:B------:R-:W-:Y:S04]  /*6280*/  UISETP.NE.U32.AND UP0, UPT, UR5, URZ, UPT ;  /* 0x000000ff0500728c */ /* 0x000fe8000bf05070 */
[----:B------:R-:W-:Y:S01]  /*6290*/  UISETP.NE.AND.EX UP1, UPT, UR4, URZ, UPT, UP0 ;  /* 0x000000ff0400728c */ /* 0x000fe2000bf25300 */
[----:B------:R-:W-:Y:S01]  /*62a0*/  PLOP3.LUT P1, PT, PT, PT, UP2, 0x80, 0x8 ;  /* 0x000000000008781c */ /* 0x000fe20003f2f028 */
[----:B------:R-:W-:Y:S03]  /*62b0*/  UPLOP3.LUT UP0, UPT, UPT, UPT, UPT, 0x40, 0x4 ;  /* 0x000000000004789c */ /* 0x000fe60003f0e870 */
[----:B------:R-:W-:Y:S06]  /*62c0*/  @UP2 UPLOP3.LUT UP0, UPT, UPT, UPT, UP1, 0x80, 0x8 ;  /* 0x000000000008289c */ /* 0x000fec0003f0f010 */
[----:B------:R-:W-:Y:S01]  /*62d0*/  PLOP3.LUT P0, PT, PT, PT, UP0, 0x80, 0x8 ;  /* 0x000000000008781c */ /* 0x000fe20003f0f008 */
[----:B------:R-:W-:Y:S01]  /*62e0*/  @!UPT UIADD3 URZ, UPT, UPT, URZ, URZ, URZ ;  /* 0x000000fffffff290 */ /* 0x000fe2000fffe0ff */
[----:B------:R-:W-:Y:S11]  /*62f0*/  BRA.U !UP1, `(.L_x_106) ;  /* 0x0000000109407547 */ /* 0x000ff6000b800000 */
[----:B------:R-:W-:Y:S01]  /*6300*/  UISETP.NE.U32.AND UP0, UPT, UR54, URZ, UPT ;  /* 0x000000ff3600728c */ /* 0x000fe2000bf05070 */
[----:B------:R-:W-:Y:S01]  /*6310*/  R2UR UR6, R165 ;  /* 0x00000000a50672ca */ /* 0x000fe200000e0000 */
[----:B------:R-:W2:Y:S01]  /*6320*/  LDCU.64 UR8, c[0x0][0x358] ;  /* 0x00006b00ff0877ac */ /* 0x000ea20008000a00 */
[----:B------:R-:W-:Y:S02]  /*6330*/  HFMA2 R146, -RZ, RZ, 0, 5.9604644775390625e-08 ;  /* 0x00000001ff927431 */ /* 0x000fe400000001ff */
[----:B-1----:R-:W-:Y:S01]  /*6340*/  IMAD.MOV.U32 R0, RZ, RZ, 0x1 ;  /* 0x00000001ff007424 */ /* 0x002fe200078e00ff */
[----:B------:R-:W-:Y:S06]  /*6350*/  UISETP.NE.AND.EX UP0, UPT, UR55, URZ, UPT, UP0 ;  /* 0x000000ff3700728c */ /* 0x000fec000bf05300 */
[----:B------:R-:W-:Y:S05]  /*6360*/  PLOP3.LUT P3, PT, PT, PT, UP0, 0x80, 0x8 ;  /* 0x000000000008781c */ /* 0x000fea0003f6f008 */
[----:B------:R-:W1:Y:S01]  /*6370*/  @UP0 LDCU.64 UR4, c[0x0][0x888] ;  /* 0x00011100ff0407ac */ /* 0x000e620008000a00 */
[----:B------:R-:W-:Y:S07]  /*6380*/  @UP0 UIMAD UR6, UR36, UR6, URZ ;  /* 0x00000006240602a4 */ /* 0x000fee000f8e02ff */
[----:B------:R-:W-:Y:S01]  /*6390*/  @!P3 PRMT R146, R0, 0x7610, R146 ;  /* 0x000076100092b816 */ /* 0x000fe20000000092 */
[----:B-1----:R-:W-:Y:S06]  /*63a0*/  @UP0 UIMAD.WIDE UR4, UR6, 0x4, UR4 ;  /* 0x00000004060408a5 */ /* 0x002fec000f8e0204 */
[----:B------:R-:W-:Y:S02]  /*63b0*/  IMAD.U32 R2, RZ, RZ, UR4 ;  /* 0x00000004ff027e24 */ /* 0x000fe4000f8e00ff */
[----:B------:R-:W-:Y:S03]  /*63c0*/  IMAD.U32 R3, RZ, RZ, UR5 ;  /* 0x00000005ff037e24 */ /* 0x000fe6000f8e00ff */
[----:B------:R-:W1:Y:S02]  /*63d0*/  @!UP0 LDCU UR4, c[0x0][0x880] ;  /* 0x00011000ff0487ac */ /* 0x000e640008000800 */
[----:B--2--5:R2:W5:Y:S02]  /*63e0*/  @P3 LDG.E R73, desc[UR8][R2.64] ;  /* 0x0000000802493981 */ /* 0x024564000c1e1900 */
[----:B-12---:R-:W-:Y:S02]  /*63f0*/  @!P3 MOV R73, UR4 ;  /* 0x000000040049bc02 */ /* 0x006fe40008000f00 */
.L_x_106:
[----:B------:R-:W-:Y:S05]  /*6400*/  @!P4 BRA `(.L_x_107) ;  /* 0x000000000024c947 */ /* 0x000fea0003800000 */
[----:B------:R-:W-:Y:S01]  /*6410*/  ISETP.NE.U32.AND P3, PT, R140, RZ, PT ;  /* 0x000000ff8c00720c */ /* 0x000fe20003f65070 */
[----:B------:R-:W2:Y:S03]  /*6420*/  LDCU.64 UR4, c[0x0][0x358] ;  /* 0x00006b00ff0477ac */ /* 0x000ea60008000a00 */
[----:B------:R-:W-:Y:S11]  /*6430*/  ISETP.NE.AND.EX P3, PT, R141, RZ, PT, P3 ;  /* 0x000000ff8d00720c */ /* 0x000ff60003f65330 */
[----:B------:R-:W-:Y:S02]  /*6440*/  @!UPT UIADD3 URZ, UPT, UPT, URZ, URZ, URZ ;  /* 0x000000fffffff290 */ /* 0x000fe4000fffe0ff */
[----:B------:R-:W3:Y:S01]  /*6450*/  @P3 LDC.64 R2, c[0x0][0x8a8] ;  /* 0x00022a00ff023b82 */ /* 0x000ee20000000a00 */
[----:B-1----:R-:W-:Y:S04]  /*6460*/  @P3 IMAD R0, R142, UR36, RZ ;  /* 0x000000248e003c24 */ /* 0x002fe8000f8e02ff */
[----:B---3--:R-:W-:Y:S05]  /*6470*/  @P3 IMAD.WIDE R2, R0, 0x4, R2 ;  /* 0x0000000400023825 */ /* 0x008fea00078e0202 */
[----:B--2--5:R2:W5:Y:S02]  /*6480*/  @P3 LDG.E R70, desc[UR4][R2.64] ;  /* 0x0000000402463981 */ /* 0x024564000c1e1900 */
[----:B--2---:R-:W3:Y:S02]  /*6490*/  @!P3 LDC R70, c[0x0][0x8a0] ;  /* 0x00022800ff46bb82 */ /* 0x004ee40000000800 */
.L_x_107:
[----:B-----5:R-:W-:Y:S01]  /*64a0*/  FSETP.NEU.AND P3, PT, R73, RZ, PT ;  /* 0x000000ff4900720b */ /* 0x020fe20003f6d000 */
[----:B------:R-:W-:Y:S01]  /*64b0*/  IMAD.SHL.U32 R169, R144, 0x2, RZ ;  /* 0x0000000290a97824 */ /* 0x000fe200078e00ff */
[----:B------:R-:W-:Y:S01]  /*64c0*/  SEL R5, RZ, 0xffffffff, P2 ;  /* 0xffffffffff057807 */ /* 0x000fe20001000000 */
[----:B------:R-:W-:Y:S01]  /*64d0*/  IMAD.SHL.U32 R79, R161, 0x10, RZ ;  /* 0x00000010a14f7824 */ /* 0x000fe200078e00ff */
[----:B------:R-:W-:Y:S01]  /*64e0*/  @P1 LOP3.LUT P2, RZ, R146, 0xff, RZ, 0xc0, !PT ;  /* 0x000000ff92ff1812 */ /* 0x000fe2000784c0ff */
[----:B------:R-:W-:Y:S01]  /*64f0*/  VIADD R168, R169, UR44 ;  /* 0x0000002ca9a87c36 */ /* 0x000fe20008000000 */
[----:B-1----:R-:W-:Y:S01]  /*6500*/  @P1 SEL R0, RZ, 0xffffffff, P3 ;  /* 0xffffffffff001807 */ /* 0x002fe20001800000 */
[----:B------:R-:W-:Y:S01]  /*6510*/  IMAD.MOV.U32 R87, RZ, RZ, -0x10 ;  /* 0xfffffff0ff577424 */ /* 0x000fe200078e00ff */
[----:B------:R-:W-:Y:S01]  /*6520*/  LOP3.LUT R160, R160, 0x1, RZ, 0x3c, !PT ;  /* 0x00000001a0a07812 */ /* 0x000fe200078e3cff */
[----:B------:R-:W-:Y:S01]  /*6530*/  IMAD.SHL.U32 R85, R162, 0x10, RZ ;  /* 0x00000010a2557824 */ /* 0x000fe200078e00ff */
[----:B------:R-:W-:Y:S01]  /*6540*/  @P0 SEL R0, R5, R0, !P2 ;  /* 0x0000000005000207 */ /* 0x000fe20005000000 */
[----:B------:R-:W-:Y:S01]  /*6550*/  IMAD.IADD R156, R168, 0x1, R79 ;  /* 0x00000001a89c7824 */ /* 0x000fe200078e024f */
[----:B------:R-:W-:Y:S01]  /*6560*/  LEA R170, R68, UR44, 0x3 ;  /* 0x0000002c44aa7c11 */ /* 0x000fe2000f8e18ff */
[----:B------:R-:W-:Y:S01]  /*6570*/  IMAD.IADD R167, R168, 0x1, R85 ;  /* 0x00000001a8a77824 */ /* 0x000fe200078e0255 */
[----:B------:R-:W-:Y:S01]  /*6580*/  @P1 LOP3.LUT R0, R0, 0x1, RZ, 0xc0, !PT ;  /* 0x0000000100001812 */ /* 0x000fe200078ec0ff */
[--C-:B------:R-:W-:Y:S01]  /*6590*/  IMAD.IADD R154, R85, 0x1, R156.reuse ;  /* 0x00000001559a7824 */ /* 0x100fe200078e029c */
[----:B------:R-:W-:Y:S01]  /*65a0*/  SHF.L.U32 R3, R159, 0x1f, RZ ;  /* 0x0000001f9f037819 */ /* 0x000fe200000006ff */
[----:B------:R-:W-:Y:S01]  /*65b0*/  BSSY B1, `(.L_x_108) ;  /* 0x000004a000017945 */ /* 0x000fe20003800000 */
[----:B------:R-:W-:Y:S01]  /*65c0*/  ISETP.NE.U32.OR P5, PT, R0, 0x1, !P1 ;  /* 0x000000010000780c */ /* 0x000fe20004fa5470 */
[----:B------:R-:W-:Y:S01]  /*65d0*/  IMAD.MOV.U32 R84, RZ, RZ, 0x1 ;  /* 0x00000001ff547424 */ /* 0x000fe200078e00ff */
[----:B------:R-:W-:Y:S01]  /*65e0*/  PLOP3.LUT P2, PT, PT, PT, UP1, 0x80, 0x8 ;  /* 0x000000000008781c */ /* 0x000fe20003f4f018 */
[----:B------:R-:W-:Y:S01]  /*65f0*/  IMAD R71, R68, 0x100, R69 ;  /* 0x0000010044477824 */ /* 0x000fe200078e0245 */
[----:B------:R-:W-:Y:S01]  /*6600*/  LOP3.LUT P4, R151, R146, 0xff, RZ, 0xc0, !PT ;  /* 0x000000ff92977812 */ /* 0x000fe2000788c0ff */
[----:B------:R-:W-:Y:S01]  /*6610*/  IMAD.MOV.U32 R78, RZ, RZ, RZ ;  /* 0x000000ffff4e7224 */ /* 0x000fe200078e00ff */
[----:B------:R-:W-:Y:S02]  /*6620*/  SEL R0, RZ, 0xffffffff, P3 ;  /* 0xffffffffff007807 */ /* 0x000fe40001800000 */
[----:B------:R-:W-:Y:S02]  /*6630*/  CS2R R138, SRZ ;  /* 0x00000000008a7805 */ /* 0x000fe4000001ff00 */
[----:B------:R-:W-:Y:S02]  /*6640*/  P2R R166, PR, RZ, 0x20 ;  /* 0x00000020ffa67803 */ /* 0x000fe40000000000 */
[----:B------:R-:W-:Y:S02]  /*6650*/  CS2R R136, SRZ ;  /* 0x0000000000887805 */ /* 0x000fe4000001ff00 */
[----:B------:R-:W-:Y:S02]  /*6660*/  CS2R R130, SRZ ;  /* 0x0000000000827805 */ /* 0x000fe4000001ff00 */
[----:B------:R-:W-:Y:S02]  /*6670*/  CS2R R128, SRZ ;  /* 0x0000000000807805 */ /* 0x000fe4000001ff00 */
[----:B------:R-:W-:Y:S02]  /*6680*/  CS2R R122, SRZ ;  /* 0x00000000007a7805 */ /* 0x000fe4000001ff00 */
[----:B------:R-:W-:Y:S02]  /*6690*/  @P5 SHF.L.U32 R2, R160, 0x1f, RZ ;  /* 0x0000001fa0025819 */ /* 0x000fe400000006ff */
[----:B------:R-:W-:Y:S02]  /*66a0*/  CS2R R120, SRZ ;  /* 0x0000000000787805 */ /* 0x000fe4000001ff00 */
[----:B------:R-:W-:Y:S02]  /*66b0*/  @P2 SEL R0, R5, R0, !P4 ;  /* 0x0000000005002207 */ /* 0x000fe40006000000 */
[----:B------:R-:W-:Y:S01]  /*66c0*/  CS2R R114, SRZ ;  /* 0x0000000000727805 */ /* 0x000fe2000001ff00 */
[----:B------:R-:W1:Y:S01]  /*66d0*/  @P5 SYNCS.PHASECHK.TRANS64.TRYWAIT P1, [UR44+0x20], R2 ;  /* 0x00002002ff0055a7 */ /* 0x000e62000802112c */
[----:B------:R-:W-:Y:S02]  /*66e0*/  CS2R R112, SRZ ;  /* 0x0000000000707805 */ /* 0x000fe4000001ff00 */
[----:B------:R-:W-:Y:S02]  /*66f0*/  LOP3.LUT R0, R0, 0x1, RZ, 0xc0, !PT ;  /* 0x0000000100007812 */ /* 0x000fe400078ec0ff */
[----:B------:R-:W-:Y:S02]  /*6700*/  CS2R R106, SRZ ;  /* 0x00000000006a7805 */ /* 0x000fe4000001ff00 */
[----:B------:R-:W-:Y:S02]  /*6710*/  CS2R R104, SRZ ;  /* 0x0000000000687805 */ /* 0x000fe4000001ff00 */
[----:B------:R-:W-:Y:S02]  /*6720*/  CS2R R98, SRZ ;  /* 0x0000000000627805 */ /* 0x000fe4000001ff00 */
[----:B------:R-:W-:Y:S02]  /*6730*/  ISETP.NE.U32.AND P2, PT, R0, 0x1, PT ;  /* 0x000000010000780c */ /* 0x000fe40003f45070 */
[----:B------:R-:W-:Y:S02]  /*6740*/  CS2R R96, SRZ ;  /* 0x0000000000607805 */ /* 0x000fe4000001ff00 */
[----:B------:R-:W-:Y:S02]  /*6750*/  CS2R R90, SRZ ;  /* 0x00000000005a7805 */ /* 0x000fe4000001ff00 */
[----:B------:R-:W-:Y:S02]  /*6760*/  CS2R R88, SRZ ;  /* 0x0000000000587805 */ /* 0x000fe4000001ff00 */
[----:B------:R-:W-:Y:S02]  /*6770*/  P2R R86, PR, RZ, 0x4 ;  /* 0x00000004ff567803 */ /* 0x000fe40000000000 */
[----:B------:R-:W-:Y:S02]  /*6780*/  CS2R R82, SRZ ;  /* 0x0000000000527805 */ /* 0x000fe4000001ff00 */
[----:B------:R-:W-:Y:S02]  /*6790*/  ISETP.NE.U32.AND P2, PT, R145, 0x1, PT ;  /* 0x000000019100780c */ /* 0x000fe40003f45070 */
[----:B------:R-:W-:Y:S01]  /*67a0*/  CS2R R80, SRZ ;  /* 0x0000000000507805 */ /* 0x000fe2000001ff00 */
[----:B------:R2:W4:Y:S01]  /*67b0*/  SYNCS.PHASECHK.TRANS64.TRYWAIT P0, [R170+URZ+0x90], R3 ;  /* 0x00009003aa0075a7 */ /* 0x00052200080011ff */
[----:B------:R-:W-:Y:S05]  /*67c0*/  SEL R87, R87, 0x10, !P2 ;  /* 0x0000001057577807 */ /* 0x000fea0005000000 */
[----:B------:R-:W-:Y:S02]  /*67d0*/  IMAD.IADD R168, R168, 0x1, R87 ;  /* 0x00000001a8a87824 */ /* 0x000fe400078e0257 */
[C---:B------:R-:W-:Y:S02]  /*67e0*/  IMAD.IADD R157, R87.reuse, 0x1, R167 ;  /* 0x00000001579d7824 */ /* 0x040fe400078e02a7 */
[C---:B------:R-:W-:Y:S02]  /*67f0*/  IMAD.IADD R155, R87.reuse, 0x1, R156 ;  /* 0x00000001579b7824 */ /* 0x040fe400078e029c */
[----:B------:R-:W-:Y:S01]  /*6800*/  IMAD.IADD R153, R87, 0x1, R154 ;  /* 0x0000000157997824 */ /* 0x000fe200078e029a */
[----:B-1----:R-:W-:Y:S01]  /*6810*/  @P5 SEL R84, RZ, 0x1, !P1 ;  /* 0x00000001ff545807 */ /* 0x002fe20004800000 */
[----:B--2---:R-:W-:Y:S06]  /*6820*/  @!P5 BRA `(.L_x_109) ;  /* 0x000000000088d947 */ /* 0x004fec0003800000 */
[----:B------:R-:W-:Y:S01]  /*6830*/  IMAD.MOV.U32 R139, RZ, RZ, RZ ;  /* 0x000000ffff8b7224 */ /* 0x000fe200078e00ff */
[----:B------:R-:W-:Y:S01]  /*6840*/  ISETP.NE.AND P1, PT, R84, RZ, PT ;  /* 0x000000ff5400720c */ /* 0x000fe20003f25270 */
[----:B------:R-:W-:Y:S01]  /*6850*/  BSSY B0, `(.L_x_110) ;  /* 0x0000014000007945 */ /* 0x000fe20003800000 */
[----:B------:R-:W-:Y:S02]  /*6860*/  CS2R R82, SRZ ;  /* 0x0000000000527805 */ /* 0x000fe4000001ff00 */
        /* <DEDUP_REMOVED lines=13> */
[----:B------:R-:W-:Y:S01]  /*6940*/  CS2R R136, SRZ ;  /* 0x0000000000887805 */ /* 0x000fe2000001ff00 */
[----:B------:R-:W-:Y:S06]  /*6950*/  @P1 BRA `(.L_x_111) ;  /* 0x00000000000c1947 */ /* 0x000fec0003800000 */
[----:B------:R-:W-:Y:S04]  /*6960*/  SHF.L.U32 R5, R160, 0x1f, RZ ;  /* 0x0000001fa0057819 */ /* 0x000fe800000006ff */
[----:B------:R-:W1:Y:S02]  /*6970*/  SYNCS.PHASECHK.TRANS64.TRYWAIT P1, [UR44+0x20], R5 ;  /* 0x00002005ff0075a7 */ /* 0x000e64000802112c */
[----:B-1----:R-:W-:Y:S05]  /*6980*/  @!P1 BRA `(.L_x_112) ;  /* 0x0000005c001c9947 */ /* 0x002fea0003800000 */
.L_x_111:
[----:B------:R-:W-:Y:S05]  /*6990*/  BSYNC B0 ;  /* 0x0000000000007941 */ /* 0x000fea0003800000 */
.L_x_110:
[----:B------:R-:W-:Y:S01]  /*69a0*/  ISETP.NE.AND P1, PT, R86, RZ, PT ;  /* 0x000000ff5600720c */ /* 0x000fe20003f25270 */
[----:B------:R-:W-:Y:S11]  /*69b0*/  HFMA2 R78, -RZ, RZ, 0, 5.9604644775390625e-08 ;  /* 0x00000001ff4e7431 */ /* 0x000ff600000001ff */
[----:B------:R-:W-:Y:S01]  /*69c0*/  @!UPT UIADD3 URZ, UPT, UPT, URZ, URZ, URZ ;  /* 0x000000fffffff290 */ /* 0x000fe2000fffe0ff */
[----:B------:R2:W1:Y:S04]  /*69d0*/  @P1 LDS.128 R80, [R169+UR44+0x400] ;  /* 0x0004002ca9501984 */ /* 0x0004680008000c00 */
[----:B------:R2:W1:Y:S04]  /*69e0*/  @P1 LDS.128 R88, [R168+0x400] ;  /* 0x00040000a8581984 */ /* 0x0004680000000c00 */
[----:B------:R2:W1:Y:S04]  /*69f0*/  @P1 LDS.128 R96, [R167+0x400] ;  /* 0x00040000a7601984 */ /* 0x0004680000000c00 */
[----:B------:R2:W1:Y:S04]  /*6a00*/  @P1 LDS.128 R104, [R157+0x400] ;  /* 0x000400009d681984 */ /* 0x0004680000000c00 */
[----:B------:R2:W1:Y:S04]  /*6a10*/  @P1 LDS.128 R112, [R156+0x400] ;  /* 0x000400009c701984 */ /* 0x0004680000000c00 */
[----:B------:R2:W1:Y:S04]  /*6a20*/  @P1 LDS.128 R120, [R155+0x400] ;  /* 0x000400009b781984 */ /* 0x0004680000000c00 */
[----:B------:R2:W1:Y:S04]  /*6a30*/  @P1 LDS.128 R128, [R154+0x400] ;  /* 0x000400009a801984 */ /* 0x0004680000000c00 */
[----:B------:R2:W1:Y:S02]  /*6a40*/  @P1 LDS.128 R136, [R153+0x400] ;  /* 0x0004000099881984 */ /* 0x0004640000000c00 */
.L_x_109:
[----:B------:R-:W-:Y:S05]  /*6a50*/  BSYNC B1 ;  /* 0x0000000000017941 */ /* 0x000fea0003800000 */
.L_x_108:
[----:B-1----:R-:W-:Y:S04]  /*6a60*/  SHF.R.U32.HI R0, RZ, 0x15, R71 ;  /* 0x00000015ff007819 */ /* 0x002fe80000011647 */
[----:B------:R-:W-:Y:S01]  /*6a70*/  LOP3.LUT P1, RZ, R0, 0x3, R147, 0x48, !PT ;  /* 0x0000000300ff7812 */ /* 0x000fe20007824893 */
[----:B------:R-:W-:Y:S01]  /*6a80*/  @!UPT UIADD3 URZ, UPT, UPT, URZ, URZ, URZ ;  /* 0x000000fffffff290 */ /* 0x000fe2000fffe0ff */
[----:B----4-:R-:W-:Y:S11]  /*6a90*/  @P0 BRA `(.L_x_113) ;  /* 0x0000000000080947 */ /* 0x010ff60003800000 */
[----:B------:R-:W1:Y:S02]  /*6aa0*/  SYNCS.PHASECHK.TRANS64.TRYWAIT P0, [R170+URZ+0x90], R3 ;  /* 0x00009003aa0075a7 */ /* 0x000e6400080011ff */
[----:B-1----:R-:W-:Y:S05]  /*6ab0*/  @!P0 BRA `(.L_x_114) ;  /* 0x0000005800e88947 */ /* 0x002fea0003800000 */
.L_x_113:
[----:B------:R-:W-:Y:S05]  /*6ac0*/  @!P1 BRA `(.L_x_115) ;  /* 0x0000000000409947 */ /* 0x000fea0003800000 */
[----:B------:R-:W4:Y:S01]  /*6ad0*/  LDCU.64 UR8, c[0x4][0x70] ;  /* 0x01000e00ff0877ac */ /* 0x000f220008000a00 */
[----:B-1----:R-:W-:Y:S01]  /*6ae0*/  MOV R3, 0x0 ;  /* 0x0000000000037802 */ /* 0x002fe20000000f00 */
[----:B------:R-:W-:Y:S02]  /*6af0*/  HFMA2 R12, -RZ, RZ, 0, 5.9604644775390625e-08 ;  /* 0x00000001ff0c7431 */ /* 0x000fe400000001ff */
[----:B------:R-:W-:Y:S02]  /*6b00*/  IMAD.MOV.U32 R8, RZ, RZ, 0x192 ;  /* 0x00000192ff087424 */ /* 0x000fe400078e00ff */
[----:B------:R-:W-:Y:S01]  /*6b10*/  IMAD.MOV.U32 R13, RZ, RZ, RZ ;  /* 0x000000ffff0d7224 */ /* 0x000fe200078e00ff */
[----:B------:R-:W1:Y:S01]  /*6b20*/  LDCU.64 UR6, c[0x4][0x78] ;  /* 0x01000f00ff0677ac */ /* 0x000e620008000a00 */
[----:B------:R-:W2:Y:S01]  /*6b30*/  LDC.64 R2, c[0x4][R3] ;  /* 0x0100000003027b82 */ /* 0x000ea20000000a00 */
[----:B------:R-:W5:Y:S01]  /*6b40*/  LDCU.64 UR4, c[0x4][0x10] ;  /* 0x01000200ff0477ac */ /* 0x000f620008000a00 */
[----:B----4-:R-:W-:Y:S01]  /*6b50*/  MOV R5, UR9 ;  /* 0x0000000900057c02 */ /* 0x010fe20008000f00 */
[----:B------:R-:W-:Y:S01]  /*6b60*/  IMAD.U32 R4, RZ, RZ, UR8 ;  /* 0x00000008ff047e24 */ /* 0x000fe2000f8e00ff */
[----:B-1----:R-:W-:Y:S01]  /*6b70*/  MOV R7, UR7 ;  /* 0x0000000700077c02 */ /* 0x002fe20008000f00 */
[----:B------:R-:W-:Y:S01]  /*6b80*/  IMAD.U32 R6, RZ, RZ, UR6 ;  /* 0x00000006ff067e24 */ /* 0x000fe2000f8e00ff */
[----:B-----5:R-:W-:Y:S01]  /*6b90*/  MOV R11, UR5 ;  /* 0x00000005000b7c02 */ /* 0x020fe20008000f00 */
[----:B------:R-:W-:Y:S02]  /*6ba0*/  IMAD.U32 R10, RZ, RZ, UR4 ;  /* 0x00000004ff0a7e24 */ /* 0x000fe4000f8e00ff */
[----:B------:R-:W-:Y:S07]  /*6bb0*/  LEPC R20, `(.L_x_115) ;  /* 0x000000001014794e */ /* 0x000fee0000000000 */
[----:B--23--:R-:W-:Y:S05]  /*6bc0*/  CALL.ABS.NOINC R2 ;  /* 0x0000000002007343 */ /* 0x00cfea0003c00000 */
.L_x_115:
[C---:B------:R-:W-:Y:S01]  /*6bd0*/  SHF.L.U32 R72, R80.reuse, 0x10, RZ ;  /* 0x0000001050487819 */ /* 0x040fe200000006ff */
[----:B------:R-:W-:Y:S05]  /*6be0*/  WARPSYNC.ALL ;  /* 0x0000000000007948 */ /* 0x000fea0003800000 */
[----:B------:R-:W-:Y:S01]  /*6bf0*/  R2UR UR4, R71 ;  /* 0x00000000470472ca */ /* 0x000fe200000e0000 */
[----:B------:R-:W-:Y:S01]  /*6c00*/  BSSY.RECONVERGENT B0, `(.L_x_116) ;  /* 0x00000fc000007945 */ /* 0x000fe20003800200 */
[----:B------:R-:W-:Y:S02]  /*6c10*/  LOP3.LUT R75, R80, 0xffff0000, RZ, 0xc0, !PT ;  /* 0xffff0000504b7812 */ /* 0x000fe400078ec0ff */
[----:B------:R-:W-:Y:S02]  /*6c20*/  LOP3.LUT R74, R81, 0xffff0000, RZ, 0xc0, !PT ;  /* 0xffff0000514a7812 */ /* 0x000fe400078ec0ff */
[C---:B------:R-:W-:Y:S02]  /*6c30*/  SHF.L.U32 R77, R99.reuse, 0x10, RZ ;  /* 0x00000010634d7819 */ /* 0x040fe400000006ff */
[----:B------:R-:W-:Y:S02]  /*6c40*/  LOP3.LUT R76, R99, 0xffff0000, RZ, 0xc0, !PT ;  /* 0xffff0000634c7812 */ /* 0x000fe400078ec0ff */
[----:B------:R-:W-:Y:S03]  /*6c50*/  ISETP.NE.AND P0, PT, R163, RZ, PT ;  /* 0x000000ffa300720c */ /* 0x000fe60003f05270 */
[----:B------:R-:W3:Y:S02]  /*6c60*/  LDTM.x64 R4, tmem[UR4] ;  /* 0x00000004000479ee */ /* 0x000ee40008340000 */
[C---:B---3--:R-:W-:Y:S01]  /*6c70*/  FMUL R0, R70.reuse, R4 ;  /* 0x0000000446007220 */ /* 0x048fe20000400000 */
[C---:B------:R-:W-:Y:S01]  /*6c80*/  FMUL R2, R70.reuse, R5 ;  /* 0x0000000546027220 */ /* 0x040fe20000400000 */
[C---:B-1----:R-:W-:Y:S01]  /*6c90*/  FMUL R3, R70.reuse, R6 ;  /* 0x0000000646037220 */ /* 0x042fe20000400000 */
[----:B------:R-:W-:Y:S01]  /*6ca0*/  FMUL R7, R70, R7 ;  /* 0x0000000746077220 */ /* 0x000fe20000400000 */
[----:B------:R-:W-:Y:S01]  /*6cb0*/  FFMA R0, R73, R72, R0 ;  /* 0x0000004849007223 */ /* 0x000fe20000000000 */
[----:B------:R-:W-:Y:S01]  /*6cc0*/  SHF.L.U32 R72, R81, 0x10, RZ ;  /* 0x0000001051487819 */ /* 0x000fe200000006ff */
[C---:B------:R-:W-:Y:S01]  /*6cd0*/  FFMA R2, R73.reuse, R75, R2 ;  /* 0x0000004b49027223 */ /* 0x040fe20000000002 */
[----:B------:R-:W-:Y:S01]  /*6ce0*/  SHF.L.U32 R75, R82, 0x10, RZ ;  /* 0x00000010524b7819 */ /* 0x000fe200000006ff */
[C---:B------:R-:W-:Y:S01]  /*6cf0*/  FMUL R4, R70.reuse, R8 ;  /* 0x0000000846047220 */ /* 0x040fe20000400000 */
[----:B------:R-:W-:Y:S01]  /*6d00*/  FMUL R5, R70, R9 ;  /* 0x0000000946057220 */ /* 0x000fe20000400000 */
[C---:B------:R-:W-:Y:S01]  /*6d10*/  FFMA R3, R73.reuse, R72, R3 ;  /* 0x0000004849037223 */ /* 0x040fe20000000003 */
[----:B------:R-:W-:Y:S01]  /*6d20*/  LOP3.LUT R72, R82, 0xffff0000, RZ, 0xc0, !PT ;  /* 0xffff000052487812 */ /* 0x000fe200078ec0ff */
[----:B------:R-:W-:Y:S01]  /*6d30*/  FFMA R7, R73, R74, R7 ;  /* 0x0000004a49077223 */ /* 0x000fe20000000007 */
[----:B------:R-:W-:Y:S01]  /*6d40*/  LOP3.LUT R74, R83, 0xffff0000, RZ, 0xc0, !PT ;  /* 0xffff0000534a7812 */ /* 0x000fe200078ec0ff */
[----:B------:R-:W-:Y:S01]  /*6d50*/  FFMA R4, R73, R75, R4 ;  /* 0x0000004b49047223 */ /* 0x000fe20000000004 */
[----:B------:R-:W-:Y:S01]  /*6d60*/  SHF.L.U32 R75, R83, 0x10, RZ ;  /* 0x00000010534b7819 */ /* 0x000fe200000006ff */
[----:B------:R-:W-:Y:S01]  /*6d70*/  FMUL R6, R70, R10 ;  /* 0x0000000a46067220 */ /* 0x000fe20000400000 */
[----:B------:R-:W-:Y:S01]  /*6d80*/  F2FP.BF16.F32.PACK_AB R92, R2, R0 ;  /* 0x00000000025c723e */ /* 0x000fe200000010ff */
[----:B------:R-:W-:Y:S01]  /*6d90*/  FMUL R11, R70, R11 ;  /* 0x0000000b460b7220 */ /* 0x000fe20000400000 */
[----:B------:R-:W-:Y:S01]  /*6da0*/  F2FP.BF16.F32.PACK_AB R93, R7, R3 ;  /* 0x00000003075d723e */ /* 0x000fe200000010ff */
[C---:B------:R-:W-:Y:S01]  /*6db0*/  FFMA R5, R73.reuse, R72, R5 ;  /* 0x0000004849057223 */ /* 0x040fe20000000005 */
[----:B------:R-:W-:Y:S01]  /*6dc0*/  SHF.L.U32 R72, R88, 0x10, RZ ;  /* 0x0000001058487819 */ /* 0x000fe200000006ff */
[----:B------:R-:W-:Y:S01]  /*6dd0*/  FFMA R6, R73, R75, R6 ;  /* 0x0000004b49067223 */ /* 0x000fe20000000006 */
[----:B------:R-:W-:Y:S01]  /*6de0*/  SHF.L.U32 R75, R90, 0x10, RZ ;  /* 0x000000105a4b7819 */ /* 0x000fe200000006ff */
[----:B------:R-:W-:Y:S01]  /*6df0*/  FMUL R8, R70, R12 ;  /* 0x0000000c46087220 */ /* 0x000fe20000400000 */
[----:B------:R-:W-:Y:S01]  /*6e00*/  F2FP.BF16.F32.PACK_AB R94, R5, R4 ;  /* 0x00000004055e723e */ /* 0x000fe200000010ff */
[C---:B------:R-:W-:Y:S01]  /*6e10*/  FFMA R11, R73.reuse, R74, R11 ;  /* 0x0000004a490b7223 */ /* 0x040fe2000000000b */
[----:B------:R-:W-:Y:S01]  /*6e20*/  LOP3.LUT R74, R88, 0xffff0000, RZ, 0xc0, !PT ;  /* 0xffff0000584a7812 */ /* 0x000fe200078ec0ff */
[C---:B------:R-:W-:Y:S01]  /*6e30*/  FMUL R9, R70.reuse, R13 ;  /* 0x0000000d46097220 */ /* 0x040fe20000400000 */
[----:B------:R-:W-:Y:S01]  /*6e40*/  FFMA R8, R73, R72, R8 ;  /* 0x0000004849087223 */ /* 0x000fe20000000008 */
[----:B------:R-:W-:Y:S01]  /*6e50*/  SHF.L.U32 R72, R89, 0x10, RZ ;  /* 0x0000001059487819 */ /* 0x000fe200000006ff */
[C---:B------:R-:W-:Y:S01]  /*6e60*/  FMUL R10, R70.reuse, R14 ;  /* 0x0000000e460a7220 */ /* 0x040fe20000400000 */
[----:B------:R-:W-:Y:S01]  /*6e70*/  F2FP.BF16.F32.PACK_AB R95, R11, R6 ;  /* 0x000000060b5f723e */ /* 0x000fe200000010ff */
[----:B------:R-:W-:Y:S01]  /*6e80*/  FFMA R9, R73, R74, R9 ;  /* 0x0000004a49097223 */ /* 0x000fe20000000009 */
[----:B------:R-:W-:Y:S01]  /*6e90*/  LOP3.LUT R74, R89, 0xffff0000, RZ, 0xc0, !PT ;  /* 0xffff0000594a7812 */ /* 0x000fe200078ec0ff */
[----:B------:R-:W-:Y:S01]  /*6ea0*/  FMUL R15, R70, R15 ;  /* 0x0000000f460f7220 */ /* 0x000fe20000400000 */
[----:B------:R-:W-:Y:S01]  /*6eb0*/  FFMA R10, R73, R72, R10 ;  /* 0x00000048490a7223 */ /* 0x000fe2000000000a */
[----:B------:R-:W-:Y:S01]  /*6ec0*/  LOP3.LUT R72, R90, 0xffff0000, RZ, 0xc0, !PT ;  /* 0xffff00005a487812 */ /* 0x000fe200078ec0ff */
[C---:B------:R-:W-:Y:S01]  /*6ed0*/  FMUL R12, R70.reuse, R16 ;  /* 0x00000010460c7220 */ /* 0x040fe20000400000 */
[----:B------:R-:W-:Y:S01]  /*6ee0*/  F2FP.BF16.F32.PACK_AB R100, R9, R8 ;  /* 0x000000080964723e */ /* 0x000fe200000010ff */
[----:B------:R-:W-:Y:S01]  /*6ef0*/  FMUL R13, R70, R17 ;  /* 0x00000011460d7220 */ /* 0x000fe20000400000 */
[----:B------:R-:W-:Y:S01]  /*6f00*/  FFMA R15, R73, R74, R15 ;  /* 0x0000004a490f7223 */ /* 0x000fe2000000000f */
[----:B------:R-:W-:Y:S01]  /*6f10*/  LOP3.LUT R74, R91, 0xffff0000, RZ, 0xc0, !PT ;  /* 0xffff00005b4a7812 */ /* 0x000fe200078ec0ff */
[----:B------:R-:W-:Y:S01]  /*6f20*/  FFMA R12, R73, R75, R12 ;  /* 0x0000004b490c7223 */ /* 0x000fe2000000000c */
[----:B------:R-:W-:Y:S01]  /*6f30*/  SHF.L.U32 R75, R91, 0x10, RZ ;  /* 0x000000105b4b7819 */ /* 0x000fe200000006ff */
[----:B------:R-:W-:Y:S01]  /*6f40*/  FFMA R13, R73, R72, R13 ;  /* 0x00000048490d7223 */ /* 0x000fe2000000000d */
[----:B------:R-:W-:Y:S01]  /*6f50*/  SHF.L.U32 R72, R96, 0x10, RZ ;  /* 0x0000001060487819 */ /* 0x000fe200000006ff */
[C---:B------:R-:W-:Y:S01]  /*6f60*/  FMUL R14, R70.reuse, R18 ;  /* 0x00000012460e7220 */ /* 0x040fe20000400000 */
[----:B------:R-:W-:Y:S01]  /*6f70*/  F2FP.BF16.F32.PACK_AB R101, R15, R10 ;  /* 0x0000000a0f65723e */ /* 0x000fe200000010ff */
[C---:B------:R-:W-:Y:S01]  /*6f80*/  FMUL R19, R70.reuse, R19 ;  /* 0x0000001346137220 */ /* 0x040fe20000400000 */
[----:B------:R-:W-:Y:S01]  /*6f90*/  F2FP.BF16.F32.PACK_AB R102, R13, R12 ;  /* 0x0000000c0d66723e */ /* 0x000fe200000010ff */
[----:B------:R-:W-:Y:S01]  /*6fa0*/  FMUL R16, R70, R20 ;  /* 0x0000001446107220 */ /* 0x000fe20000400000 */
[C---:B------:R-:W-:Y:S01]  /*6fb0*/  FFMA R14, R73.reuse, R75, R14 ;  /* 0x0000004b490e7223 */ /* 0x040fe2000000000e */
[----:B------:R-:W-:Y:S01]  /*6fc0*/  SHF.L.U32 R75, R98, 0x10, RZ ;  /* 0x00000010624b7819 */ /* 0x000fe200000006ff */
[C---:B------:R-:W-:Y:S01]  /*6fd0*/  FFMA R19, R73.reuse, R74, R19 ;  /* 0x0000004a49137223 */ /* 0x040fe20000000013 */
[----:B------:R-:W-:Y:S01]  /*6fe0*/  LOP3.LUT R74, R96, 0xffff0000, RZ, 0xc0, !PT ;  /* 0xffff0000604a7812 */ /* 0x000fe200078ec0ff */
[----:B------:R-:W-:Y:S01]  /*6ff0*/  FFMA R16, R73, R72, R16 ;  /* 0x0000004849107223 */ /* 0x000fe20000000010 */
[----:B------:R-:W-:Y:S01]  /*7000*/  SHF.L.U32 R72, R97, 0x10, RZ ;  /* 0x0000001061487819 */ /* 0x000fe200000006ff */
[C---:B------:R-:W-:Y:S01]  /*7010*/  FMUL R17, R70.reuse, R21 ;  /* 0x0000001546117220 */ /* 0x040fe20000400000 */
[----:B------:R-:W-:Y:S01]  /*7020*/  F2FP.BF16.F32.PACK_AB R103, R19, R14 ;  /* 0x0000000e1367723e */ /* 0x000fe200000010ff */
[C---:B------:R-:W-:Y:S01]  /*7030*/  FMUL R18, R70.reuse, R22 ;  /* 0x0000001646127220 */ /* 0x040fe20000400000 */
[----:B------:R-:W-:Y:S01]  /*7040*/  FMUL R23, R70, R23 ;  /* 0x0000001746177220 */ /* 0x000fe20000400000 */
[C---:B------:R-:W-:Y:S01]  /*7050*/  FFMA R17, R73.reuse, R74, R17 ;  /* 0x0000004a49117223 */ /* 0x040fe20000000011 */
[----:B------:R-:W-:Y:S01]  /*7060*/  LOP3.LUT R74, R98, 0xffff0000, RZ, 0xc0, !PT ;  /* 0xffff0000624a7812 */ /* 0x000fe200078ec0ff */
[----:B------:R-:W-:Y:S01]  /*7070*/  FFMA R18, R73, R72, R18 ;  /* 0x0000004849127223 */ /* 0x000fe20000000012 */
[----:B------:R-:W-:Y:S01]  /*7080*/  LOP3.LUT R72, R97, 0xffff0000, RZ, 0xc0, !PT ;  /* 0xffff000061487812 */ /* 0x000fe200078ec0ff */
[C---:B------:R-:W-:Y:S01]  /*7090*/  FMUL R20, R70.reuse, R24 ;  /* 0x0000001846147220 */ /* 0x040fe20000400000 */
[----:B------:R-:W-:Y:S01]  /*70a0*/  F2FP.BF16.F32.PACK_AB R108, R17, R16 ;  /* 0x00000010116c723e */ /* 0x000fe200000010ff */
[C---:B------:R-:W-:Y:S01]  /*70b0*/  FMUL R21, R70.reuse, R25 ;  /* 0x0000001946157220 */ /* 0x040fe20000400000 */
[----:B------:R-:W-:Y:S01]  /*70c0*/  FMUL R22, R70, R26 ;  /* 0x0000001a46167220 */ /* 0x000fe20000400000 */
[C---:B------:R-:W-:Y:S01]  /*70d0*/  FFMA R23, R73.reuse, R72, R23 ;  /* 0x0000004849177223 */ /* 0x040fe20000000017 */
[----:B------:R-:W-:Y:S01]  /*70e0*/  SHF.L.U32 R72, R104, 0x10, RZ ;  /* 0x0000001068487819 */ /* 0x000fe200000006ff */
[C---:B------:R-:W-:Y:S01]  /*70f0*/  FMUL R27, R70.reuse, R27 ;  /* 0x0000001b461b7220 */ /* 0x040fe20000400000 */
[----:B------:R-:W-:Y:S01]  /*7100*/  FFMA R20, R73, R75, R20 ;  /* 0x0000004b49147223 */ /* 0x000fe20000000014 */
[----:B------:R-:W-:Y:S01]  /*7110*/  SHF.L.U32 R75, R105, 0x10, RZ ;  /* 0x00000010694b7819 */ /* 0x000fe200000006ff */
[----:B------:R-:W-:Y:S01]  /*7120*/  FMUL R24, R70, R28 ;  /* 0x0000001c46187220 */ /* 0x000fe20000400000 */
[----:B------:R-:W-:Y:S01]  /*7130*/  F2FP.BF16.F32.PACK_AB R109, R23, R18 ;  /* 0x00000012176d723e */ /* 0x000fe200000010ff */
[C---:B------:R-:W-:Y:S01]  /*7140*/  FFMA R21, R73.reuse, R74, R21 ;  /* 0x0000004a49157223 */ /* 0x040fe20000000015 */
[----:B------:R-:W-:Y:S01]  /*7150*/  LOP3.LUT R74, R104, 0xffff0000, RZ, 0xc0, !PT ;  /* 0xffff0000684a7812 */ /* 0x000fe200078ec0ff */
[----:B------:R-:W-:Y:S01]  /*7160*/  FFMA R22, R73, R77, R22 ;  /* 0x0000004d49167223 */ /* 0x000fe20000000016 */
[----:B------:R-:W-:Y:S01]  /*7170*/  SHF.L.U32 R77, R107, 0x10, RZ ;  /* 0x000000106b4d7819 */ /* 0x000fe200000006ff */
[----:B------:R-:W-:Y:S01]  /*7180*/  FFMA R27, R73, R76, R27 ;  /* 0x0000004c491b7223 */ /* 0x000fe2000000001b */
[----:B------:R-:W-:Y:S01]  /*7190*/  F2FP.BF16.F32.PACK_AB R110, R21, R20 ;  /* 0x00000014156e723e */ /* 0x000fe200000010ff */
[----:B------:R-:W-:Y:S01]  /*71a0*/  FFMA R24, R73, R72, R24 ;  /* 0x0000004849187223 */ /* 0x000fe20000000018 */
[----:B------:R-:W-:Y:S01]  /*71b0*/  LOP3.LUT R72, R105, 0xffff0000, RZ, 0xc0, !PT ;  /* 0xffff000069487812 */ /* 0x000fe200078ec0ff */
[C---:B------:R-:W-:Y:S01]  /*71c0*/  FMUL R25, R70.reuse, R29 ;  /* 0x0000001d46197220 */ /* 0x040fe20000400000 */
[----:B------:R-:W-:Y:S01]  /*71d0*/  F2FP.BF16.F32.PACK_AB R111, R27, R22 ;  /* 0x000000161b6f723e */ /* 0x000fe200000010ff */
[C---:B------:R-:W-:Y:S01]  /*71e0*/  FMUL R26, R70.reuse, R30 ;  /* 0x0000001e461a7220 */ /* 0x040fe20000400000 */
[----:B------:R-:W-:Y:S01]  /*71f0*/  LOP3.LUT R76, R139, 0xffff0000, RZ, 0xc0, !PT ;  /* 0xffff00008b4c7812 */ /* 0x000fe200078ec0ff */
[----:B------:R-:W-:Y:S01]  /*7200*/  FMUL R31, R70, R31 ;  /* 0x0000001f461f7220 */ /* 0x000fe20000400000 */
[----:B------:R-:W-:Y:S01]  /*7210*/  FFMA R25, R73, R74, R25 ;  /* 0x0000004a49197223 */ /* 0x000fe20000000019 */
[----:B------:R-:W-:Y:S01]  /*7220*/  LOP3.LUT R74, R107, 0xffff0000, RZ, 0xc0, !PT ;  /* 0xffff00006b4a7812 */ /* 0x000fe200078ec0ff */
[C---:B------:R-:W-:Y:S01]  /*7230*/  FFMA R26, R73.reuse, R75, R26 ;  /* 0x0000004b491a7223 */ /* 0x040fe2000000001a */
[C---:B------:R-:W-:Y:S01]  /*7240*/  SHF.L.U32 R75, R106.reuse, 0x10, RZ ;  /* 0x000000106a4b7819 */ /* 0x040fe200000006ff */
[C---:B------:R-:W-:Y:S01]  /*7250*/  FFMA R31, R73.reuse, R72, R31 ;  /* 0x00000048491f7223 */ /* 0x040fe2000000001f */
[----:B------:R-:W-:Y:S01]  /*7260*/  LOP3.LUT R72, R106, 0xffff0000, RZ, 0xc0, !PT ;  /* 0xffff00006a487812 */ /* 0x000fe200078ec0ff */
[C---:B------:R-:W-:Y:S01]  /*7270*/  FMUL R28, R70.reuse, R32 ;  /* 0x00000020461c7220 */ /* 0x040fe20000400000 */
[C---:B------:R-:W-:Y:S01]  /*7280*/  FMUL R29, R70.reuse, R33 ;  /* 0x00000021461d7220 */ /* 0x040fe20000400000 */
[C---:B------:R-:W-:Y:S01]  /*7290*/  FMUL R30, R70.reuse, R34 ;  /* 0x00000022461e7220 */ /* 0x040fe20000400000 */
[----:B------:R-:W-:Y:S01]  /*72a0*/  FMUL R35, R70, R35 ;  /* 0x0000002346237220 */ /* 0x000fe20000400000 */
[----:B------:R-:W-:Y:S01]  /*72b0*/  FFMA R28, R73, R75, R28 ;  /* 0x0000004b491c7223 */ /* 0x000fe2000000001c */
[----:B------:R-:W-:Y:S01]  /*72c0*/  SHF.L.U32 R75, R113, 0x10, RZ ;  /* 0x00000010714b7819 */ /* 0x000fe200000006ff */
[C---:B------:R-:W-:Y:S01]  /*72d0*/  FFMA R29, R73.reuse, R72, R29 ;  /* 0x00000048491d7223 */ /* 0x040fe2000000001d */
[C---:B------:R-:W-:Y:S01]  /*72e0*/  SHF.L.U32 R72, R112.reuse, 0x10, RZ ;  /* 0x0000001070487819 */ /* 0x040fe200000006ff */
[----:B------:R-:W-:Y:S01]  /*72f0*/  FFMA R30, R73, R77, R30 ;  /* 0x0000004d491e7223 */ /* 0x000fe2000000001e */
[----:B------:R-:W-:Y:S01]  /*7300*/  SHF.L.U32 R77, R115, 0x10, RZ ;  /* 0x00000010734d7819 */ /* 0x000fe200000006ff */
[C---:B------:R-:W-:Y:S01]  /*7310*/  FFMA R35, R73.reuse, R74, R35 ;  /* 0x0000004a49237223 */ /* 0x040fe20000000023 */
[----:B------:R-:W-:Y:S01]  /*7320*/  LOP3.LUT R74, R112, 0xffff0000, RZ, 0xc0, !PT ;  /* 0xffff0000704a7812 */ /* 0x000fe200078ec0ff */
[C---:B------:R-:W-:Y:S01]  /*7330*/  FMUL R32, R70.reuse, R36 ;  /* 0x0000002446207220 */ /* 0x040fe20000400000 */
[C---:B------:R-:W-:Y:S01]  /*7340*/  FMUL R33, R70.reuse, R37 ;  /* 0x0000002546217220 */ /* 0x040fe20000400000 */
[----:B------:R-:W-:Y:S01]  /*7350*/  FMUL R34, R70, R38 ;  /* 0x0000002646227220 */ /* 0x000fe20000400000 */
[----:B------:R1:W-:Y:S01]  /*7360*/  STS.128 [R169+UR44+0x400], R92 ;  /* 0x0004005ca9007988 */ /* 0x0003e20008000c2c */
[----:B------:R-:W-:Y:S01]  /*7370*/  FFMA R32, R73, R72, R32 ;  /* 0x0000004849207223 */ /* 0x000fe20000000020 */
[----:B------:R-:W-:Y:S01]  /*7380*/  LOP3.LUT R72, R113, 0xffff0000, RZ, 0xc0, !PT ;  /* 0xffff000071487812 */ /* 0x000fe200078ec0ff */
[C---:B------:R-:W-:Y:S01]  /*7390*/  FFMA R33, R73.reuse, R74, R33 ;  /* 0x0000004a49217223 */ /* 0x040fe20000000021 */
[----:B------:R-:W-:Y:S01]  /*73a0*/  LOP3.LUT R74, R114, 0xffff0000, RZ, 0xc0, !PT ;  /* 0xffff0000724a7812 */ /* 0x000fe200078ec0ff */
[----:B------:R-:W-:Y:S01]  /*73b0*/  FMUL R39, R70, R39 ;  /* 0x0000002746277220 */ /* 0x000fe20000400000 */
[C---:B------:R-:W-:Y:S01]  /*73c0*/  FFMA R34, R73.reuse, R75, R34 ;  /* 0x0000004b49227223 */ /* 0x040fe20000000022 */
[----:B------:R-:W-:Y:S01]  /*73d0*/  SHF.L.U32 R75, R114, 0x10, RZ ;  /* 0x00000010724b7819 */ /* 0x000fe200000006ff */
[C---:B------:R-:W-:Y:S01]  /*73e0*/  FMUL R36, R70.reuse, R40 ;  /* 0x0000002846247220 */ /* 0x040fe20000400000 */
[----:B------:R-:W-:Y:S01]  /*73f0*/  FFMA R39, R73, R72, R39 ;  /* 0x0000004849277223 */ /* 0x000fe20000000027 */
[----:B------:R-:W-:Y:S01]  /*7400*/  LOP3.LUT R72, R115, 0xffff0000, RZ, 0xc0, !PT ;  /* 0xffff000073487812 */ /* 0x000fe200078ec0ff */
[C---:B------:R-:W-:Y:S01]  /*7410*/  FMUL R37, R70.reuse, R41 ;  /* 0x0000002946257220 */ /* 0x040fe20000400000 */
[C---:B------:R-:W-:Y:S01]  /*7420*/  FMUL R38, R70.reuse, R42 ;  /* 0x0000002a46267220 */ /* 0x040fe20000400000 */
[----:B------:R-:W-:Y:S01]  /*7430*/  FMUL R43, R70, R43 ;  /* 0x0000002b462b7220 */ /* 0x000fe20000400000 */
[C---:B------:R-:W-:Y:S01]  /*7440*/  FFMA R36, R73.reuse, R75, R36 ;  /* 0x0000004b49247223 */ /* 0x040fe20000000024 */
[C---:B------:R-:W-:Y:S01]  /*7450*/  SHF.L.U32 R75, R120.reuse, 0x10, RZ ;  /* 0x00000010784b7819 */ /* 0x040fe200000006ff */
[----:B------:R3:W-:Y:S01]  /*7460*/  STS.128 [R168+0x400], R100 ;  /* 0x00040064a8007388 */ /* 0x0007e20000000c00 */
[----:B------:R-:W-:Y:S01]  /*7470*/  FFMA R37, R73, R74, R37 ;  /* 0x0000004a49257223 */ /* 0x000fe20000000025 */
[----:B------:R-:W-:Y:S01]  /*7480*/  LOP3.LUT R74, R121, 0xffff0000, RZ, 0xc0, !PT ;  /* 0xffff0000794a7812 */ /* 0x000fe200078ec0ff */
[----:B------:R-:W-:Y:S01]  /*7490*/  FFMA R38, R73, R77, R38 ;  /* 0x0000004d49267223 */ /* 0x000fe20000000026 */
[----:B------:R-:W-:Y:S01]  /*74a0*/  SHF.L.U32 R77, R121, 0x10, RZ ;  /* 0x00000010794d7819 */ /* 0x000fe200000006ff */
        /* <DEDUP_REMOVED lines=8> */
[----:B------:R4:W-:Y:S01]  /*7530*/  STS.128 [R167+0x400], R108 ;  /* 0x0004006ca7007388 */ /* 0x0009e20000000c00 */
[C---:B------:R-:W-:Y:S01]  /*7540*/  FFMA R41, R73.reuse, R72, R41 ;  /* 0x0000004849297223 */ /* 0x040fe20000000029 */
[C---:B------:R-:W-:Y:S01]  /*7550*/  SHF.L.U32 R72, R122.reuse, 0x10, RZ ;  /* 0x000000107a487819 */ /* 0x040fe200000006ff */
[----:B------:R-:W-:Y:S01]  /*7560*/  FFMA R42, R73, R77, R42 ;  /* 0x0000004d492a7223 */ /* 0x000fe2000000002a */
[----:B------:R-:W-:Y:S01]  /*7570*/  SHF.L.U32 R77, R129, 0x10, RZ ;  /* 0x00000010814d7819 */ /* 0x000fe200000006ff */
[----:B------:R-:W-:Y:S01]  /*7580*/  FFMA R47, R73, R74, R47 ;  /* 0x0000004a492f7223 */ /* 0x000fe2000000002f */
[----:B------:R-:W-:Y:S01]  /*7590*/  LOP3.LUT R74, R122, 0xffff0000, RZ, 0xc0, !PT ;  /* 0xffff00007a4a7812 */ /* 0x000fe200078ec0ff */
[C---:B------:R-:W-:Y:S01]  /*75a0*/  FMUL R44, R70.reuse, R48 ;  /* 0x00000030462c7220 */ /* 0x040fe20000400000 */
[----:B-1----:R-:W-:Y:S01]  /*75b0*/  F2FP.BF16.F32.PACK_AB R92, R25, R24 ;  /* 0x00000018195c723e */ /* 0x002fe200000010ff */
[C---:B------:R-:W-:Y:S01]  /*75c0*/  FMUL R45, R70.reuse, R49 ;  /* 0x00000031462d7220 */ /* 0x040fe20000400000 */
[----:B------:R-:W-:Y:S01]  /*75d0*/  F2FP.BF16.F32.PACK_AB R93, R31, R26 ;  /* 0x0000001a1f5d723e */ /* 0x000fe200000010ff */
[----:B------:R-:W-:Y:S01]  /*75e0*/  FMUL R46, R70, R50 ;  /* 0x00000032462e7220 */ /* 0x000fe20000400000 */
[----:B------:R-:W-:Y:S01]  /*75f0*/  F2FP.BF16.F32.PACK_AB R94, R29, R28 ;  /* 0x0000001c1d5e723e */ /* 0x000fe200000010ff */
[----:B------:R-:W-:Y:S01]  /*7600*/  FFMA R44, R73, R72, R44 ;  /* 0x00000048492c7223 */ /* 0x000fe2000000002c */
[----:B------:R-:W-:Y:S01]  /*7610*/  LOP3.LUT R72, R123, 0xffff0000, RZ, 0xc0, !PT ;  /* 0xffff00007b487812 */ /* 0x000fe200078ec0ff */
[----:B------:R-:W-:Y:S01]  /*7620*/  FFMA R45, R73, R74, R45 ;  /* 0x0000004a492d7223 */ /* 0x000fe2000000002d */
[----:B------:R-:W-:Y:S01]  /*7630*/  LOP3.LUT R74, R128, 0xffff0000, RZ, 0xc0, !PT ;  /* 0xffff0000804a7812 */ /* 0x000fe200078ec0ff */
[----:B------:R-:W-:Y:S01]  /*7640*/  FMUL R51, R70, R51 ;  /* 0x0000003346337220 */ /* 0x000fe20000400000 */
[----:B------:R-:W-:Y:S01]  /*7650*/  F2FP.BF16.F32.PACK_AB R95, R35, R30 ;  /* 0x0000001e235f723e */ /* 0x000fe200000010ff */
[----:B------:R-:W-:Y:S01]  /*7660*/  FFMA R46, R73, R75, R46 ;  /* 0x0000004b492e7223 */ /* 0x000fe2000000002e */
[----:B------:R-:W-:Y:S01]  /*7670*/  SHF.L.U32 R75, R128, 0x10, RZ ;  /* 0x00000010804b7819 */ /* 0x000fe200000006ff */
[C---:B------:R-:W-:Y:S01]  /*7680*/  FMUL R48, R70.reuse, R52 ;  /* 0x0000003446307220 */ /* 0x040fe20000400000 */
[----:B---3--:R-:W-:Y:S01]  /*7690*/  F2FP.BF16.F32.PACK_AB R100, R33, R32 ;  /* 0x000000202164723e */ /* 0x008fe200000010ff */
[----:B------:R-:W-:Y:S01]  /*76a0*/  FFMA R51, R73, R72, R51 ;  /* 0x0000004849337223 */ /* 0x000fe20000000033 */
[----:B------:R-:W-:Y:S01]  /*76b0*/  LOP3.LUT R72, R129, 0xffff0000, RZ, 0xc0, !PT ;  /* 0xffff000081487812 */ /* 0x000fe200078ec0ff */
[----:B------:R1:W-:Y:S01]  /*76c0*/  STS.128 [R157+0x400], R92 ;  /* 0x0004005c9d007388 */ /* 0x0003e20000000c00 */
[----:B------:R-:W-:Y:S01]  /*76d0*/  F2FP.BF16.F32.PACK_AB R101, R39, R34 ;  /* 0x000000222765723e */ /* 0x000fe200000010ff */
[C---:B------:R-:W-:Y:S01]  /*76e0*/  FMUL R49, R70.reuse, R53 ;  /* 0x0000003546317220 */ /* 0x040fe20000400000 */
[----:B------:R-:W-:Y:S01]  /*76f0*/  F2FP.BF16.F32.PACK_AB R102, R37, R36 ;  /* 0x000000242566723e */ /* 0x000fe200000010ff */
[C---:B------:R-:W-:Y:S01]  /*7700*/  FMUL R50, R70.reuse, R54 ;  /* 0x0000003646327220 */ /* 0x040fe20000400000 */
[----:B------:R-:W-:Y:S01]  /*7710*/  F2FP.BF16.F32.PACK_AB R103, R43, R38 ;  /* 0x000000262b67723e */ /* 0x000fe200000010ff */
[----:B------:R-:W-:Y:S01]  /*7720*/  FMUL R55, R70, R55 ;  /* 0x0000003746377220 */ /* 0x000fe20000400000 */
[----:B----4-:R-:W-:Y:S01]  /*7730*/  F2FP.BF16.F32.PACK_AB R108, R41, R40 ;  /* 0x00000028296c723e */ /* 0x010fe200000010ff */
[C---:B------:R-:W-:Y:S01]  /*7740*/  FFMA R48, R73.reuse, R75, R48 ;  /* 0x0000004b49307223 */ /* 0x040fe20000000030 */
[C---:B------:R-:W-:Y:S01]  /*7750*/  FFMA R49, R73.reuse, R74, R49 ;  /* 0x0000004a49317223 */ /* 0x040fe20000000031 */
[----:B------:R1:W-:Y:S01]  /*7760*/  STS.128 [R156+0x400], R100 ;  /* 0x000400649c007388 */ /* 0x0003e20000000c00 */
[C---:B------:R-:W-:Y:S01]  /*7770*/  SHF.L.U32 R75, R130.reuse, 0x10, RZ ;  /* 0x00000010824b7819 */ /* 0x040fe200000006ff */
[----:B------:R-:W-:Y:S01]  /*7780*/  FFMA R50, R73, R77, R50 ;  /* 0x0000004d49327223 */ /* 0x000fe20000000032 */
[----:B------:R-:W-:Y:S01]  /*7790*/  SHF.L.U32 R77, R131, 0x10, RZ ;  /* 0x00000010834d7819 */ /* 0x000fe200000006ff */
[----:B------:R-:W-:Y:S01]  /*77a0*/  FFMA R55, R73, R72, R55 ;  /* 0x0000004849377223 */ /* 0x000fe20000000037 */
[----:B------:R-:W-:Y:S01]  /*77b0*/  LOP3.LUT R72, R130, 0xffff0000, RZ, 0xc0, !PT ;  /* 0xffff000082487812 */ /* 0x000fe200078ec0ff */
[C---:B------:R-:W-:Y:S01]  /*77c0*/  FMUL R52, R70.reuse, R56 ;  /* 0x0000003846347220 */ /* 0x040fe20000400000 */
[----:B------:R-:W-:Y:S01]  /*77d0*/  LOP3.LUT R74, R131, 0xffff0000, RZ, 0xc0, !PT ;  /* 0xffff0000834a7812 */ /* 0x000fe200078ec0ff */
[C---:B------:R-:W-:Y:S01]  /*77e0*/  FMUL R53, R70.reuse, R57 ;  /* 0x0000003946357220 */ /* 0x040fe20000400000 */
[C---:B------:R-:W-:Y:S01]  /*77f0*/  FMUL R54, R70.reuse, R58 ;  /* 0x0000003a46367220 */ /* 0x040fe20000400000 */
[----:B------:R-:W-:Y:S01]  /*7800*/  FMUL R59, R70, R59 ;  /* 0x0000003b463b7220 */ /* 0x000fe20000400000 */
[C---:B------:R-:W-:Y:S01]  /*7810*/  FFMA R52, R73.reuse, R75, R52 ;  /* 0x0000004b49347223 */ /* 0x040fe20000000034 */
[C---:B------:R-:W-:Y:S01]  /*7820*/  FFMA R53, R73.reuse, R72, R53 ;  /* 0x0000004849357223 */ /* 0x040fe20000000035 */
[C---:B------:R-:W-:Y:S01]  /*7830*/  FFMA R54, R73.reuse, R77, R54 ;  /* 0x0000004d49367223 */ /* 0x040fe20000000036 */
[----:B------:R-:W-:Y:S01]  /*7840*/  FFMA R59, R73, R74, R59 ;  /* 0x0000004a493b7223 */ /* 0x000fe2000000003b */
[----:B------:R-:W-:Y:S01]  /*7850*/  SHF.L.U32 R72, R136, 0x10, RZ ;  /* 0x0000001088487819 */ /* 0x000fe200000006ff */
[----:B------:R-:W-:Y:S01]  /*7860*/  FMUL R56, R70, R60 ;  /* 0x0000003c46387220 */ /* 0x000fe20000400000 */
[----:B------:R-:W-:Y:S01]  /*7870*/  LOP3.LUT R74, R136, 0xffff0000, RZ, 0xc0, !PT ;  /* 0xffff0000884a7812 */ /* 0x000fe200078ec0ff */
[C---:B------:R-:W-:Y:S01]  /*7880*/  FMUL R57, R70.reuse, R61 ;  /* 0x0000003d46397220 */ /* 0x040fe20000400000 */
[----:B------:R-:W-:Y:S01]  /*7890*/  SHF.L.U32 R75, R137, 0x10, RZ ;  /* 0x00000010894b7819 */ /* 0x000fe200000006ff */
[C---:B------:R-:W-:Y:S01]  /*78a0*/  FMUL R58, R70.reuse, R62 ;  /* 0x0000003e463a7220 */ /* 0x040fe20000400000 */
[----:B------:R-:W-:Y:S01]  /*78b0*/  F2FP.BF16.F32.PACK_AB R109, R47, R42 ;  /* 0x0000002a2f6d723e */ /* 0x000fe200000010ff */
[----:B------:R-:W-:Y:S01]  /*78c0*/  FFMA R56, R73, R72, R56 ;  /* 0x0000004849387223 */ /* 0x000fe20000000038 */
[----:B------:R-:W-:Y:S01]  /*78d0*/  F2FP.BF16.F32.PACK_AB R110, R45, R44 ;  /* 0x0000002c2d6e723e */ /* 0x000fe200000010ff */
[----:B------:R-:W-:Y:S01]  /*78e0*/  FFMA R57, R73, R74, R57 ;  /* 0x0000004a49397223 */ /* 0x000fe20000000039 */
[----:B------:R-:W-:Y:S01]  /*78f0*/  F2FP.BF16.F32.PACK_AB R111, R51, R46 ;  /* 0x0000002e336f723e */ /* 0x000fe200000010ff */
[----:B------:R-:W-:Y:S01]  /*7900*/  FFMA R58, R73, R75, R58 ;  /* 0x0000004b493a7223 */ /* 0x000fe2000000003a */
[----:B------:R-:W-:Y:S01]  /*7910*/  LOP3.LUT R72, R137, 0xffff0000, RZ, 0xc0, !PT ;  /* 0xffff000089487812 */ /* 0x000fe200078ec0ff */
[----:B------:R-:W-:Y:S01]  /*7920*/  FMUL R63, R70, R63 ;  /* 0x0000003f463f7220 */ /* 0x000fe20000400000 */
[----:B------:R-:W-:Y:S01]  /*7930*/  SHF.L.U32 R75, R138, 0x10, RZ ;  /* 0x000000108a4b7819 */ /* 0x000fe200000006ff */
[----:B------:R1:W-:Y:S01]  /*7940*/  STS.128 [R155+0x400], R108 ;  /* 0x0004006c9b007388 */ /* 0x0003e20000000c00 */
[----:B------:R-:W-:Y:S01]  /*7950*/  FMUL R60, R70, R64 ;  /* 0x00000040463c7220 */ /* 0x000fe20000400000 */
[----:B------:R-:W-:Y:S01]  /*7960*/  LOP3.LUT R74, R138, 0xffff0000, RZ, 0xc0, !PT ;  /* 0xffff00008a4a7812 */ /* 0x000fe200078ec0ff */
[C---:B------:R-:W-:Y:S01]  /*7970*/  FMUL R61, R70.reuse, R65 ;  /* 0x00000041463d7220 */ /* 0x040fe20000400000 */
[----:B------:R-:W-:Y:S01]  /*7980*/  SHF.L.U32 R77, R139, 0x10, RZ ;  /* 0x000000108b4d7819 */ /* 0x000fe200000006ff */
[C---:B------:R-:W-:Y:S01]  /*7990*/  FMUL R62, R70.reuse, R66 ;  /* 0x00000042463e7220 */ /* 0x040fe20000400000 */
[----:B------:R-:W-:Y:S01]  /*79a0*/  FFMA R63, R73, R72, R63 ;  /* 0x00000048493f7223 */ /* 0x000fe2000000003f */
[----:B------:R-:W-:Y:S01]  /*79b0*/  FMUL R67, R70, R67 ;  /* 0x0000004346437220 */ /* 0x000fe20000400000 */
[----:B------:R-:W-:Y:S01]  /*79c0*/  F2FP.BF16.F32.PACK_AB R116, R49, R48 ;  /* 0x000000303174723e */ /* 0x000fe200000010ff */
[----:B------:R-:W-:Y:S01]  /*79d0*/  FFMA R60, R73, R75, R60 ;  /* 0x0000004b493c7223 */ /* 0x000fe2000000003c */
[----:B------:R-:W-:Y:S01]  /*79e0*/  F2FP.BF16.F32.PACK_AB R117, R55, R50 ;  /* 0x000000323775723e */ /* 0x000fe200000010ff */
[----:B------:R-:W-:Y:S01]  /*79f0*/  FFMA R61, R73, R74, R61 ;  /* 0x0000004a493d7223 */ /* 0x000fe2000000003d */
[----:B------:R-:W-:Y:S01]  /*7a00*/  F2FP.BF16.F32.PACK_AB R118, R53, R52 ;  /* 0x000000343576723e */ /* 0x000fe200000010ff */
[----:B------:R-:W-:Y:S01]  /*7a10*/  FFMA R62, R73, R77, R62 ;  /* 0x0000004d493e7223 */ /* 0x000fe2000000003e */
[----:B------:R-:W-:Y:S01]  /*7a20*/  F2FP.BF16.F32.PACK_AB R119, R59, R54 ;  /* 0x000000363b77723e */ /* 0x000fe200000010ff */
[----:B------:R-:W-:Y:S01]  /*7a30*/  FFMA R67, R73, R76, R67 ;  /* 0x0000004c49437223 */ /* 0x000fe20000000043 */
[----:B------:R-:W-:Y:S02]  /*7a40*/  F2FP.BF16.F32.PACK_AB R124, R57, R56 ;  /* 0x00000038397c723e */ /* 0x000fe400000010ff */
[----:B------:R-:W-:Y:S01]  /*7a50*/  F2FP.BF16.F32.PACK_AB R125, R63, R58 ;  /* 0x0000003a3f7d723e */ /* 0x000fe200000010ff */
[----:B------:R1:W-:Y:S01]  /*7a60*/  STS.128 [R154+0x400], R116 ;  /* 0x000400749a007388 */ /* 0x0003e20000000c00 */
[----:B------:R-:W-:Y:S02]  /*7a70*/  F2FP.BF16.F32.PACK_AB R126, R61, R60 ;  /* 0x0000003c3d7e723e */ /* 0x000fe400000010ff */
[----:B------:R-:W-:Y:S05]  /*7a80*/  F2FP.BF16.F32.PACK_AB R127, R67, R62 ;  /* 0x0000003e437f723e */ /* 0x000fea00000010ff */
[----:B------:R1:W-:Y:S01]  /*7a90*/  STS.128 [R153+0x400], R124 ;  /* 0x0004007c99007388 */ /* 0x0003e20000000c00 */
[----:B------:R-:W-:Y:S01]  /*7aa0*/  @!PT LDS RZ, [RZ] ;  /* 0x00000000fffff984 */ /* 0x000fe20000000800 */
[----:B------:R-:W-:Y:S01]  /*7ab0*/  @!PT LDS RZ, [RZ] ;  /* 0x00000000fffff984 */ /* 0x000fe20000000800 */
[----:B------:R-:W-:Y:S01]  /*7ac0*/  @!PT LDS RZ, [RZ] ;  /* 0x00000000fffff984 */ /* 0x000fe20000000800 */
[----:B------:R-:W-:Y:S01]  /*7ad0*/  @!PT LDS RZ, [RZ] ;  /* 0x00000000fffff984 */ /* 0x000fe20000000800 */
[----:B------:R3:W-:Y:S07]  /*7ae0*/  MEMBAR.ALL.CTA ;  /* 0x0000000000007992 */ /* 0x0007ee0000008000 */
[----:B---3--:R-:W3:Y:S02]  /*7af0*/  FENCE.VIEW.ASYNC.S ;  /* 0x00000000000073c6 */ /* 0x008ee40000000000 */
[----:B---3--:R-:W-:Y:S06]  /*7b00*/  BAR.SYNC.DEFER_BLOCKING 0x1, 0x80 ;  /* 0x0042000000007b1d */ /* 0x008fec0000010000 */
[----:B------:R-:W-:Y:S05]  /*7b10*/  @P0 BRA `(.L_x_117) ;  /* 0x0000000000280947 */ /* 0x000fea0003800000 */
[----:B------:R-:W3:Y:S01]  /*7b20*/  LDCU.64 UR6, c[0x0][0x348] ;  /* 0x00006900ff0677ac */ /* 0x000ee20008000a00 */
[----:B------:R-:W-:Y:S01]  /*7b30*/  UIADD3 UR4, UPT, UPT, UR44, 0x400, URZ ;  /* 0x000004002c047890 */ /* 0x000fe2000fffe0ff */
[----:B------:R-:W-:Y:S05]  /*7b40*/  UMOV UR51, UR36 ;  /* 0x0000002400337c82 */ /* 0x000fea0008000000 */
[----:B------:R-:W-:Y:S04]  /*7b50*/  MOV R150, UR4 ;  /* 0x0000000400967c02 */ /* 0x000fe80008000f00 */
[----:B------:R-:W-:Y:S01]  /*7b60*/  R2UR UR48, R150 ;  /* 0x00000000963072ca */ /* 0x000fe200000e0000 */
[----:B---3--:R-:W-:Y:S04]  /*7b70*/  UIADD3 UR4, UP0, UPT, UR6, 0x680, URZ ;  /* 0x0000068006047890 */ /* 0x008fe8000ff1e0ff */
[----:B------:R-:W-:Y:S09]  /*7b80*/  UIADD3.X UR5, UPT, UPT, URZ, UR7, URZ, UP0, !UPT ;  /* 0x00000007ff057290 */ /* 0x000ff200087fe4ff */
[----:B------:R3:W-:Y:S01]  /*7b90*/  UTMASTG.3D [UR48], [UR4] ;  /* 0x00000030040073b5 */ /* 0x0007e20008010000 */
[----:B------:R0:W-:Y:S01]  /*7ba0*/  UTMACMDFLUSH ;  /* 0x00000000000079b7 */ /* 0x0001e20000000000 */
[----:B---3--:R-:W-:Y:S04]  /*7bb0*/  DEPBAR.LE SB0, 0x1 ;  /* 0x000080400000791a */ /* 0x008fe80000000000 */
.L_x_117:
[----:B------:R-:W-:Y:S05]  /*7bc0*/  BSYNC.RECONVERGENT B0 ;  /* 0x0000000000007941 */ /* 0x000fea0003800200 */
.L_x_116:
[----:B------:R-:W-:Y:S01]  /*7bd0*/  BAR.SYNC.DEFER_BLOCKING 0x1, 0x80 ;  /* 0x0042000000007b1d */ /* 0x000fe20000010000 */
[----:B------:R-:W-:Y:S01]  /*7be0*/  ISETP.NE.AND P1, PT, R166, RZ, PT ;  /* 0x000000ffa600720c */ /* 0x000fe20003f25270 */
[----:B------:R-:W-:Y:S01]  /*7bf0*/  UISETP.NE.AND UP0, UPT, UR52, URZ, UPT ;  /* 0x000000ff3400728c */ /* 0x000fe2000bf05270 */
[----:B------:R-:W-:Y:S11]  /*7c00*/  LEA R3, R78, UR44, 0x3 ;  /* 0x0000002c4e037c11 */ /* 0x000ff6000f8e18ff */
[----:B------:R-:W-:Y:S01]  /*7c10*/  @P1 SHF.L.U32 R2, R160, 0x1f, RZ ;  /* 0x0000001fa0021819 */ /* 0x000fe200000006ff */
[----:B------:R-:W-:Y:S06]  /*7c20*/  BRA.U !UP0, `(.L_x_118) ;  /* 0x0000000108247547 */ /* 0x000fec000b800000 */
[----:B------:R-:W-:Y:S01]  /*7c30*/  IMAD.U32 R5, RZ, RZ, UR46 ;  /* 0x0000002eff057e24 */ /* 0x000fe2000f8e00ff */
[----:B------:R-:W-:Y:S01]  /*7c40*/  MOV R0, UR47 ;  /* 0x0000002f00007c02 */ /* 0x000fe20008000f00 */
[----:B------:R-:W-:Y:S03]  /*7c50*/  UIADD3 UR4, UPT, UPT, UR46, 0x1, URZ ;  /* 0x000000012e047890 */ /* 0x000fe6000fffe0ff */
[----:B------:R-:W-:Y:S01]  /*7c60*/  @P1 LEA R5, R5, UR44, 0x3 ;  /* 0x0000002c05051c11 */ /* 0x000fe2000f8e18ff */
[----:B------:R-:W-:Y:S04]  /*7c70*/  UISETP.NE.AND UP0, UPT, UR4, 0x4, UPT ;  /* 0x000000040400788c */ /* 0x000fe8000bf05270 */
[----:B------:R-:W-:Y:S01]  /*7c80*/  @P1 VIADD R5, R5, 0x40 ;  /* 0x0000004005051836 */ /* 0x000fe20000000000 */
[----:B------:R-:W-:Y:S04]  /*7c90*/  USEL UR46, UR4, URZ, UP0 ;  /* 0x000000ff042e7287 */ /* 0x000fe80008000000 */
[----:B------:R-:W-:Y:S04]  /*7ca0*/  @P1 PRMT R0, R0, 0x654, R5 ;  /* 0x0000065400001816 */ /* 0x000fe80000000005 */
[----:B------:R3:W-:Y:S04]  /*7cb0*/  @P1 SYNCS.ARRIVE.TRANS64.RED.A1T0 RZ, [R0+URZ], RZ ;  /* 0x000000ff00ff19a7 */ /* 0x0007e800081004ff */
.L_x_118:
[----:B------:R-:W4:Y:S01]  /*7cc0*/  @P1 SYNCS.PHASECHK.TRANS64.TRYWAIT P0, [R3+URZ+0x20], R2 ;  /* 0x00002002030015a7 */ /* 0x000f2200080011ff */
[----:B------:R-:W-:Y:S01]  /*7cd0*/  BSSY B1, `(.L_x_119) ;  /* 0x000001f000017945 */ /* 0x000fe20003800000 */
[----:B----4-:R-:W-:Y:S03]  /*7ce0*/  @P1 SEL R84, RZ, 0x1, !P0 ;  /* 0x00000001ff541807 */ /* 0x010fe60004000000 */
[----:B------:R-:W-:Y:S05]  /*7cf0*/  @!P1 BRA `(.L_x_120) ;  /* 0x0000000000709947 */ /* 0x000fea0003800000 */
[----:B------:R-:W-:Y:S01]  /*7d00*/  ISETP.NE.AND P1, PT, R86, RZ, PT ;  /* 0x000000ff5600720c */ /* 0x000fe20003f25270 */
[----:B------:R-:W-:Y:S01]  /*7d10*/  BSSY B0, `(.L_x_121) ;  /* 0x000000b000007945 */ /* 0x000fe20003800000 */
[----:B------:R-:W-:Y:S11]  /*7d20*/  ISETP.NE.AND P0, PT, R84, RZ, PT ;  /* 0x000000ff5400720c */ /* 0x000ff60003f05270 */
[----:B------:R-:W-:Y:S05]  /*7d30*/  @P1 IMAD R6, R78, 0x4000, R169 ;  /* 0x000040004e061824 */ /* 0x000fea00078e02a9 */
[----:B---3--:R-:W-:Y:S04]  /*7d40*/  @P1 IADD3 R0, PT, PT, R6, UR44, RZ ;  /* 0x0000002c06001c10 */ /* 0x008fe8000fffe0ff */
[----:B------:R-:W-:Y:S01]  /*7d50*/  @P1 IADD3 R4, PT, PT, R85, R0, RZ ;  /* 0x0000000055041210 */ /* 0x000fe20007ffe0ff */
[--C-:B------:R-:W-:Y:S02]  /*7d60*/  @P1 IMAD.IADD R2, R79, 0x1, R0.reuse ;  /* 0x000000014f021824 */ /* 0x100fe400078e0200 */
[----:B------:R-:W-:Y:S01]  /*7d70*/  @P1 IMAD.IADD R5, R87, 0x1, R0 ;  /* 0x0000000157051824 */ /* 0x000fe200078e0200 */
[----:B------:R-:W-:Y:S06]  /*7d80*/  @P0 BRA `(.L_x_122) ;  /* 0x00000000000c0947 */ /* 0x000fec0003800000 */
[----:B------:R-:W-:Y:S04]  /*7d90*/  SHF.L.U32 R0, R160, 0x1f, RZ ;  /* 0x0000001fa0007819 */ /* 0x000fe800000006ff */
[----:B------:R-:W3:Y:S02]  /*7da0*/  SYNCS.PHASECHK.TRANS64.TRYWAIT P0, [R3+URZ+0x20], R0 ;  /* 0x00002000030075a7 */ /* 0x000ee400080011ff */
[----:B---3--:R-:W-:Y:S05]  /*7db0*/  @!P0 BRA `(.L_x_123) ;  /* 0x00000048003c8947 */ /* 0x008fea0003800000 */
.L_x_122:
[----:B------:R-:W-:Y:S05]  /*7dc0*/  BSYNC B0 ;  /* 0x0000000000007941 */ /* 0x000fea0003800000 */
.L_x_121:
[----:B------:R-:W-:Y:S01]  /*7dd0*/  ISETP.NE.AND P0, PT, R86, RZ, PT ;  /* 0x000000ff5600720c */ /* 0x000fe20003f05270 */
[----:B------:R-:W-:Y:S11]  /*7de0*/  VIADD R78, R78, 0x1 ;  /* 0x000000014e4e7836 */ /* 0x000ff60000000000 */
[----:B------:R-:W-:Y:S01]  /*7df0*/  @!UPT UIADD3 URZ, UPT, UPT, URZ, URZ, URZ ;  /* 0x000000fffffff290 */ /* 0x000fe2000fffe0ff */
[----:B------:R4:W1:Y:S01]  /*7e00*/  @P0 LDS.128 R80, [R6+UR44+0x400] ;  /* 0x0004002c06500984 */ /* 0x0008620008000c00 */
[--C-:B---3--:R-:W-:Y:S01]  /*7e10*/  @P0 IMAD.IADD R0, R85, 0x1, R2.reuse ;  /* 0x0000000155000824 */ /* 0x108fe200078e0202 */
[C---:B------:R-:W-:Y:S01]  /*7e20*/  @P0 IADD3 R3, PT, PT, R87.reuse, R4, RZ ;  /* 0x0000000457030210 */ /* 0x040fe20007ffe0ff */
[C---:B------:R-:W-:Y:S01]  /*7e30*/  @P0 IMAD.IADD R7, R87.reuse, 0x1, R2 ;  /* 0x0000000157070824 */ /* 0x040fe200078e0202 */
[----:B------:R4:W3:Y:S02]  /*7e40*/  @P0 LDS.128 R88, [R5+0x400] ;  /* 0x0004000005580984 */ /* 0x0008e40000000c00 */
[----:B------:R-:W-:Y:S02]  /*7e50*/  @P0 IADD3 R8, PT, PT, R87, R0, RZ ;  /* 0x0000000057080210 */ /* 0x000fe40007ffe0ff */
[----:B------:R4:W1:Y:S04]  /*7e60*/  @P0 LDS.128 R96, [R4+0x400] ;  /* 0x0004000004600984 */ /* 0x0008680000000c00 */
[----:B------:R4:W1:Y:S04]  /*7e70*/  @P0 LDS.128 R104, [R3+0x400] ;  /* 0x0004000003680984 */ /* 0x0008680000000c00 */
[----:B------:R4:W1:Y:S04]  /*7e80*/  @P0 LDS.128 R112, [R2+0x400] ;  /* 0x0004000002700984 */ /* 0x0008680000000c00 */
[----:B------:R4:W1:Y:S04]  /*7e90*/  @P0 LDS.128 R120, [R7+0x400] ;  /* 0x0004000007780984 */ /* 0x0008680000000c00 */
[----:B------:R4:W1:Y:S04]  /*7ea0*/  @P0 LDS.128 R128, [R0+0x400] ;  /* 0x0004000000800984 */ /* 0x0008680000000c00 */
[----:B------:R4:W1:Y:S02]  /*7eb0*/  @P0 LDS.128 R136, [R8+0x400] ;  /* 0x0004000008880984 */ /* 0x0008640000000c00 */
.L_x_120:
[----:B------:R-:W-:Y:S05]  /*7ec0*/  BSYNC B1 ;  /* 0x0000000000017941 */ /* 0x000fea0003800000 */
.L_x_119:
[----:B---34-:R-:W-:Y:S05]  /*7ed0*/  VIADD R0, R71, 0x40 ;  /* 0x0000004047007836 */ /* 0x018fea0000000000 */
[----:B------:R-:W-:Y:S04]  /*7ee0*/  SHF.R.U32.HI R0, RZ, 0x15, R0 ;  /* 0x00000015ff007819 */ /* 0x000fe80000011600 */
[----:B------:R-:W-:Y:S11]  /*7ef0*/  LOP3.LUT P0, RZ, R0, 0x3, R147, 0x48, !PT ;  /* 0x0000000300ff7812 */ /* 0x000ff60007804893 */
[----:B------:R-:W-:Y:S02]  /*7f00*/  @!UPT UIADD3 URZ, UPT, UPT, URZ, URZ, URZ ;  /* 0x000000fffffff290 */ /* 0x000fe4000fffe0ff */
[----:B------:R-:W-:Y:S05]  /*7f10*/  @!P0 BRA `(.L_x_124) ;  /* 0x0000000000408947 */ /* 0x000fea0003800000 */
[----:B------:R-:W3:Y:S01]  /*7f20*/  LDCU.64 UR8, c[0x4][0x70] ;  /* 0x01000e00ff0877ac */ /* 0x000ee20008000a00 */
[----:B------:R-:W-:Y:S01]  /*7f30*/  MOV R3, 0x0 ;  /* 0x0000000000037802 */ /* 0x000fe20000000f00 */
[----:B------:R-:W-:Y:S02]  /*7f40*/  HFMA2 R12, -RZ, RZ, 0, 5.9604644775390625e-08 ;  /* 0x00000001ff0c7431 */ /* 0x000fe400000001ff */
[----:B------:R-:W-:Y:S02]  /*7f50*/  IMAD.MOV.U32 R8, RZ, RZ, 0x192 ;  /* 0x00000192ff087424 */ /* 0x000fe400078e00ff */
[----:B------:R-:W-:Y:S01]  /*7f60*/  IMAD.MOV.U32 R13, RZ, RZ, RZ ;  /* 0x000000ffff0d7224 */ /* 0x000fe200078e00ff */
[----:B------:R-:W4:Y:S01]  /*7f70*/  LDCU.64 UR6, c[0x4][0x78] ;  /* 0x01000f00ff0677ac */ /* 0x000f220008000a00 */
[----:B------:R-:W1:Y:S01]  /*7f80*/  LDC.64 R2, c[0x4][R3] ;  /* 0x0100000003027b82 */ /* 0x000e620000000a00 */
[----:B------:R-:W5:Y:S01]  /*7f90*/  LDCU.64 UR4, c[0x4][0x10] ;  /* 0x01000200ff0477ac */ /* 0x000f620008000a00 */
[----:B---3--:R-:W-:Y:S01]  /*7fa0*/  MOV R5, UR9 ;  /* 0x0000000900057c02 */ /* 0x008fe20008000f00 */
[----:B------:R-:W-:Y:S01]  /*7fb0*/  IMAD.U32 R4, RZ, RZ, UR8 ;  /* 0x00000008ff047e24 */ /* 0x000fe2000f8e00ff */
[----:B----4-:R-:W-:Y:S01]  /*7fc0*/  MOV R7, UR7 ;  /* 0x0000000700077c02 */ /* 0x010fe20008000f00 */
[----:B------:R-:W-:Y:S01]  /*7fd0*/  IMAD.U32 R6, RZ, RZ, UR6 ;  /* 0x00000006ff067e24 */ /* 0x000fe2000f8e00ff */
[----:B-----5:R-:W-:Y:S01]  /*7fe0*/  MOV R11, UR5 ;  /* 0x00000005000b7c02 */ /* 0x020fe20008000f00 */
[----:B------:R-:W-:Y:S02]  /*7ff0*/  IMAD.U32 R10, RZ, RZ, UR4 ;  /* 0x00000004ff0a7e24 */ /* 0x000fe4000f8e00ff */
[----:B------:R-:W-:Y:S07]  /*8000*/  LEPC R20, `(.L_x_124) ;  /* 0x000000001014794e */ /* 0x000fee0000000000 */
[----:B-12---:R-:W-:Y:S05]  /*8010*/  CALL.ABS.NOINC R2 ;  /* 0x0000000002007343 */ /* 0x006fea0003c00000 */
.L_x_124:
[----:B------:R-:W-:Y:S01]  /*8020*/  ISETP.NE.AND P6, PT, R166, RZ, PT ;  /* 0x000000ffa600720c */ /* 0x000fe20003fc5270 */
[----:B------:R-:W-:Y:S05]  /*8030*/  WARPSYNC.ALL ;  /* 0x0000000000007948 */ /* 0x000fea0003800000 */
[----:B------:R-:W-:Y:S01]  /*8040*/  R2UR UR4, R71 ;  /* 0x00000000470472ca */ /* 0x000fe200000e0000 */
[----:B------:R-:W-:Y:S01]  /*8050*/  BSSY.RECONVERGENT B0, `(.L_x_125) ;  /* 0x0000104000007945 */ /* 0x000fe20003800200 */
[----:B------:R-:W-:Y:S02]  /*8060*/  MOV R0, UR46 ;  /* 0x0000002e00007c02 */ /* 0x000fe40008000f00 */
[----:B------:R-:W-:Y:S02]  /*8070*/  MOV R77, UR47 ;  /* 0x0000002f004d7c02 */ /* 0x000fe40008000f00 */
[----:B-1----:R-:W-:Y:S02]  /*8080*/  SHF.L.U32 R72, R80, 0x10, RZ ;  /* 0x0000001050487819 */ /* 0x002fe400000006ff */
[----:B------:R-:W-:Y:S02]  /*8090*/  @P6 LEA R0, R0, UR44, 0x3 ;  /* 0x0000002c00006c11 */ /* 0x000fe4000f8e18ff */
[----:B------:R-:W-:Y:S02]  /*80a0*/  LOP3.LUT R75, R80, 0xffff0000, RZ, 0xc0, !PT ;  /* 0xffff0000504b7812 */ /* 0x000fe400078ec0ff */
[----:B------:R-:W-:Y:S01]  /*80b0*/  @P6 IADD3 R0, PT, PT, R0, 0x40, RZ ;  /* 0x0000004000006810 */ /* 0x000fe20007ffe0ff */
[----:B------:R-:W1:Y:S01]  /*80c0*/  LDTM.x64 R4, tmem[UR4+0x40] ;  /* 0x00004004000479ee */ /* 0x000e620008340000 */
[----:B------:R-:W-:Y:S02]  /*80d0*/  SHF.L.U32 R74, R81, 0x10, RZ ;  /* 0x00000010514a7819 */ /* 0x000fe400000006ff */
[----:B------:R-:W-:Y:S02]  /*80e0*/  @P6 PRMT R77, R77, 0x654, R0 ;  /* 0x000006544d4d6816 */ /* 0x000fe40000000000 */
[----:B------:R-:W-:Y:S02]  /*80f0*/  LOP3.LUT R76, R81, 0xffff0000, RZ, 0xc0, !PT ;  /* 0xffff0000514c7812 */ /* 0x000fe400078ec0ff */
[----:B------:R-:W-:Y:S01]  /*8100*/  ISETP.NE.AND P0, PT, R163, RZ, PT ;  /* 0x000000ffa300720c */ /* 0x000fe20003f05270 */
[C---:B-1----:R-:W-:Y:S01]  /*8110*/  FMUL R0, R70.reuse, R4 ;  /* 0x0000000446007220 */ /* 0x042fe20000400000 */
[C---:B------:R-:W-:Y:S01]  /*8120*/  FMUL R2, R70.reuse, R5 ;  /* 0x0000000546027220 */ /* 0x040fe20000400000 */
[C---:B------:R-:W-:Y:S01]  /*8130*/  FMUL R3, R70.reuse, R6 ;  /* 0x0000000646037220 */ /* 0x040fe20000400000 */
[----:B------:R-:W-:Y:S01]  /*8140*/  FMUL R7, R70, R7 ;  /* 0x0000000746077220 */ /* 0x000fe20000400000 */
[C---:B------:R-:W-:Y:S01]  /*8150*/  FFMA R0, R73.reuse, R72, R0 ;  /* 0x0000004849007223 */ /* 0x040fe20000000000 */
[C---:B------:R-:W-:Y:S01]  /*8160*/  LOP3.LUT R72, R82.reuse, 0xffff0000, RZ, 0xc0, !PT ;  /* 0xffff000052487812 */ /* 0x040fe200078ec0ff */
[C---:B------:R-:W-:Y:S01]  /*8170*/  FFMA R2, R73.reuse, R75, R2 ;  /* 0x0000004b49027223 */ /* 0x040fe20000000002 */
[----:B------:R-:W-:Y:S01]  /*8180*/  SHF.L.U32 R75, R82, 0x10, RZ ;  /* 0x00000010524b7819 */ /* 0x000fe200000006ff */
[C---:B------:R-:W-:Y:S01]  /*8190*/  FFMA R3, R73.reuse, R74, R3 ;  /* 0x0000004a49037223 */ /* 0x040fe20000000003 */
[----:B------:R-:W-:Y:S01]  /*81a0*/  FMUL R4, R70, R8 ;  /* 0x0000000846047220 */ /* 0x000fe20000400000 */
[----:B------:R-:W-:Y:S01]  /*81b0*/  FFMA R7, R73, R76, R7 ;  /* 0x0000004c49077223 */ /* 0x000fe20000000007 */
[----:B------:R-:W-:Y:S01]  /*81c0*/  F2FP.BF16.F32.PACK_AB R92, R2, R0 ;  /* 0x00000000025c723e */ /* 0x000fe200000010ff */
[C---:B------:R-:W-:Y:S01]  /*81d0*/  FMUL R5, R70.reuse, R9 ;  /* 0x0000000946057220 */ /* 0x040fe20000400000 */
[----:B------:R-:W-:Y:S01]  /*81e0*/  LOP3.LUT R0, R83, 0xffff0000, RZ, 0xc0, !PT ;  /* 0xffff000053007812 */ /* 0x000fe200078ec0ff */
[----:B------:R-:W-:Y:S01]  /*81f0*/  FFMA R4, R73, R75, R4 ;  /* 0x0000004b49047223 */ /* 0x000fe20000000004 */
[----:B------:R-:W-:Y:S01]  /*8200*/  SHF.L.U32 R75, R83, 0x10, RZ ;  /* 0x00000010534b7819 */ /* 0x000fe200000006ff */
[----:B------:R-:W-:Y:S01]  /*8210*/  FFMA R5, R73, R72, R5 ;  /* 0x0000004849057223 */ /* 0x000fe20000000005 */
[----:B------:R-:W-:Y:S01]  /*8220*/  F2FP.BF16.F32.PACK_AB R93, R7, R3 ;  /* 0x00000003075d723e */ /* 0x000fe200000010ff */
[----:B------:R-:W-:Y:S01]  /*8230*/  FMUL R6, R70, R10 ;  /* 0x0000000a46067220 */ /* 0x000fe20000400000 */
[----:B------:R-:W-:Y:S01]  /*8240*/  SHF.L.U32 R3, R88, 0x10, RZ ;  /* 0x0000001058037819 */ /* 0x000fe200000006ff */
[----:B------:R-:W-:Y:S01]  /*8250*/  FMUL R11, R70, R11 ;  /* 0x0000000b460b7220 */ /* 0x000fe20000400000 */
[----:B------:R-:W-:Y:S01]  /*8260*/  LOP3.LUT R2, R88, 0xffff0000, RZ, 0xc0, !PT ;  /* 0xffff000058027812 */ /* 0x000fe200078ec0ff */
[C---:B------:R-:W-:Y:S01]  /*8270*/  FMUL R8, R70.reuse, R12 ;  /* 0x0000000c46087220 */ /* 0x040fe20000400000 */
[----:B------:R-:W-:Y:S01]  /*8280*/  LOP3.LUT R72, R99, 0xffff0000, RZ, 0xc0, !PT ;  /* 0xffff000063487812 */ /* 0x000fe200078ec0ff */
[----:B------:R-:W-:Y:S01]  /*8290*/  FMUL R9, R70, R13 ;  /* 0x0000000d46097220 */ /* 0x000fe20000400000 */
[----:B------:R-:W-:Y:S01]  /*82a0*/  F2FP.BF16.F32.PACK_AB R94, R5, R4 ;  /* 0x00000004055e723e */ /* 0x000fe200000010ff */
[C---:B------:R-:W-:Y:S01]  /*82b0*/  FFMA R6, R73.reuse, R75, R6 ;  /* 0x0000004b49067223 */ /* 0x040fe20000000006 */
[----:B------:R-:W-:Y:S01]  /*82c0*/  SHF.L.U32 R75, R96, 0x10, RZ ;  /* 0x00000010604b7819 */ /* 0x000fe200000006ff */
[----:B------:R-:W-:Y:S01]  /*82d0*/  FFMA R11, R73, R0, R11 ;  /* 0x00000000490b7223 */ /* 0x000fe2000000000b */
[----:B------:R-:W-:Y:S01]  /*82e0*/  SHF.L.U32 R0, R89, 0x10, RZ ;  /* 0x0000001059007819 */ /* 0x000fe200000006ff */
[C---:B------:R-:W-:Y:S01]  /*82f0*/  FFMA R8, R73.reuse, R3, R8 ;  /* 0x0000000349087223 */ /* 0x040fe20000000008 */
[----:B------:R-:W-:Y:S01]  /*8300*/  SHF.L.U32 R3, R90, 0x10, RZ ;  /* 0x000000105a037819 */ /* 0x000fe200000006ff */
[----:B------:R-:W-:Y:S01]  /*8310*/  FFMA R9, R73, R2, R9 ;  /* 0x0000000249097223 */ /* 0x000fe20000000009 */
[----:B------:R-:W-:Y:S01]  /*8320*/  LOP3.LUT R2, R89, 0xffff0000, RZ, 0xc0, !PT ;  /* 0xffff000059027812 */ /* 0x000fe200078ec0ff */
[C---:B------:R-:W-:Y:S01]  /*8330*/  FMUL R10, R70.reuse, R14 ;  /* 0x0000000e460a7220 */ /* 0x040fe20000400000 */
[----:B------:R-:W-:Y:S01]  /*8340*/  F2FP.BF16.F32.PACK_AB R95, R11, R6 ;  /* 0x000000060b5f723e */ /* 0x000fe200000010ff */
[C---:B------:R-:W-:Y:S01]  /*8350*/  FMUL R15, R70.reuse, R15 ;  /* 0x0000000f460f7220 */ /* 0x040fe20000400000 */
[----:B------:R-:W-:Y:S01]  /*8360*/  F2FP.BF16.F32.PACK_AB R100, R9, R8 ;  /* 0x000000080964723e */ /* 0x000fe200000010ff */
[----:B------:R-:W-:Y:S01]  /*8370*/  FMUL R12, R70, R16 ;  /* 0x00000010460c7220 */ /* 0x000fe20000400000 */
[C---:B------:R-:W-:Y:S01]  /*8380*/  FFMA R10, R73.reuse, R0, R10 ;  /* 0x00000000490a7223 */ /* 0x040fe2000000000a */
[----:B------:R-:W-:Y:S01]  /*8390*/  LOP3.LUT R0, R90, 0xffff0000, RZ, 0xc0, !PT ;  /* 0xffff00005a007812 */ /* 0x000fe200078ec0ff */
[----:B------:R-:W-:Y:S01]  /*83a0*/  FFMA R15, R73, R2, R15 ;  /* 0x00000002490f7223 */ /* 0x000fe2000000000f */
        /* <DEDUP_REMOVED lines=9> */
[----:B------:R-:W-:Y:S01]  /*8440*/  FMUL R16, R70, R20 ;  /* 0x0000001446107220 */ /* 0x000fe20000400000 */
[----:B------:R-:W-:Y:S01]  /*8450*/  FFMA R14, R73, R3, R14 ;  /* 0x00000003490e7223 */ /* 0x000fe2000000000e */
[----:B------:R-:W-:Y:S01]  /*8460*/  SHF.L.U32 R3, R98, 0x10, RZ ;  /* 0x0000001062037819 */ /* 0x000fe200000006ff */
[C---:B------:R-:W-:Y:S01]  /*8470*/  FMUL R17, R70.reuse, R21 ;  /* 0x0000001546117220 */ /* 0x040fe20000400000 */
[----:B------:R-:W-:Y:S01]  /*8480*/  F2FP.BF16.F32.PACK_AB R102, R13, R12 ;  /* 0x0000000c0d66723e */ /* 0x000fe200000010ff */
[----:B------:R-:W-:Y:S01]  /*8490*/  FFMA R19, R73, R2, R19 ;  /* 0x0000000249137223 */ /* 0x000fe20000000013 */
[----:B------:R-:W-:Y:S01]  /*84a0*/  SHF.L.U32 R2, R97, 0x10, RZ ;  /* 0x0000001061027819 */ /* 0x000fe200000006ff */
        /* <DEDUP_REMOVED lines=12> */
[C---:B------:R-:W-:Y:S01]  /*8570*/  FFMA R23, R73.reuse, R0, R23 ;  /* 0x0000000049177223 */ /* 0x040fe20000000017 */
[----:B------:R-:W-:Y:S01]  /*8580*/  SHF.L.U32 R0, R104, 0x10, RZ ;  /* 0x0000001068007819 */ /* 0x000fe200000006ff */
[C---:B------:R-:W-:Y:S01]  /*8590*/  FMUL R22, R70.reuse, R26 ;  /* 0x0000001a46167220 */ /* 0x040fe20000400000 */
[----:B------:R-:W-:Y:S01]  /*85a0*/  FMUL R27, R70, R27 ;  /* 0x0000001b461b7220 */ /* 0x000fe20000400000 */
        /* <DEDUP_REMOVED lines=9> */
[----:B------:R-:W-:Y:S01]  /*8640*/  LOP3.LUT R72, R107, 0xffff0000, RZ, 0xc0, !PT ;  /* 0xffff00006b487812 */ /* 0x000fe200078ec0ff */
[----:B------:R-:W-:Y:S01]  /*8650*/  FFMA R24, R73, R0, R24 ;  /* 0x0000000049187223 */ /* 0x000fe20000000018 */
[----:B------:R-:W-:Y:S01]  /*8660*/  SHF.L.U32 R0, R105, 0x10, RZ ;  /* 0x0000001069007819 */ /* 0x000fe200000006ff */
[C---:B------:R-:W-:Y:S01]  /*8670*/  FMUL R25, R70.reuse, R29 ;  /* 0x0000001d46197220 */ /* 0x040fe20000400000 */
[----:B------:R-:W-:Y:S01]  /*8680*/  F2FP.BF16.F32.PACK_AB R110, R21, R20 ;  /* 0x00000014156e723e */ /* 0x000fe200000010ff */
[----:B------:R-:W-:Y:S01]  /*8690*/  FMUL R26, R70, R30 ;  /* 0x0000001e461a7220 */ /* 0x000fe20000400000 */
[----:B------:R-:W-:Y:S01]  /*86a0*/  F2FP.BF16.F32.PACK_AB R111, R27, R22 ;  /* 0x000000161b6f723e */ /* 0x000fe200000010ff */
        /* <DEDUP_REMOVED lines=38> */
[----:B------:R1:W-:Y:S01]  /*8910*/  STS.128 [R169+UR44+0x4400], R92 ;  /* 0x0044005ca9007988 */ /* 0x0003e20008000c2c */
        /* <DEDUP_REMOVED lines=12> */
[----:B------:R3:W-:Y:S01]  /*89e0*/  STS.128 [R168+0x4400], R100 ;  /* 0x00440064a8007388 */ /* 0x0007e20000000c00 */
        /* <DEDUP_REMOVED lines=12> */
[----:B------:R4:W-:Y:S01]  /*8ab0*/  STS.128 [R167+0x4400], R108 ;  /* 0x0044006ca7007388 */ /* 0x0009e20000000c00 */
[----:B------:R-:W-:Y:S01]  /*8ac0*/  FMUL R51, R70, R51 ;  /* 0x0000003346337220 */ /* 0x000fe20000400000 */
[C---:B------:R-:W-:Y:S01]  /*8ad0*/  FFMA R44, R73.reuse, R3, R44 ;  /* 0x00000003492c7223 */ /* 0x040fe2000000002c */
[C---:B------:R-:W-:Y:S01]  /*8ae0*/  SHF.L.U32 R3, R128.reuse, 0x10, RZ ;  /* 0x0000001080037819 */ /* 0x040fe200000006ff */
[----:B------:R-:W-:Y:S01]  /*8af0*/  FFMA R45, R73, R2, R45 ;  /* 0x00000002492d7223 */ /* 0x000fe2000000002d */
[----:B------:R-:W-:Y:S01]  /*8b00*/  LOP3.LUT R2, R129, 0xffff0000, RZ, 0xc0, !PT ;  /* 0xffff000081027812 */ /* 0x000fe200078ec0ff */
        /* <DEDUP_REMOVED lines=8> */
[C---:B------:R-:W-:Y:S01]  /*8b90*/  FMUL R50, R70.reuse, R54 ;  /* 0x0000003646327220 */ /* 0x040fe20000400000 */
[----:B------:R-:W-:Y:S01]  /*8ba0*/  F2FP.BF16.F32.PACK_AB R94, R37, R36 ;  /* 0x00000024255e723e */ /* 0x000fe200000010ff */
[----:B------:R1:W-:Y:S01]  /*8bb0*/  STS.128 [R157+0x4400], R116 ;  /* 0x004400749d007388 */ /* 0x0003e20000000c00 */
[----:B------:R-:W-:Y:S01]  /*8bc0*/  F2FP.BF16.F32.PACK_AB R95, R43, R38 ;  /* 0x000000262b5f723e */ /* 0x000fe200000010ff */
[----:B------:R-:W-:Y:S01]  /*8bd0*/  FMUL R55, R70, R55 ;  /* 0x0000003746377220 */ /* 0x000fe20000400000 */
[----:B---3--:R-:W-:Y:S01]  /*8be0*/  F2FP.BF16.F32.PACK_AB R100, R41, R40 ;  /* 0x000000282964723e */ /* 0x008fe200000010ff */
[----:B------:R-:W-:Y:S01]  /*8bf0*/  FFMA R48, R73, R3, R48 ;  /* 0x0000000349307223 */ /* 0x000fe20000000030 */
[----:B------:R-:W-:Y:S01]  /*8c00*/  SHF.L.U32 R3, R131, 0x10, RZ ;  /* 0x0000001083037819 */ /* 0x000fe200000006ff */
[----:B------:R-:W-:Y:S01]  /*8c10*/  FFMA R49, R73, R0, R49 ;  /* 0x0000000049317223 */ /* 0x000fe20000000031 */
[C---:B------:R-:W-:Y:S01]  /*8c20*/  SHF.L.U32 R0, R130.reuse, 0x10, RZ ;  /* 0x0000001082007819 */ /* 0x040fe200000006ff */
[----:B------:R3:W-:Y:S01]  /*8c30*/  STS.128 [R156+0x4400], R92 ;  /* 0x0044005c9c007388 */ /* 0x0007e20000000c00 */
[----:B------:R-:W-:Y:S01]  /*8c40*/  F2FP.BF16.F32.PACK_AB R101, R47, R42 ;  /* 0x0000002a2f65723e */ /* 0x000fe200000010ff */
[----:B------:R-:W-:Y:S01]  /*8c50*/  FFMA R50, R73, R75, R50 ;  /* 0x0000004b49327223 */ /* 0x000fe20000000032 */
[----:B------:R-:W-:Y:S01]  /*8c60*/  SHF.L.U32 R75, R137, 0x10, RZ ;  /* 0x00000010894b7819 */ /* 0x000fe200000006ff */
[----:B------:R-:W-:Y:S01]  /*8c70*/  FFMA R55, R73, R2, R55 ;  /* 0x0000000249377223 */ /* 0x000fe20000000037 */
[----:B------:R-:W-:Y:S01]  /*8c80*/  LOP3.LUT R2, R130, 0xffff0000, RZ, 0xc0, !PT ;  /* 0xffff000082027812 */ /* 0x000fe200078ec0ff */
[C---:B------:R-:W-:Y:S01]  /*8c90*/  FMUL R52, R70.reuse, R56 ;  /* 0x0000003846347220 */ /* 0x040fe20000400000 */
[----:B------:R-:W-:Y:S01]  /*8ca0*/  F2FP.BF16.F32.PACK_AB R102, R45, R44 ;  /* 0x0000002c2d66723e */ /* 0x000fe200000010ff */
[C---:B------:R-:W-:Y:S01]  /*8cb0*/  FMUL R53, R70.reuse, R57 ;  /* 0x0000003946357220 */ /* 0x040fe20000400000 */
[C---:B------:R-:W-:Y:S01]  /*8cc0*/  FMUL R54, R70.reuse, R58 ;  /* 0x0000003a46367220 */ /* 0x040fe20000400000 */
[----:B------:R-:W-:Y:S01]  /*8cd0*/  FFMA R52, R73, R0, R52 ;  /* 0x0000000049347223 */ /* 0x000fe20000000034 */
[----:B------:R-:W-:Y:S01]  /*8ce0*/  LOP3.LUT R0, R131, 0xffff0000, RZ, 0xc0, !PT ;  /* 0xffff000083007812 */ /* 0x000fe200078ec0ff */
[C---:B------:R-:W-:Y:S01]  /*8cf0*/  FFMA R53, R73.reuse, R2, R53 ;  /* 0x0000000249357223 */ /* 0x040fe20000000035 */
[----:B------:R-:W-:Y:S01]  /*8d00*/  FFMA R54, R73, R3, R54 ;  /* 0x0000000349367223 */ /* 0x000fe20000000036 */
[----:B------:R-:W-:Y:S01]  /*8d10*/  FMUL R59, R70, R59 ;  /* 0x0000003b463b7220 */ /* 0x000fe20000400000 */
[----:B------:R-:W-:Y:S01]  /*8d20*/  SHF.L.U32 R3, R136, 0x10, RZ ;  /* 0x0000001088037819 */ /* 0x000fe200000006ff */
[----:B------:R-:W-:Y:S01]  /*8d30*/  FMUL R56, R70, R60 ;  /* 0x0000003c46387220 */ /* 0x000fe20000400000 */
[----:B------:R-:W-:Y:S01]  /*8d40*/  LOP3.LUT R2, R136, 0xffff0000, RZ, 0xc0, !PT ;  /* 0xffff000088027812 */ /* 0x000fe200078ec0ff */
[C---:B------:R-:W-:Y:S01]  /*8d50*/  FMUL R57, R70.reuse, R61 ;  /* 0x0000003d46397220 */ /* 0x040fe20000400000 */
[----:B------:R-:W-:Y:S01]  /*8d60*/  F2FP.BF16.F32.PACK_AB R103, R51, R46 ;  /* 0x0000002e3367723e */ /* 0x000fe200000010ff */
[C---:B------:R-:W-:Y:S01]  /*8d70*/  FMUL R58, R70.reuse, R62 ;  /* 0x0000003e463a7220 */ /* 0x040fe20000400000 */
[C---:B------:R-:W-:Y:S01]  /*8d80*/  FFMA R59, R73.reuse, R0, R59 ;  /* 0x00000000493b7223 */ /* 0x040fe2000000003b */
[----:B------:R-:W-:Y:S01]  /*8d90*/  FFMA R56, R73, R3, R56 ;  /* 0x0000000349387223 */ /* 0x000fe20000000038 */
[----:B------:R-:W-:Y:S01]  /*8da0*/  LOP3.LUT R0, R137, 0xffff0000, RZ, 0xc0, !PT ;  /* 0xffff000089007812 */ /* 0x000fe200078ec0ff */
[----:B------:R3:W-:Y:S01]  /*8db0*/  STS.128 [R155+0x4400], R100 ;  /* 0x004400649b007388 */ /* 0x0007e20000000c00 */
[C---:B------:R-:W-:Y:S01]  /*8dc0*/  FFMA R57, R73.reuse, R2, R57 ;  /* 0x0000000249397223 */ /* 0x040fe20000000039 */
[----:B------:R-:W-:Y:S01]  /*8dd0*/  FMUL R63, R70, R63 ;  /* 0x0000003f463f7220 */ /* 0x000fe20000400000 */
[----:B------:R-:W-:Y:S01]  /*8de0*/  SHF.L.U32 R3, R138, 0x10, RZ ;  /* 0x000000108a037819 */ /* 0x000fe200000006ff */
[----:B------:R-:W-:Y:S01]  /*8df0*/  FFMA R58, R73, R75, R58 ;  /* 0x0000004b493a7223 */ /* 0x000fe2000000003a */
[----:B------:R-:W-:Y:S01]  /*8e00*/  FMUL R60, R70, R64 ;  /* 0x00000040463c7220 */ /* 0x000fe20000400000 */
[----:B------:R-:W-:Y:S01]  /*8e10*/  LOP3.LUT R2, R138, 0xffff0000, RZ, 0xc0, !PT ;  /* 0xffff00008a027812 */ /* 0x000fe200078ec0ff */
[C---:B------:R-:W-:Y:S01]  /*8e20*/  FMUL R61, R70.reuse, R65 ;  /* 0x00000041463d7220 */ /* 0x040fe20000400000 */
[----:B------:R-:W-:Y:S01]  /*8e30*/  SHF.L.U32 R75, R139, 0x10, RZ ;  /* 0x000000108b4b7819 */ /* 0x000fe200000006ff */
[C---:B------:R-:W-:Y:S01]  /*8e40*/  FMUL R62, R70.reuse, R66 ;  /* 0x00000042463e7220 */ /* 0x040fe20000400000 */
[----:B------:R-:W-:Y:S01]  /*8e50*/  FFMA R63, R73, R0, R63 ;  /* 0x00000000493f7223 */ /* 0x000fe2000000003f */
[----:B------:R-:W-:Y:S01]  /*8e60*/  FMUL R67, R70, R67 ;  /* 0x0000004346437220 */ /* 0x000fe20000400000 */
[----:B----4-:R-:W-:Y:S01]  /*8e70*/  F2FP.BF16.F32.PACK_AB R108, R49, R48 ;  /* 0x00000030316c723e */ /* 0x010fe200000010ff */
[----:B------:R-:W-:Y:S01]  /*8e80*/  FFMA R60, R73, R3, R60 ;  /* 0x00000003493c7223 */ /* 0x000fe2000000003c */
[----:B------:R-:W-:Y:S01]  /*8e90*/  F2FP.BF16.F32.PACK_AB R109, R55, R50 ;  /* 0x00000032376d723e */ /* 0x000fe200000010ff */
[----:B------:R-:W-:Y:S01]  /*8ea0*/  FFMA R61, R73, R2, R61 ;  /* 0x00000002493d7223 */ /* 0x000fe2000000003d */
[----:B------:R-:W-:Y:S01]  /*8eb0*/  F2FP.BF16.F32.PACK_AB R110, R53, R52 ;  /* 0x00000034356e723e */ /* 0x000fe200000010ff */
[----:B------:R-:W-:Y:S01]  /*8ec0*/  FFMA R62, R73, R75, R62 ;  /* 0x0000004b493e7223 */ /* 0x000fe2000000003e */
[----:B------:R-:W-:Y:S01]  /*8ed0*/  F2FP.BF16.F32.PACK_AB R111, R59, R54 ;  /* 0x000000363b6f723e */ /* 0x000fe200000010ff */
[----:B------:R-:W-:Y:S01]  /*8ee0*/  FFMA R67, R73, R72, R67 ;  /* 0x0000004849437223 */ /* 0x000fe20000000043 */
[----:B-1----:R-:W-:Y:S02]  /*8ef0*/  F2FP.BF16.F32.PACK_AB R116, R57, R56 ;  /* 0x000000383974723e */ /* 0x002fe400000010ff */
[----:B------:R-:W-:Y:S01]  /*8f00*/  F2FP.BF16.F32.PACK_AB R117, R63, R58 ;  /* 0x0000003a3f75723e */ /* 0x000fe200000010ff */
[----:B------:R3:W-:Y:S01]  /*8f10*/  STS.128 [R154+0x4400], R108 ;  /* 0x0044006c9a007388 */ /* 0x0007e20000000c00 */
[----:B------:R-:W-:Y:S02]  /*8f20*/  F2FP.BF16.F32.PACK_AB R118, R61, R60 ;  /* 0x0000003c3d76723e */ /* 0x000fe400000010ff */
[----:B------:R-:W-:Y:S02]  /*8f30*/  F2FP.BF16.F32.PACK_AB R119, R67, R62 ;  /* 0x0000003e4377723e */ /* 0x000fe400000010ff */
[----:B------:R-:W-:Y:S02]  /*8f40*/  LEA R0, R78, UR44, 0x3 ;  /* 0x0000002c4e007c11 */ /* 0x000fe4000f8e18ff */
[----:B------:R-:W-:Y:S01]  /*8f50*/  @P6 SHF.L.U32 R3, R160, 0x1f, RZ ;  /* 0x0000001fa0036819 */ /* 0x000fe200000006ff */
[----:B------:R3:W-:Y:S01]  /*8f60*/  STS.128 [R153+0x4400], R116 ;  /* 0x0044007499007388 */ /* 0x0007e20000000c00 */
[----:B------:R-:W-:Y:S01]  /*8f70*/  @!PT LDS RZ, [RZ] ;  /* 0x00000000fffff984 */ /* 0x000fe20000000800 */
[----:B------:R-:W-:Y:S01]  /*8f80*/  @!PT LDS RZ, [RZ] ;  /* 0x00000000fffff984 */ /* 0x000fe20000000800 */
[----:B------:R-:W-:Y:S01]  /*8f90*/  @!PT LDS RZ, [RZ] ;  /* 0x00000000fffff984 */ /* 0x000fe20000000800 */
[----:B------:R-:W-:Y:S01]  /*8fa0*/  @!PT LDS RZ, [RZ] ;  /* 0x00000000fffff984 */ /* 0x000fe20000000800 */
[----:B------:R1:W-:Y:S07]  /*8fb0*/  MEMBAR.ALL.CTA ;  /* 0x0000000000007992 */ /* 0x0003ee0000008000 */
[----:B-1----:R-:W1:Y:S02]  /*8fc0*/  FENCE.VIEW.ASYNC.S ;  /* 0x00000000000073c6 */ /* 0x002e640000000000 */
[----:B-1----:R-:W-:Y:S06]  /*8fd0*/  BAR.SYNC.DEFER_BLOCKING 0x1, 0x80 ;  /* 0x0042000000007b1d */ /* 0x002fec0000010000 */
[----:B------:R-:W-:Y:S05]  /*8fe0*/  @P0 BRA `(.L_x_126) ;  /* 0x0000000000280947 */ /* 0x000fea0003800000 */
[----:B------:R-:W1:Y:S01]  /*8ff0*/  LDCU.64 UR6, c[0x0][0x348] ;  /* 0x00006900ff0677ac */ /* 0x000e620008000a00 */
[----:B------:R-:W-:Y:S02]  /*9000*/  UIADD3 UR9, UPT, UPT, UR49, 0x40, URZ ;  /* 0x0000004031097890 */ /* 0x000fe4000fffe0ff */
[----:B------:R-:W-:Y:S01]  /*9010*/  UIADD3 UR8, UPT, UPT, UR44, 0x4400, URZ ;  /* 0x000044002c087890 */ /* 0x000fe2000fffe0ff */
[----:B------:R-:W-:Y:S01]  /*9020*/  UMOV UR10, UR50 ;  /* 0x00000032000a7c82 */ /* 0x000fe20008000000 */
[----:B------:R-:W-:Y:S01]  /*9030*/  UMOV UR11, UR36 ;  /* 0x00000024000b7c82 */ /* 0x000fe20008000000 */
[----:B-1----:R-:W-:Y:S04]  /*9040*/  UIADD3 UR4, UP0, UPT, UR6, 0x680, URZ ;  /* 0x0000068006047890 */ /* 0x002fe8000ff1e0ff */
[----:B------:R-:W-:Y:S09]  /*9050*/  UIADD3.X UR5, UPT, UPT, URZ, UR7, URZ, UP0, !UPT ;  /* 0x00000007ff057290 */ /* 0x000ff200087fe4ff */
[----:B------:R1:W-:Y:S01]  /*9060*/  UTMASTG.3D [UR8], [UR4] ;  /* 0x00000008040073b5 */ /* 0x0003e20008010000 */
[----:B------:R0:W-:Y:S01]  /*9070*/  UTMACMDFLUSH ;  /* 0x00000000000079b7 */ /* 0x0001e20000000000 */
[----:B-1----:R-:W-:Y:S04]  /*9080*/  DEPBAR.LE SB0, 0x1 ;  /* 0x000080400000791a */ /* 0x002fe80000000000 */
.L_x_126:
[----:B------:R-:W-:Y:S05]  /*9090*/  BSYNC.RECONVERGENT B0 ;  /* 0x0000000000007941 */ /* 0x000fea0003800200 */
.L_x_125:
[----:B------:R-:W-:Y:S01]  /*90a0*/  BAR.SYNC.DEFER_BLOCKING 0x1, 0x80 ;  /* 0x0042000000007b1d */ /* 0x000fe20000010000 */
[----:B------:R-:W-:Y:S04]  /*90b0*/  UIADD3 UR4, UPT, UPT, UR46, 0x1, URZ ;  /* 0x000000012e047890 */ /* 0x000fe8000fffe0ff */
[----:B------:R-:W-:Y:S04]  /*90c0*/  UISETP.NE.AND UP0, UPT, UR4, 0x4, UPT ;  /* 0x000000040400788c */ /* 0x000fe8000bf05270 */
[----:B------:R-:W-:Y:S01]  /*90d0*/  USEL UR45, UR4, URZ, UP0 ;  /* 0x000000ff042d7287 */ /* 0x000fe20008000000 */
[----:B------:R1:W-:Y:S01]  /*90e0*/  @P6 SYNCS.ARRIVE.TRANS64.RED.A1T0 RZ, [R77+URZ], RZ ;  /* 0x000000ff4dff69a7 */ /* 0x0003e200081004ff */
[----:B------:R-:W-:Y:S01]  /*90f0*/  BSSY B1, `(.L_x_127) ;  /* 0x0000020000017945 */ /* 0x000fe20003800000 */
[----:B------:R-:W4:Y:S02]  /*9100*/  @P6 SYNCS.PHASECHK.TRANS64.TRYWAIT P0, [R0+URZ+0x20], R3 ;  /* 0x00002003000065a7 */ /* 0x000f2400080011ff */
[----:B----4-:R-:W-:Y:S01]  /*9110*/  @P6 SEL R84, RZ, 0x1, !P0 ;  /* 0x00000001ff546807 */ /* 0x010fe20004000000 */
[----:B-1----:R-:W-:Y:S06]  /*9120*/  @!P6 BRA `(.L_x_128) ;  /* 0x000000000070e947 */ /* 0x002fec0003800000 */
[----:B------:R-:W-:Y:S01]  /*9130*/  ISETP.NE.AND P1, PT, R86, RZ, PT ;  /* 0x000000ff5600720c */ /* 0x000fe20003f25270 */
[----:B------:R-:W-:Y:S01]  /*9140*/  BSSY B0, `(.L_x_129) ;  /* 0x000000b000007945 */ /* 0x000fe20003800000 */
[----:B------:R-:W-:Y:S11]  /*9150*/  ISETP.NE.AND P0, PT, R84, RZ, PT ;  /* 0x000000ff5400720c */ /* 0x000ff60003f05270 */
[----:B------:R-:W-:Y:S05]  /*9160*/  @P1 IMAD R5, R78, 0x4000, R169 ;  /* 0x000040004e051824 */ /* 0x000fea00078e02a9 */
[----:B------:R-:W-:Y:S04]  /*9170*/  @P1 IADD3 R6, PT, PT, R5, UR44, RZ ;  /* 0x0000002c05061c10 */ /* 0x000fe8000fffe0ff */
[----:B------:R-:W-:Y:S01]  /*9180*/  @P1 IADD3 R4, PT, PT, R85, R6, RZ ;  /* 0x0000000655041210 */ /* 0x000fe20007ffe0ff */
[--C-:B------:R-:W-:Y:S02]  /*9190*/  @P1 IMAD.IADD R2, R79, 0x1, R6.reuse ;  /* 0x000000014f021824 */ /* 0x100fe400078e0206 */
[----:B------:R-:W-:Y:S01]  /*91a0*/  @P1 IMAD.IADD R3, R87, 0x1, R6 ;  /* 0x0000000157031824 */ /* 0x000fe200078e0206 */
[----:B------:R-:W-:Y:S06]  /*91b0*/  @P0 BRA `(.L_x_130) ;  /* 0x00000000000c0947 */ /* 0x000fec0003800000 */
[----:B------:R-:W-:Y:S04]  /*91c0*/  SHF.L.U32 R7, R160, 0x1f, RZ ;  /* 0x0000001fa0077819 */ /* 0x000fe800000006ff */
[----:B------:R-:W1:Y:S02]  /*91d0*/  SYNCS.PHASECHK.TRANS64.TRYWAIT P0, [R0+URZ+0x20], R7 ;  /* 0x00002007000075a7 */ /* 0x000e6400080011ff */
[----:B-1----:R-:W-:Y:S05]  /*91e0*/  @!P0 BRA `(.L_x_131) ;  /* 0x0000003400448947 */ /* 0x002fea0003800000 */
.L_x_130:
[----:B------:R-:W-:Y:S05]  /*91f0*/  BSYNC B0 ;  /* 0x0000000000007941 */ /* 0x000fea0003800000 */
.L_x_129:
[----:B------:R-:W-:Y:S01]  /*9200*/  ISETP.NE.AND P0, PT, R86, RZ, PT ;  /* 0x000000ff5600720c */ /* 0x000fe20003f05270 */
[----:B------:R-:W-:Y:S11]  /*9210*/  VIADD R78, R78, 0x1 ;  /* 0x000000014e4e7836 */ /* 0x000ff60000000000 */
[----:B------:R-:W-:Y:S01]  /*9220*/  @!UPT UIADD3 URZ, UPT, UPT, URZ, URZ, URZ ;  /* 0x000000fffffff290 */ /* 0x000fe2000fffe0ff */
[----:B------:R4:W2:Y:S01]  /*9230*/  @P0 LDS.128 R80, [R5+UR44+0x400] ;  /* 0x0004002c05500984 */ /* 0x0008a20008000c00 */
[--C-:B-1----:R-:W-:Y:S01]  /*9240*/  @P0 IMAD.IADD R0, R85, 0x1, R2.reuse ;  /* 0x0000000155000824 */ /* 0x102fe200078e0202 */
[C---:B------:R-:W-:Y:S01]  /*9250*/  @P0 IADD3 R6, PT, PT, R87.reuse, R4, RZ ;  /* 0x0000000457060210 */ /* 0x040fe20007ffe0ff */
[C---:B------:R-:W-:Y:S01]  /*9260*/  @P0 IMAD.IADD R7, R87.reuse, 0x1, R2 ;  /* 0x0000000157070824 */ /* 0x040fe200078e0202 */
[----:B------:R4:W1:Y:S02]  /*9270*/  @P0 LDS.128 R88, [R3+0x400] ;  /* 0x0004000003580984 */ /* 0x0008640000000c00 */
[----:B------:R-:W-:Y:S02]  /*9280*/  @P0 IADD3 R8, PT, PT, R87, R0, RZ ;  /* 0x0000000057080210 */ /* 0x000fe40007ffe0ff */
[----:B------:R4:W1:Y:S04]  /*9290*/  @P0 LDS.128 R96, [R4+0x400] ;  /* 0x0004000004600984 */ /* 0x0008680000000c00 */
[----:B------:R4:W1:Y:S04]  /*92a0*/  @P0 LDS.128 R104, [R6+0x400] ;  /* 0x0004000006680984 */ /* 0x0008680000000c00 */
[----:B------:R4:W1:Y:S04]  /*92b0*/  @P0 LDS.128 R112, [R2+0x400] ;  /* 0x0004000002700984 */ /* 0x0008680000000c00 */
[----:B------:R4:W1:Y:S04]  /*92c0*/  @P0 LDS.128 R120, [R7+0x400] ;  /* 0x0004000007780984 */ /* 0x0008680000000c00 */
[----:B------:R4:W1:Y:S04]  /*92d0*/  @P0 LDS.128 R128, [R0+0x400] ;  /* 0x0004000000800984 */ /* 0x0008680000000c00 */
[----:B------:R4:W1:Y:S02]  /*92e0*/  @P0 LDS.128 R136, [R8+0x400] ;  /* 0x0004000008880984 */ /* 0x0008640000000c00 */
.L_x_128:
[----:B------:R-:W-:Y:S05]  /*92f0*/  BSYNC B1 ;  /* 0x0000000000017941 */ /* 0x000fea0003800000 */
.L_x_127:
[----:B----4-:R-:W-:Y:S05]  /*9300*/  VIADD R0, R71, 0x80 ;  /* 0x0000008047007836 */ /* 0x010fea0000000000 */
[----:B------:R-:W-:Y:S04]  /*9310*/  SHF.R.U32.HI R0, RZ, 0x15, R0 ;  /* 0x00000015ff007819 */ /* 0x000fe80000011600 */
[----:B------:R-:W-:Y:S11]  /*9320*/  LOP3.LUT P0, RZ, R0, 0x3, R147, 0x48, !PT ;  /* 0x0000000300ff7812 */ /* 0x000ff60007804893 */
[----:B------:R-:W-:Y:S02]  /*9330*/  @!UPT UIADD3 URZ, UPT, UPT, URZ, URZ, URZ ;  /* 0x000000fffffff290 */ /* 0x000fe4000fffe0ff */
[----:B------:R-:W-:Y:S05]  /*9340*/  @!P0 BRA `(.L_x_132) ;  /* 0x0000000000408947 */ /* 0x000fea0003800000 */
[----:B------:R-:W4:Y:S01]  /*9350*/  LDCU.64 UR8, c[0x4][0x70] ;  /* 0x01000e00ff0877ac */ /* 0x000f220008000a00 */
[----:B------:R-:W-:Y:S01]  /*9360*/  MOV R3, 0x0 ;  /* 0x0000000000037802 */ /* 0x000fe20000000f00 */
[----:B------:R-:W-:Y:S02]  /*9370*/  HFMA2 R12, -RZ, RZ, 0, 5.9604644775390625e-08 ;  /* 0x00000001ff0c7431 */ /* 0x000fe400000001ff */
[----:B------:R-:W-:Y:S02]  /*9380*/  IMAD.MOV.U32 R8, RZ, RZ, 0x192 ;  /* 0x00000192ff087424 */ /* 0x000fe400078e00ff */
[----:B------:R-:W-:Y:S01]  /*9390*/  IMAD.MOV.U32 R13, RZ, RZ, RZ ;  /* 0x000000ffff0d7224 */ /* 0x000fe200078e00ff */
[----:B------:R-:W5:Y:S01]  /*93a0*/  LDCU.64 UR6, c[0x4][0x78] ;  /* 0x01000f00ff0677ac */ /* 0x000f620008000a00 */
[----:B------:R-:W1:Y:S01]  /*93b0*/  LDC.64 R2, c[0x4][R3] ;  /* 0x0100000003027b82 */ /* 0x000e620000000a00 */
[----:B------:R-:W2:Y:S01]  /*93c0*/  LDCU.64 UR4, c[0x4][0x10] ;  /* 0x01000200ff0477ac */ /* 0x000ea20008000a00 */
[----:B----4-:R-:W-:Y:S01]  /*93d0*/  MOV R5, UR9 ;  /* 0x0000000900057c02 */ /* 0x010fe20008000f00 */
[----:B------:R-:W-:Y:S01]  /*93e0*/  IMAD.U32 R4, RZ, RZ, UR8 ;  /* 0x00000008ff047e24 */ /* 0x000fe2000f8e00ff */
[----:B-----5:R-:W-:Y:S01]  /*93f0*/  MOV R7, UR7 ;  /* 0x0000000700077c02 */ /* 0x020fe20008000f00 */
[----:B------:R-:W-:Y:S01]  /*9400*/  IMAD.U32 R6, RZ, RZ, UR6 ;  /* 0x00000006ff067e24 */ /* 0x000fe2000f8e00ff */
[----:B--2---:R-:W-:Y:S01]  /*9410*/  MOV R11, UR5 ;  /* 0x00000005000b7c02 */ /* 0x004fe20008000f00 */
[----:B------:R-:W-:Y:S02]  /*9420*/  IMAD.U32 R10, RZ, RZ, UR4 ;  /* 0x00000004ff0a7e24 */ /* 0x000fe4000f8e00ff */
[----:B------:R-:W-:Y:S07]  /*9430*/  LEPC R20, `(.L_x_132) ;  /* 0x000000001014794e */ /* 0x000fee0000000000 */
[----:B-1-3--:R-:W-:Y:S05]  /*9440*/  CALL.ABS.NOINC R2 ;  /* 0x0000000002007343 */ /* 0x00afea0003c00000 */
.L_x_132:
[----:B------:R-:W-:Y:S01]  /*9450*/  ISETP.NE.AND P6, PT, R166, RZ, PT ;  /* 0x000000ffa600720c */ /* 0x000fe20003fc5270 */
[----:B------:R-:W-:Y:S05]  /*9460*/  WARPSYNC.ALL ;  /* 0x0000000000007948 */ /* 0x000fea0003800000 */
[----:B------:R-:W-:Y:S01]  /*9470*/  R2UR UR4, R71 ;  /* 0x00000000470472ca */ /* 0x000fe200000e0000 */
[----:B------:R-:W-:Y:S01]  /*9480*/  BSSY.RECONVERGENT B0, `(.L_x_133) ;  /* 0x0000104000007945 */ /* 0x000fe20003800200 */
[----:B------:R-:W-:Y:S02]  /*9490*/  MOV R3, UR45 ;  /* 0x0000002d00037c02 */ /* 0x000fe40008000f00 */
[----:B------:R-:W-:Y:S02]  /*94a0*/  MOV R74, UR47 ;  /* 0x0000002f004a7c02 */ /* 0x000fe40008000f00 */
[C---:B--2---:R-:W-:Y:S02]  /*94b0*/  SHF.L.U32 R72, R80.reuse, 0x10, RZ ;  /* 0x0000001050487819 */ /* 0x044fe400000006ff */
[----:B------:R-:W-:Y:S02]  /*94c0*/  @P6 LEA R3, R3, UR44, 0x3 ;  /* 0x0000002c03036c11 */ /* 0x000fe4000f8e18ff */
[----:B------:R-:W-:Y:S02]  /*94d0*/  LOP3.LUT R75, R80, 0xffff0000, RZ, 0xc0, !PT ;  /* 0xffff0000504b7812 */ /* 0x000fe400078ec0ff */
[----:B------:R-:W-:Y:S01]  /*94e0*/  @P6 IADD3 R3, PT, PT, R3, 0x40, RZ ;  /* 0x0000004003036810 */ /* 0x000fe20007ffe0ff */
[----:B------:R-:W2:Y:S01]  /*94f0*/  LDTM.x64 R4, tmem[UR4+0x80] ;  /* 0x00008004000479ee */ /* 0x000ea20008340000 */
[----:B------:R-:W-:Y:S02]  /*9500*/  ISETP.NE.AND P0, PT, R163, RZ, PT ;  /* 0x000000ffa300720c */ /* 0x000fe40003f05270 */
[----:B------:R-:W-:Y:S01]  /*9510*/  @P6 PRMT R74, R74, 0x654, R3 ;  /* 0x000006544a4a6816 */ /* 0x000fe20000000003 */
[C---:B--2---:R-:W-:Y:S01]  /*9520*/  FMUL R0, R70.reuse, R4 ;  /* 0x0000000446007220 */ /* 0x044fe20000400000 */
[C---:B------:R-:W-:Y:S01]  /*9530*/  FMUL R3, R70.reuse, R6 ;  /* 0x0000000646037220 */ /* 0x040fe20000400000 */
        /* <DEDUP_REMOVED lines=38> */
[C---:B------:R-:W-:Y:S01]  /*97a0*/  FFMA R0, R73.reuse, R72, R0 ;  /* 0x0000004849007223 */ /* 0x040fe20000000000 */
[----:B------:R-:W-:Y:S01]  /*97b0*/  FFMA R2, R73, R75, R2 ;  /* 0x0000004b49027223 */ /* 0x000fe20000000002 */
[C---:B------:R-:W-:Y:S01]  /*97c0*/  FMUL R45, R70.reuse, R49 ;  /* 0x00000031462d7220 */ /* 0x040fe20000400000 */
[C---:B------:R-:W-:Y:S01]  /*97d0*/  FMUL R58, R70.reuse, R62 ;  /* 0x0000003e463a7220 */ /* 0x040fe20000400000 */
[C---:B------:R-:W-:Y:S01]  /*97e0*/  FMUL R60, R70.reuse, R64 ;  /* 0x00000040463c7220 */ /* 0x040fe20000400000 */
[C---:B------:R-:W-:Y:S01]  /*97f0*/  SHF.L.U32 R64, R81.reuse, 0x10, RZ ;  /* 0x0000001051407819 */ /* 0x040fe200000006ff */
[----:B------:R-:W-:Y:S01]  /*9800*/  FMUL R49, R70, R53 ;  /* 0x0000003546317220 */ /* 0x000fe20000400000 */
[----:B---3--:R-:W-:Y:S01]  /*9810*/  F2FP.BF16.F32.PACK_AB R92, R2, R0 ;  /* 0x00000000025c723e */ /* 0x008fe200000010ff */
[C---:B------:R-:W-:Y:S01]  /*9820*/  FMUL R62, R70.reuse, R66 ;  /* 0x00000042463e7220 */ /* 0x040fe20000400000 */
[----:B------:R-:W-:Y:S01]  /*9830*/  LOP3.LUT R66, R81, 0xffff0000, RZ, 0xc0, !PT ;  /* 0xffff000051427812 */ /* 0x000fe200078ec0ff */
[C---:B------:R-:W-:Y:S01]  /*9840*/  FMUL R53, R70.reuse, R57 ;  /* 0x0000003946357220 */ /* 0x040fe20000400000 */
[----:B------:R-:W-:Y:S01]  /*9850*/  LOP3.LUT R0, R83, 0xffff0000, RZ, 0xc0, !PT ;  /* 0xffff000053007812 */ /* 0x000fe200078ec0ff */
[----:B------:R-:W-:Y:S01]  /*9860*/  FMUL R7, R70, R7 ;  /* 0x0000000746077220 */ /* 0x000fe20000400000 */
[----:B-1----:R-:W-:Y:S01]  /*9870*/  LOP3.LUT R2, R88, 0xffff0000, RZ, 0xc0, !PT ;  /* 0xffff000058027812 */ /* 0x002fe200078ec0ff */
[C---:B------:R-:W-:Y:S01]  /*9880*/  FMUL R57, R70.reuse, R61 ;  /* 0x0000003d46397220 */ /* 0x040fe20000400000 */
[----:B------:R-:W-:Y:S01]  /*9890*/  FMUL R61, R70, R65 ;  /* 0x00000041463d7220 */ /* 0x000fe20000400000 */
[C---:B------:R-:W-:Y:S01]  /*98a0*/  SHF.L.U32 R65, R82.reuse, 0x10, RZ ;  /* 0x0000001052417819 */ /* 0x040fe200000006ff */
[C---:B------:R-:W-:Y:S01]  /*98b0*/  FFMA R3, R73.reuse, R64, R3 ;  /* 0x0000004049037223 */ /* 0x040fe20000000003 */
[----:B------:R-:W-:Y:S01]  /*98c0*/  LOP3.LUT R64, R82, 0xffff0000, RZ, 0xc0, !PT ;  /* 0xffff000052407812 */ /* 0x000fe200078ec0ff */
[C---:B------:R-:W-:Y:S01]  /*98d0*/  FFMA R7, R73.reuse, R66, R7 ;  /* 0x0000004249077223 */ /* 0x040fe20000000007 */
[C---:B------:R-:W-:Y:S01]  /*98e0*/  FMUL R11, R70.reuse, R11 ;  /* 0x0000000b460b7220 */ /* 0x040fe20000400000 */
[----:B------:R-:W-:Y:S01]  /*98f0*/  FFMA R4, R73, R65, R4 ;  /* 0x0000004149047223 */ /* 0x000fe20000000004 */
[----:B------:R-:W-:Y:S01]  /*9900*/  SHF.L.U32 R65, R83, 0x10, RZ ;  /* 0x0000001053417819 */ /* 0x000fe200000006ff */
[----:B------:R-:W-:Y:S01]  /*9910*/  FFMA R5, R73, R64, R5 ;  /* 0x0000004049057223 */ /* 0x000fe20000000005 */
[----:B------:R-:W-:Y:S01]  /*9920*/  F2FP.BF16.F32.PACK_AB R93, R7, R3 ;  /* 0x00000003075d723e */ /* 0x000fe200000010ff */
[----:B------:R-:W-:Y:S01]  /*9930*/  FMUL R15, R70, R15 ;  /* 0x0000000f460f7220 */ /* 0x000fe20000400000 */
[----:B------:R-:W-:Y:S01]  /*9940*/  SHF.L.U32 R3, R88, 0x10, RZ ;  /* 0x0000001058037819 */ /* 0x000fe200000006ff */
[----:B------:R-:W-:Y:S01]  /*9950*/  FFMA R6, R73, R65, R6 ;  /* 0x0000004149067223 */ /* 0x000fe20000000006 */
[----:B------:R-:W-:Y:S01]  /*9960*/  F2FP.BF16.F32.PACK_AB R94, R5, R4 ;  /* 0x00000004055e723e */ /* 0x000fe200000010ff */
[----:B------:R-:W-:Y:S01]  /*9970*/  FFMA R11, R73, R0, R11 ;  /* 0x00000000490b7223 */ /* 0x000fe2000000000b */
[----:B------:R-:W-:Y:S01]  /*9980*/  SHF.L.U32 R0, R89, 0x10, RZ ;  /* 0x0000001059007819 */ /* 0x000fe200000006ff */
[C---:B------:R-:W-:Y:S01]  /*9990*/  FFMA R8, R73.reuse, R3, R8 ;  /* 0x0000000349087223 */ /* 0x040fe20000000008 */
[C---:B------:R-:W-:Y:S01]  /*99a0*/  SHF.L.U32 R3, R90.reuse, 0x10, RZ ;  /* 0x000000105a037819 */ /* 0x040fe200000006ff */
[----:B------:R-:W-:Y:S01]  /*99b0*/  FFMA R9, R73, R2, R9 ;  /* 0x0000000249097223 */ /* 0x000fe20000000009 */
[----:B------:R-:W-:Y:S01]  /*99c0*/  LOP3.LUT R2, R89, 0xffff0000, RZ, 0xc0, !PT ;  /* 0xffff000059027812 */ /* 0x000fe200078ec0ff */
[C---:B------:R-:W-:Y:S01]  /*99d0*/  FFMA R10, R73.reuse, R0, R10 ;  /* 0x00000000490a7223 */ /* 0x040fe2000000000a */
[----:B------:R-:W-:Y:S01]  /*99e0*/  LOP3.LUT R0, R90, 0xffff0000, RZ, 0xc0, !PT ;  /* 0xffff00005a007812 */ /* 0x000fe200078ec0ff */
[----:B------:R-:W-:Y:S01]  /*99f0*/  FMUL R19, R70, R19 ;  /* 0x0000001346137220 */ /* 0x000fe20000400000 */
[C---:B------:R-:W-:Y:S01]  /*9a00*/  SHF.L.U32 R5, R96.reuse, 0x10, RZ ;  /* 0x0000001060057819 */ /* 0x040fe200000006ff */
[----:B------:R-:W-:Y:S01]  /*9a10*/  FFMA R15, R73, R2, R15 ;  /* 0x00000002490f7223 */ /* 0x000fe2000000000f */
[----:B------:R-:W-:Y:S01]  /*9a20*/  LOP3.LUT R2, R91, 0xffff0000, RZ, 0xc0, !PT ;  /* 0xffff00005b027812 */ /* 0x000fe200078ec0ff */
[----:B------:R-:W-:Y:S01]  /*9a30*/  FFMA R12, R73, R3, R12 ;  /* 0x00000003490c7223 */ /* 0x000fe2000000000c */
[----:B------:R-:W-:Y:S01]  /*9a40*/  SHF.L.U32 R3, R91, 0x10, RZ ;  /* 0x000000105b037819 */ /* 0x000fe200000006ff */
[----:B------:R-:W-:Y:S01]  /*9a50*/  FFMA R13, R73, R0, R13 ;  /* 0x00000000490d7223 */ /* 0x000fe2000000000d */
[----:B------:R-:W-:Y:S01]  /*9a60*/  LOP3.LUT R0, R96, 0xffff0000, RZ, 0xc0, !PT ;  /* 0xffff000060007812 */ /* 0x000fe200078ec0ff */
[----:B------:R-:W-:Y:S01]  /*9a70*/  FMUL R23, R70, R23 ;  /* 0x0000001746177220 */ /* 0x000fe20000400000 */
[----:B------:R-:W-:Y:S01]  /*9a80*/  LOP3.LUT R4, R99, 0xffff0000, RZ, 0xc0, !PT ;  /* 0xffff000063047812 */ /* 0x000fe200078ec0ff */
[C---:B------:R-:W-:Y:S01]  /*9a90*/  FFMA R14, R73.reuse, R3, R14 ;  /* 0x00000003490e7223 */ /* 0x040fe2000000000e */
[C---:B------:R-:W-:Y:S01]  /*9aa0*/  SHF.L.U32 R3, R98.reuse, 0x10, RZ ;  /* 0x0000001062037819 */ /* 0x040fe200000006ff */
[----:B------:R-:W-:Y:S01]  /*9ab0*/  FFMA R19, R73, R2, R19 ;  /* 0x0000000249137223 */ /* 0x000fe20000000013 */
[----:B------:R-:W-:Y:S01]  /*9ac0*/  SHF.L.U32 R2, R97, 0x10, RZ ;  /* 0x0000001061027819 */ /* 0x000fe200000006ff */
[----:B------:R-:W-:Y:S01]  /*9ad0*/  FFMA R16, R73, R5, R16 ;  /* 0x0000000549107223 */ /* 0x000fe20000000010 */
[----:B------:R-:W-:Y:S01]  /*9ae0*/  SHF.L.U32 R5, R99, 0x10, RZ ;  /* 0x0000001063057819 */ /* 0x000fe200000006ff */
[----:B------:R-:W-:Y:S01]  /*9af0*/  FFMA R17, R73, R0, R17 ;  /* 0x0000000049117223 */ /* 0x000fe20000000011 */
[----:B------:R-:W-:Y:S01]  /*9b00*/  LOP3.LUT R0, R97, 0xffff0000, RZ, 0xc0, !PT ;  /* 0xffff000061007812 */ /* 0x000fe200078ec0ff */
[----:B------:R-:W-:Y:S01]  /*9b10*/  FFMA R18, R73, R2, R18 ;  /* 0x0000000249127223 */ /* 0x000fe20000000012 */
[----:B------:R-:W-:Y:S01]  /*9b20*/  LOP3.LUT R2, R98, 0xffff0000, RZ, 0xc0, !PT ;  /* 0xffff000062027812 */ /* 0x000fe200078ec0ff */
[----:B------:R-:W-:Y:S01]  /*9b30*/  FMUL R27, R70, R27 ;  /* 0x0000001b461b7220 */ /* 0x000fe20000400000 */
[----:B------:R-:W-:Y:S01]  /*9b40*/  F2FP.BF16.F32.PACK_AB R95, R11, R6 ;  /* 0x000000060b5f723e */ /* 0x000fe200000010ff */
[C---:B------:R-:W-:Y:S01]  /*9b50*/  FFMA R23, R73.reuse, R0, R23 ;  /* 0x0000000049177223 */ /* 0x040fe20000000017 */
[----:B------:R-:W-:Y:S01]  /*9b60*/  SHF.L.U32 R0, R104, 0x10, RZ ;  /* 0x0000001068007819 */ /* 0x000fe200000006ff */
[C---:B------:R-:W-:Y:S01]  /*9b70*/  FFMA R20, R73.reuse, R3, R20 ;  /* 0x0000000349147223 */ /* 0x040fe20000000014 */
[----:B------:R-:W-:Y:S01]  /*9b80*/  SHF.L.U32 R3, R106, 0x10, RZ ;  /* 0x000000106a037819 */ /* 0x000fe200000006ff */
        /* <DEDUP_REMOVED lines=8> */
[----:B------:R-:W-:Y:S01]  /*9c10*/  FFMA R25, R73, R2, R25 ;  /* 0x0000000249197223 */ /* 0x000fe20000000019 */
[----:B------:R-:W-:Y:S01]  /*9c20*/  LOP3.LUT R2, R106, 0xffff0000, RZ, 0xc0, !PT ;  /* 0xffff00006a027812 */ /* 0x000fe200078ec0ff */
[C---:B------:R-:W-:Y:S01]  /*9c30*/  FMUL R31, R70.reuse, R31 ;  /* 0x0000001f461f7220 */ /* 0x040fe20000400000 */
[----:B------:R-:W-:Y:S01]  /*9c40*/  F2FP.BF16.F32.PACK_AB R8, R9, R8 ;  /* 0x000000080908723e */ /* 0x000fe200000010ff */
[----:B------:R-:W-:Y:S01]  /*9c50*/  FFMA R26, R73, R0, R26 ;  /* 0x00000000491a7223 */ /* 0x000fe2000000001a */
[----:B------:R-:W-:Y:S01]  /*9c60*/  LOP3.LUT R0, R105, 0xffff0000, RZ, 0xc0, !PT ;  /* 0xffff000069007812 */ /* 0x000fe200078ec0ff */
[C---:B------:R-:W-:Y:S01]  /*9c70*/  FMUL R35, R70.reuse, R35 ;  /* 0x0000002346237220 */ /* 0x040fe20000400000 */
[----:B------:R-:W-:Y:S01]  /*9c80*/  F2FP.BF16.F32.PACK_AB R9, R15, R10 ;  /* 0x0000000a0f09723e */ /* 0x000fe200000010ff */
[----:B------:R-:W-:Y:S01]  /*9c90*/  FMUL R39, R70, R39 ;  /* 0x0000002746277220 */ /* 0x000fe20000400000 */
[----:B------:R-:W-:Y:S01]  /*9ca0*/  F2FP.BF16.F32.PACK_AB R10, R13, R12 ;  /* 0x0000000c0d0a723e */ /* 0x000fe200000010ff */
[C---:B------:R-:W-:Y:S01]  /*9cb0*/  FFMA R31, R73.reuse, R0, R31 ;  /* 0x00000000491f7223 */ /* 0x040fe2000000001f */
[C---:B------:R-:W-:Y:S01]  /*9cc0*/  SHF.L.U32 R0, R112.reuse, 0x10, RZ ;  /* 0x0000001070007819 */ /* 0x040fe200000006ff */
[----:B------:R-:W-:Y:S01]  /*9cd0*/  FFMA R28, R73, R3, R28 ;  /* 0x00000003491c7223 */ /* 0x000fe2000000001c */
[----:B------:R-:W-:Y:S01]  /*9ce0*/  SHF.L.U32 R3, R113, 0x10, RZ ;  /* 0x0000001071037819 */ /* 0x000fe200000006ff */
        /* <DEDUP_REMOVED lines=8> */
[----:B------:R-:W-:Y:S01]  /*9d70*/  FFMA R33, R73, R2, R33 ;  /* 0x0000000249217223 */ /* 0x000fe20000000021 */
[----:B------:R-:W-:Y:S01]  /*9d80*/  LOP3.LUT R2, R115, 0xffff0000, RZ, 0xc0, !PT ;  /* 0xffff000073027812 */ /* 0x000fe200078ec0ff */
[C---:B------:R-:W-:Y:S01]  /*9d90*/  FFMA R34, R73.reuse, R3, R34 ;  /* 0x0000000349227223 */ /* 0x040fe20000000022 */
[C---:B------:R-:W-:Y:S01]  /*9da0*/  SHF.L.U32 R3, R114.reuse, 0x10, RZ ;  /* 0x0000001072037819 */ /* 0x040fe200000006ff */
[----:B------:R-:W-:Y:S01]  /*9db0*/  FFMA R39, R73, R0, R39 ;  /* 0x0000000049277223 */ /* 0x000fe20000000027 */
[----:B------:R-:W-:Y:S01]  /*9dc0*/  LOP3.LUT R0, R114, 0xffff0000, RZ, 0xc0, !PT ;  /* 0xffff000072007812 */ /* 0x000fe200078ec0ff */
[----:B------:R-:W-:Y:S01]  /*9dd0*/  FMUL R43, R70, R43 ;  /* 0x0000002b462b7220 */ /* 0x000fe20000400000 */
[----:B------:R-:W-:Y:S01]  /*9de0*/  F2FP.BF16.F32.PACK_AB R16, R17, R16 ;  /* 0x000000101110723e */ /* 0x000fe200000010ff */
[----:B------:R-:W-:Y:S01]  /*9df0*/  FFMA R36, R73, R3, R36 ;  /* 0x0000000349247223 */ /* 0x000fe20000000024 */
[----:B------:R-:W-:Y:S01]  /*9e00*/  SHF.L.U32 R3, R121, 0x10, RZ ;  /* 0x0000001079037819 */ /* 0x000fe200000006ff */
[C---:B------:R-:W-:Y:S01]  /*9e10*/  FFMA R37, R73.reuse, R0, R37 ;  /* 0x0000000049257223 */ /* 0x040fe20000000025 */
[C---:B------:R-:W-:Y:S01]  /*9e20*/  SHF.L.U32 R0, R120.reuse, 0x10, RZ ;  /* 0x0000001078007819 */ /* 0x040fe200000006ff */
[----:B------:R-:W-:Y:S01]  /*9e30*/  FFMA R38, R73, R5, R38 ;  /* 0x0000000549267223 */ /* 0x000fe20000000026 */
[----:B------:R-:W-:Y:S01]  /*9e40*/  F2FP.BF16.F32.PACK_AB R17, R23, R18 ;  /* 0x000000121711723e */ /* 0x000fe200000010ff */
[----:B------:R1:W-:Y:S01]  /*9e50*/  STS.128 [R169+UR44+0x8400], R92 ;  /* 0x0084005ca9007988 */ /* 0x0003e20008000c2c */
[----:B------:R-:W-:Y:S01]  /*9e60*/  SHF.L.U32 R5, R123, 0x10, RZ ;  /* 0x000000107b057819 */ /* 0x000fe200000006ff */
[C---:B------:R-:W-:Y:S01]  /*9e70*/  FFMA R43, R73.reuse, R2, R43 ;  /* 0x00000002492b7223 */ /* 0x040fe2000000002b */
[----:B------:R-:W-:Y:S01]  /*9e80*/  LOP3.LUT R2, R120, 0xffff0000, RZ, 0xc0, !PT ;  /* 0xffff000078027812 */ /* 0x000fe200078ec0ff */
[----:B------:R-:W-:Y:S01]  /*9e90*/  FFMA R40, R73, R0, R40 ;  /* 0x0000000049287223 */ /* 0x000fe20000000028 */
[----:B------:R-:W-:Y:S01]  /*9ea0*/  LOP3.LUT R0, R121, 0xffff0000, RZ, 0xc0, !PT ;  /* 0xffff000079007812 */ /* 0x000fe200078ec0ff */
[----:B------:R-:W-:Y:S01]  /*9eb0*/  FMUL R47, R70, R47 ;  /* 0x0000002f462f7220 */ /* 0x000fe20000400000 */
[----:B------:R-:W-:Y:S01]  /*9ec0*/  F2FP.BF16.F32.PACK_AB R18, R21, R20 ;  /* 0x000000141512723e */ /* 0x000fe200000010ff */
[C---:B------:R-:W-:Y:S01]  /*9ed0*/  FFMA R41, R73.reuse, R2, R41 ;  /* 0x0000000249297223 */ /* 0x040fe20000000029 */
[C---:B------:R-:W-:Y:S01]  /*9ee0*/  LOP3.LUT R2, R122.reuse, 0xffff0000, RZ, 0xc0, !PT ;  /* 0xffff00007a027812 */ /* 0x040fe200078ec0ff */
[----:B------:R-:W-:Y:S01]  /*9ef0*/  FFMA R42, R73, R3, R42 ;  /* 0x00000003492a7223 */ /* 0x000fe2000000002a */
[----:B------:R-:W-:Y:S01]  /*9f00*/  SHF.L.U32 R3, R122, 0x10, RZ ;  /* 0x000000107a037819 */ /* 0x000fe200000006ff */
[----:B------:R1:W-:Y:S01]  /*9f10*/  STS.128 [R168+0x8400], R8 ;  /* 0x00840008a8007388 */ /* 0x0003e20000000c00 */
[----:B------:R-:W-:Y:S01]  /*9f20*/  F2FP.BF16.F32.PACK_AB R19, R27, R22 ;  /* 0x000000161b13723e */ /* 0x000fe200000010ff */
[----:B------:R-:W-:Y:S01]  /*9f30*/  FFMA R47, R73, R0, R47 ;  /* 0x00000000492f7223 */ /* 0x000fe2000000002f */
[----:B------:R-:W-:Y:S01]  /*9f40*/  LOP3.LUT R0, R123, 0xffff0000, RZ, 0xc0, !PT ;  /* 0xffff00007b007812 */ /* 0x000fe200078ec0ff */
[----:B------:R-:W-:Y:S01]  /*9f50*/  FMUL R51, R70, R51 ;  /* 0x0000003346337220 */ /* 0x000fe20000400000 */
[----:B------:R-:W-:Y:S01]  /*9f60*/  F2FP.BF16.F32.PACK_AB R24, R25, R24 ;  /* 0x000000181918723e */ /* 0x000fe200000010ff */
[C---:B------:R-:W-:Y:S01]  /*9f70*/  FFMA R44, R73.reuse, R3, R44 ;  /* 0x00000003492c7223 */ /* 0x040fe2000000002c */
[C---:B------:R-:W-:Y:S01]  /*9f80*/  SHF.L.U32 R3, R128.reuse, 0x10, RZ ;  /* 0x0000001080037819 */ /* 0x040fe200000006ff */
[----:B------:R-:W-:Y:S01]  /*9f90*/  FFMA R45, R73, R2, R45 ;  /* 0x00000002492d7223 */ /* 0x000fe2000000002d */
[----:B------:R-:W-:Y:S01]  /*9fa0*/  F2FP.BF16.F32.PACK_AB R25, R31, R26 ;  /* 0x0000001a1f19723e */ /* 0x000fe200000010ff */
[----:B------:R-:W-:Y:S01]  /*9fb0*/  FFMA R46, R73, R5, R46 ;  /* 0x00000005492e7223 */ /* 0x000fe2000000002e */
[----:B------:R-:W-:Y:S01]  /*9fc0*/  SHF.L.U32 R5, R129, 0x10, RZ ;  /* 0x0000001081057819 */ /* 0x000fe200000006ff */
[----:B------:R1:W-:Y:S01]  /*9fd0*/  STS.128 [R167+0x8400], R16 ;  /* 0x00840010a7007388 */ /* 0x0003e20000000c00 */
[----:B------:R-:W-:Y:S01]  /*9fe0*/  F2FP.BF16.F32.PACK_AB R26, R29, R28 ;  /* 0x0000001c1d1a723e */ /* 0x000fe200000010ff */
[C---:B------:R-:W-:Y:S01]  /*9ff0*/  FFMA R51, R73.reuse, R0, R51 ;  /* 0x0000000049337223 */ /* 0x040fe20000000033 */
[----:B------:R-:W-:Y:S01]  /*a000*/  LOP3.LUT R0, R128, 0xffff0000, RZ, 0xc0, !PT ;  /* 0xffff000080007812 */ /* 0x000fe200078ec0ff */
[----:B------:R-:W-:Y:S01]  /*a010*/  FFMA R48, R73, R3, R48 ;  /* 0x0000000349307223 */ /* 0x000fe20000000030 */
[----:B------:R-:W-:Y:S01]  /*a020*/  F2FP.BF16.F32.PACK_AB R27, R35, R30 ;  /* 0x0000001e231b723e */ /* 0x000fe200000010ff */
[----:B------:R-:W-:Y:S01]  /*a030*/  FMUL R55, R70, R55 ;  /* 0x0000003746377220 */ /* 0x000fe20000400000 */
[----:B------:R-:W-:Y:S01]  /*a040*/  LOP3.LUT R2, R129, 0xffff0000, RZ, 0xc0, !PT ;  /* 0xffff000081027812 */ /* 0x000fe200078ec0ff */
[C---:B------:R-:W-:Y:S01]  /*a050*/  FFMA R49, R73.reuse, R0, R49 ;  /* 0x0000000049317223 */ /* 0x040fe20000000031 */
[C---:B------:R-:W-:Y:S01]  /*a060*/  SHF.L.U32 R0, R130.reuse, 0x10, RZ ;  /* 0x0000001082007819 */ /* 0x040fe200000006ff */
[----:B------:R-:W-:Y:S01]  /*a070*/  FFMA R50, R73, R5, R50 ;  /* 0x0000000549327223 */ /* 0x000fe20000000032 */
[----:B------:R-:W-:Y:S01]  /*a080*/  F2FP.BF16.F32.PACK_AB R32, R33, R32 ;  /* 0x000000202120723e */ /* 0x000fe200000010ff */
[----:B------:R1:W-:Y:S01]  /*a090*/  STS.128 [R157+0x8400], R24 ;  /* 0x008400189d007388 */ /* 0x0003e20000000c00 */
[----:B------:R-:W-:Y:S01]  /*a0a0*/  F2FP.BF16.F32.PACK_AB R33, R39, R34 ;  /* 0x000000222721723e */ /* 0x000fe200000010ff */
[C---:B------:R-:W-:Y:S01]  /*a0b0*/  FFMA R55, R73.reuse, R2, R55 ;  /* 0x0000000249377223 */ /* 0x040fe20000000037 */
[----:B------:R-:W-:Y:S01]  /*a0c0*/  LOP3.LUT R2, R130, 0xffff0000, RZ, 0xc0, !PT ;  /* 0xffff000082027812 */ /* 0x000fe200078ec0ff */
[----:B------:R-:W-:Y:S01]  /*a0d0*/  FFMA R52, R73, R0, R52 ;  /* 0x0000000049347223 */ /* 0x000fe20000000034 */
[----:B------:R-:W-:Y:S01]  /*a0e0*/  SHF.L.U32 R3, R131, 0x10, RZ ;  /* 0x0000001083037819 */ /* 0x000fe200000006ff */
[C---:B------:R-:W-:Y:S01]  /*a0f0*/  FMUL R59, R70.reuse, R59 ;  /* 0x0000003b463b7220 */ /* 0x040fe20000400000 */
[----:B------:R-:W-:Y:S01]  /*a100*/  F2FP.BF16.F32.PACK_AB R34, R37, R36 ;  /* 0x000000242522723e */ /* 0x000fe200000010ff */
[----:B------:R-:W-:Y:S01]  /*a110*/  FFMA R53, R73, R2, R53 ;  /* 0x0000000249357223 */ /* 0x000fe20000000035 */
[----:B------:R-:W-:Y:S01]  /*a120*/  F2FP.BF16.F32.PACK_AB R35, R43, R38 ;  /* 0x000000262b23723e */ /* 0x000fe200000010ff */
[----:B------:R-:W-:Y:S01]  /*a130*/  FFMA R54, R73, R3, R54 ;  /* 0x0000000349367223 */ /* 0x000fe20000000036 */
[----:B------:R-:W-:Y:S01]  /*a140*/  LOP3.LUT R0, R131, 0xffff0000, RZ, 0xc0, !PT ;  /* 0xffff000083007812 */ /* 0x000fe200078ec0ff */
[----:B------:R-:W-:Y:S01]  /*a150*/  FMUL R63, R70, R63 ;  /* 0x0000003f463f7220 */ /* 0x000fe20000400000 */
[----:B------:R-:W-:Y:S01]  /*a160*/  F2FP.BF16.F32.PACK_AB R40, R41, R40 ;  /* 0x000000282928723e */ /* 0x000fe200000010ff */
[----:B------:R1:W-:Y:S01]  /*a170*/  STS.128 [R156+0x8400], R32 ;  /* 0x008400209c007388 */ /* 0x0003e20000000c00 */
[C---:B------:R-:W-:Y:S01]  /*a180*/  SHF.L.U32 R3, R136.reuse, 0x10, RZ ;  /* 0x0000001088037819 */ /* 0x040fe200000006ff */
[----:B------:R-:W-:Y:S01]  /*a190*/  FFMA R59, R73, R0, R59 ;  /* 0x00000000493b7223 */ /* 0x000fe2000000003b */
[----:B------:R-:W-:Y:S01]  /*a1a0*/  LOP3.LUT R2, R136, 0xffff0000, RZ, 0xc0, !PT ;  /* 0xffff000088027812 */ /* 0x000fe200078ec0ff */
[----:B------:R-:W-:Y:S01]  /*a1b0*/  FMUL R67, R70, R67 ;  /* 0x0000004346437220 */ /* 0x000fe20000400000 */
[----:B------:R-:W-:Y:S01]  /*a1c0*/  F2FP.BF16.F32.PACK_AB R41, R47, R42 ;  /* 0x0000002a2f29723e */ /* 0x000fe200000010ff */
[----:B------:R-:W-:Y:S01]  /*a1d0*/  FFMA R56, R73, R3, R56 ;  /* 0x0000000349387223 */ /* 0x000fe20000000038 */
[----:B------:R-:W-:Y:S01]  /*a1e0*/  SHF.L.U32 R5, R137, 0x10, RZ ;  /* 0x0000001089057819 */ /* 0x000fe200000006ff */
[----:B------:R-:W-:Y:S01]  /*a1f0*/  FFMA R57, R73, R2, R57 ;  /* 0x0000000249397223 */ /* 0x000fe20000000039 */
[----:B------:R-:W-:Y:S02]  /*a200*/  F2FP.BF16.F32.PACK_AB R42, R45, R44 ;  /* 0x0000002c2d2a723e */ /* 0x000fe400000010ff */
[----:B------:R-:W-:Y:S01]  /*a210*/  F2FP.BF16.F32.PACK_AB R43, R51, R46 ;  /* 0x0000002e332b723e */ /* 0x000fe200000010ff */
[----:B------:R-:W-:Y:S01]  /*a220*/  FFMA R58, R73, R5, R58 ;  /* 0x00000005493a7223 */ /* 0x000fe2000000003a */
[----:B------:R-:W-:Y:S02]  /*a230*/  LOP3.LUT R0, R137, 0xffff0000, RZ, 0xc0, !PT ;  /* 0xffff000089007812 */ /* 0x000fe400078ec0ff */
[C---:B------:R-:W-:Y:S01]  /*a240*/  SHF.L.U32 R3, R138.reuse, 0x10, RZ ;  /* 0x000000108a037819 */ /* 0x040fe200000006ff */
[----:B------:R1:W-:Y:S01]  /*a250*/  STS.128 [R155+0x8400], R40 ;  /* 0x008400289b007388 */ /* 0x0003e20000000c00 */
        /* <DEDUP_REMOVED lines=8> */
[----:B------:R-:W-:Y:S02]  /*a2e0*/  F2FP.BF16.F32.PACK_AB R49, R55, R50 ;  /* 0x000000323731723e */ /* 0x000fe400000010ff */
[----:B------:R-:W-:Y:S01]  /*a2f0*/  F2FP.BF16.F32.PACK_AB R50, R53, R52 ;  /* 0x000000343532723e */ /* 0x000fe200000010ff */
[----:B------:R-:W-:Y:S01]  /*a300*/  FFMA R67, R73, R4, R67 ;  /* 0x0000000449437223 */ /* 0x000fe20000000043 */
[----:B------:R-:W-:Y:S02]  /*a310*/  F2FP.BF16.F32.PACK_AB R51, R59, R54 ;  /* 0x000000363b33723e */ /* 0x000fe400000010ff */
[----:B------:R-:W-:Y:S02]  /*a320*/  F2FP.BF16.F32.PACK_AB R56, R57, R56 ;  /* 0x000000383938723e */ /* 0x000fe400000010ff */
        /* <DEDUP_REMOVED lines=12> */
[----:B--2---:R-:W2:Y:S02]  /*a3f0*/  FENCE.VIEW.ASYNC.S ;  /* 0x00000000000073c6 */ /* 0x004ea40000000000 */
[----:B--2---:R-:W-:Y:S06]  /*a400*/  BAR.SYNC.DEFER_BLOCKING 0x1, 0x80 ;  /* 0x0042000000007b1d */ /* 0x004fec0000010000 */
[----:B------:R-:W-:Y:S05]  /*a410*/  @P0 BRA `(.L_x_134) ;  /* 0x0000000000280947 */ /* 0x000fea0003800000 */
[----:B------:R-:W2:Y:S01]  /*a420*/  LDCU.64 UR6, c[0x0][0x348] ;  /* 0x00006900ff0677ac */ /* 0x000ea20008000a00 */
[----:B------:R-:W-:Y:S02]  /*a430*/  UIADD3 UR9, UPT, UPT, UR49, 0x80, URZ ;  /* 0x0000008031097890 */ /* 0x000fe4000fffe0ff */
[----:B------:R-:W-:Y:S01]  /*a440*/  UIADD3 UR8, UPT, UPT, UR44, 0x8400, URZ ;  /* 0x000084002c087890 */ /* 0x000fe2000fffe0ff */
[----:B------:R-:W-:Y:S01]  /*a450*/  UMOV UR10, UR50 ;  /* 0x00000032000a7c82 */ /* 0x000fe20008000000 */
[----:B------:R-:W-:Y:S01]  /*a460*/  UMOV UR11, UR36 ;  /* 0x00000024000b7c82 */ /* 0x000fe20008000000 */
[----:B--2---:R-:W-:Y:S04]  /*a470*/  UIADD3 UR4, UP0, UPT, UR6, 0x680, URZ ;  /* 0x0000068006047890 */ /* 0x004fe8000ff1e0ff */
[----:B------:R-:W-:Y:S09]  /*a480*/  UIADD3.X UR5, UPT, UPT, URZ, UR7, URZ, UP0, !UPT ;  /* 0x00000007ff057290 */ /* 0x000ff200087fe4ff */
[----:B------:R2:W-:Y:S01]  /*a490*/  UTMASTG.3D [UR8], [UR4] ;  /* 0x00000008040073b5 */ /* 0x0005e20008010000 */
[----:B------:R0:W-:Y:S01]  /*a4a0*/  UTMACMDFLUSH ;  /* 0x00000000000079b7 */ /* 0x0001e20000000000 */
[----:B--2---:R-:W-:Y:S04]  /*a4b0*/  DEPBAR.LE SB0, 0x1 ;  /* 0x000080400000791a */ /* 0x004fe80000000000 */
.L_x_134:
[----:B------:R-:W-:Y:S05]  /*a4c0*/  BSYNC.RECONVERGENT B0 ;  /* 0x0000000000007941 */ /* 0x000fea0003800200 */
.L_x_133:
[----:B------:R-:W-:Y:S01]  /*a4d0*/  BAR.SYNC.DEFER_BLOCKING 0x1, 0x80 ;  /* 0x0042000000007b1d */ /* 0x000fe20000010000 */
[----:B------:R-:W-:Y:S04]  /*a4e0*/  UIADD3 UR4, UPT, UPT, UR45, 0x1, URZ ;  /* 0x000000012d047890 */ /* 0x000fe8000fffe0ff */
[----:B------:R-:W-:Y:S04]  /*a4f0*/  UISETP.NE.AND UP0, UPT, UR4, 0x4, UPT ;  /* 0x000000040400788c */ /* 0x000fe8000bf05270 */
[----:B------:R-:W-:Y:S01]  /*a500*/  USEL UR46, UR4, URZ, UP0 ;  /* 0x000000ff042e7287 */ /* 0x000fe20008000000 */
[----:B------:R2:W-:Y:S01]  /*a510*/  @P6 SYNCS.ARRIVE.TRANS64.RED.A1T0 RZ, [R74+URZ], RZ ;  /* 0x000000ff4aff69a7 */ /* 0x0005e200081004ff */
[----:B------:R-:W-:Y:S01]  /*a520*/  BSSY B1, `(.L_x_135) ;  /* 0x000001f000017945 */ /* 0x000fe20003800000 */
[----:B------:R-:W3:Y:S02]  /*a530*/  @P6 SYNCS.PHASECHK.TRANS64.TRYWAIT P0, [R3+URZ+0x20], R0 ;  /* 0x00002000030065a7 */ /* 0x000ee400080011ff */
[----:B---3--:R-:W-:Y:S01]  /*a540*/  @P6 SEL R84, RZ, 0x1, !P0 ;  /* 0x00000001ff546807 */ /* 0x008fe20004000000 */
[----:B--2---:R-:W-:Y:S06]  /*a550*/  @!P6 BRA `(.L_x_136) ;  /* 0x00000000006ce947 */ /* 0x004fec0003800000 */
        /* <DEDUP_REMOVED lines=10> */
[----:B------:R-:W2:Y:S02]  /*a600*/  SYNCS.PHASECHK.TRANS64.TRYWAIT P0, [R3+URZ+0x20], R0 ;  /* 0x00002000030075a7 */ /* 0x000ea400080011ff */
[----:B--2---:R-:W-:Y:S05]  /*a610*/  @!P0 BRA `(.L_x_139) ;  /* 0x00000020004c8947 */ /* 0x004fea0003800000 */
.L_x_138:
[----:B------:R-:W-:Y:S05]  /*a620*/  BSYNC B0 ;  /* 0x0000000000007941 */ /* 0x000fea0003800000 */
.L_x_137:
[----:B------:R-:W-:Y:S11]  /*a630*/  ISETP.NE.AND P0, PT, R86, RZ, PT ;  /* 0x000000ff5600720c */ /* 0x000ff60003f05270 */
[----:B------:R-:W-:Y:S02]  /*a640*/  @!UPT UIADD3 URZ, UPT, UPT, URZ, URZ, URZ ;  /* 0x000000fffffff290 */ /* 0x000fe4000fffe0ff */
[----:B------:R3:W4:Y:S01]  /*a650*/  @P0 LDS.128 R80, [R78+UR44+0x400] ;  /* 0x0004002c4e500984 */ /* 0x0007220008000c00 */
[----:B--2---:R-:W-:Y:S01]  /*a660*/  @P0 IMAD.IADD R0, R85, 0x1, R2 ;  /* 0x0000000155000824 */ /* 0x004fe200078e0202 */
[C---:B------:R-:W-:Y:S01]  /*a670*/  @P0 IADD3 R6, PT, PT, R87.reuse, R2, RZ ;  /* 0x0000000257060210 */ /* 0x040fe20007ffe0ff */
[C---:B------:R-:W-:Y:S01]  /*a680*/  @P0 IMAD.IADD R3, R87.reuse, 0x1, R4 ;  /* 0x0000000157030824 */ /* 0x040fe200078e0204 */
[----:B------:R3:W2:Y:S02]  /*a690*/  @P0 LDS.128 R88, [R5+0x400] ;  /* 0x0004000005580984 */ /* 0x0006a40000000c00 */
[----:B------:R-:W-:Y:S02]  /*a6a0*/  @P0 IADD3 R87, PT, PT, R87, R0, RZ ;  /* 0x0000000057570210 */ /* 0x000fe40007ffe0ff */
[----:B------:R3:W1:Y:S04]  /*a6b0*/  @P0 LDS.128 R96, [R4+0x400] ;  /* 0x0004000004600984 */ /* 0x0006680000000c00 */
[----:B------:R3:W1:Y:S04]  /*a6c0*/  @P0 LDS.128 R104, [R3+0x400] ;  /* 0x0004000003680984 */ /* 0x0006680000000c00 */
[----:B------:R3:W1:Y:S04]  /*a6d0*/  @P0 LDS.128 R112, [R2+0x400] ;  /* 0x0004000002700984 */ /* 0x0006680000000c00 */
[----:B------:R3:W1:Y:S04]  /*a6e0*/  @P0 LDS.128 R120, [R6+0x400] ;  /* 0x0004000006780984 */ /* 0x0006680000000c00 */
[----:B------:R3:W1:Y:S04]  /*a6f0*/  @P0 LDS.128 R128, [R0+0x400] ;  /* 0x0004000000800984 */ /* 0x0006680000000c00 */
[----:B------:R3:W1:Y:S02]  /*a700*/  @P0 LDS.128 R136, [R87+0x400] ;  /* 0x0004000057880984 */ /* 0x0006640000000c00 */
.L_x_136:
[----:B------:R-:W-:Y:S05]  /*a710*/  BSYNC B1 ;  /* 0x0000000000017941 */ /* 0x000fea0003800000 */
.L_x_135:
[----:B---3--:R-:W-:Y:S05]  /*a720*/  VIADD R0, R71, 0xc0 ;  /* 0x000000c047007836 */ /* 0x008fea0000000000 */
[----:B------:R-:W-:Y:S04]  /*a730*/  SHF.R.U32.HI R0, RZ, 0x15, R0 ;  /* 0x00000015ff007819 */ /* 0x000fe80000011600 */
[----:B------:R-:W-:Y:S11]  /*a740*/  LOP3.LUT P0, RZ, R0, 0x3, R147, 0x48, !PT ;  /* 0x0000000300ff7812 */ /* 0x000ff60007804893 */
[----:B------:R-:W-:Y:S02]  /*a750*/  @!UPT UIADD3 URZ, UPT, UPT, URZ, URZ, URZ ;  /* 0x000000fffffff290 */ /* 0x000fe4000fffe0ff */
[----:B------:R-:W-:Y:S05]  /*a760*/  @!P0 BRA `(.L_x_140) ;  /* 0x0000000000408947 */ /* 0x000fea0003800000 */
[----:B------:R-:W3:Y:S01]  /*a770*/  LDCU.64 UR8, c[0x4][0x70] ;  /* 0x01000e00ff0877ac */ /* 0x000ee20008000a00 */
[----:B------:R-:W-:Y:S01]  /*a780*/  MOV R3, 0x0 ;  /* 0x0000000000037802 */ /* 0x000fe20000000f00 */
[----:B------:R-:W-:Y:S02]  /*a790*/  HFMA2 R12, -RZ, RZ, 0, 5.9604644775390625e-08 ;  /* 0x00000001ff0c7431 */ /* 0x000fe400000001ff */
[----:B-1----:R-:W-:Y:S02]  /*a7a0*/  IMAD.MOV.U32 R8, RZ, RZ, 0x192 ;  /* 0x00000192ff087424 */ /* 0x002fe400078e00ff */
[----:B------:R-:W-:Y:S01]  /*a7b0*/  IMAD.MOV.U32 R13, RZ, RZ, RZ ;  /* 0x000000ffff0d7224 */ /* 0x000fe200078e00ff */
[----:B------:R-:W1:Y:S01]  /*a7c0*/  LDCU.64 UR6, c[0x4][0x78] ;  /* 0x01000f00ff0677ac */ /* 0x000e620008000a00 */
[----:B------:R-:W2:Y:S01]  /*a7d0*/  LDC.64 R2, c[0x4][R3] ;  /* 0x0100000003027b82 */ /* 0x000ea20000000a00 */
[----:B------:R-:W5:Y:S01]  /*a7e0*/  LDCU.64 UR4, c[0x4][0x10] ;  /* 0x01000200ff0477ac */ /* 0x000f620008000a00 */
[----:B---3--:R-:W-:Y:S01]  /*a7f0*/  MOV R5, UR9 ;  /* 0x0000000900057c02 */ /* 0x008fe20008000f00 */
[----:B------:R-:W-:Y:S01]  /*a800*/  IMAD.U32 R4, RZ, RZ, UR8 ;  /* 0x00000008ff047e24 */ /* 0x000fe2000f8e00ff */
[----:B-1----:R-:W-:Y:S01]  /*a810*/  MOV R7, UR7 ;  /* 0x0000000700077c02 */ /* 0x002fe20008000f00 */
[----:B------:R-:W-:Y:S01]  /*a820*/  IMAD.U32 R6, RZ, RZ, UR6 ;  /* 0x00000006ff067e24 */ /* 0x000fe2000f8e00ff */
[----:B-----5:R-:W-:Y:S01]  /*a830*/  MOV R11, UR5 ;  /* 0x00000005000b7c02 */ /* 0x020fe20008000f00 */
[----:B------:R-:W-:Y:S02]  /*a840*/  IMAD.U32 R10, RZ, RZ, UR4 ;  /* 0x00000004ff0a7e24 */ /* 0x000fe4000f8e00ff */
[----:B------:R-:W-:Y:S07]  /*a850*/  LEPC R20, `(.L_x_140) ;  /* 0x000000001014794e */ /* 0x000fee0000000000 */
[----:B--2-4-:R-:W-:Y:S05]  /*a860*/  CALL.ABS.NOINC R2 ;  /* 0x0000000002007343 */ /* 0x014fea0003c00000 */
.L_x_140:
[----:B------:R-:W-:Y:S01]  /*a870*/  ISETP.NE.AND P0, PT, R163, RZ, PT ;  /* 0x000000ffa300720c */ /* 0x000fe20003f05270 */
[----:B------:R-:W-:Y:S05]  /*a880*/  WARPSYNC.ALL ;  /* 0x0000000000007948 */ /* 0x000fea0003800000 */
[----:B------:R-:W-:Y:S01]  /*a890*/  R2UR UR4, R71 ;  /* 0x00000000470472ca */ /* 0x000fe200000e0000 */
[----:B------:R-:W-:Y:S01]  /*a8a0*/  BSSY.RECONVERGENT B0, `(.L_x_141) ;  /* 0x0000100000007945 */ /* 0x000fe20003800200 */
[C---:B----4-:R-:W-:Y:S02]  /*a8b0*/  SHF.L.U32 R72, R80.reuse, 0x10, RZ ;  /* 0x0000001050487819 */ /* 0x050fe400000006ff */
[----:B------:R-:W-:Y:S02]  /*a8c0*/  LOP3.LUT R74, R80, 0xffff0000, RZ, 0xc0, !PT ;  /* 0xffff0000504a7812 */ /* 0x000fe400078ec0ff */
[C---:B------:R-:W-:Y:S02]  /*a8d0*/  SHF.L.U32 R75, R81.reuse, 0x10, RZ ;  /* 0x00000010514b7819 */ /* 0x040fe400000006ff */
[----:B------:R-:W-:Y:S02]  /*a8e0*/  LOP3.LUT R76, R81, 0xffff0000, RZ, 0xc0, !PT ;  /* 0xffff0000514c7812 */ /* 0x000fe400078ec0ff */
[C---:B------:R-:W-:Y:S02]  /*a8f0*/  SHF.L.U32 R77, R82.reuse, 0x10, RZ ;  /* 0x00000010524d7819 */ /* 0x040fe400000006ff */
[----:B------:R-:W-:Y:S01]  /*a900*/  LOP3.LUT R78, R82, 0xffff0000, RZ, 0xc0, !PT ;  /* 0xffff0000524e7812 */ /* 0x000fe200078ec0ff */
[----:B-1----:R-:W1:Y:S01]  /*a910*/  LDTM.x64 R4, tmem[UR4+0xc0] ;  /* 0x0000c004000479ee */ /* 0x002e620008340000 */
[C---:B------:R-:W-:Y:S01]  /*a920*/  SHF.L.U32 R79, R83.reuse, 0x10, RZ ;  /* 0x00000010534f7819 */ /* 0x040fe200000006ff */
[----:B------:R-:W-:Y:S01]  /*a930*/  NOP ;  /* 0x0000000000007918 */ /* 0x000fe20000000000 */
[----:B------:R-:W-:Y:S02]  /*a940*/  LOP3.LUT R80, R83, 0xffff0000, RZ, 0xc0, !PT ;  /* 0xffff000053507812 */ /* 0x000fe400078ec0ff */
[C---:B--2---:R-:W-:Y:S02]  /*a950*/  SHF.L.U32 R81, R88.reuse, 0x10, RZ ;  /* 0x0000001058517819 */ /* 0x044fe400000006ff */
[----:B------:R-:W-:Y:S02]  /*a960*/  LOP3.LUT R83, R88, 0xffff0000, RZ, 0xc0, !PT ;  /* 0xffff000058537812 */ /* 0x000fe400078ec0ff */
[C---:B------:R-:W-:Y:S02]  /*a970*/  SHF.L.U32 R82, R89.reuse, 0x10, RZ ;  /* 0x0000001059527819 */ /* 0x040fe400000006ff */
[----:B------:R-:W-:Y:S02]  /*a980*/  LOP3.LUT R84, R89, 0xffff0000, RZ, 0xc0, !PT ;  /* 0xffff000059547812 */ /* 0x000fe400078ec0ff */
[C---:B------:R-:W-:Y:S02]  /*a990*/  SHF.L.U32 R85, R90.reuse, 0x10, RZ ;  /* 0x000000105a557819 */ /* 0x040fe400000006ff */
[----:B------:R-:W-:Y:S02]  /*a9a0*/  LOP3.LUT R86, R90, 0xffff0000, RZ, 0xc0, !PT ;  /* 0xffff00005a567812 */ /* 0x000fe400078ec0ff */
[C---:B------:R-:W-:Y:S02]  /*a9b0*/  SHF.L.U32 R87, R91.reuse, 0x10, RZ ;  /* 0x000000105b577819 */ /* 0x040fe400000006ff */
[----:B------:R-:W-:Y:S02]  /*a9c0*/  IADD3 R170, PT, PT, R170, 0xa0, RZ ;  /* 0x000000a0aaaa7810 */ /* 0x000fe40007ffe0ff */
[----:B------:R-:W-:Y:S02]  /*a9d0*/  LOP3.LUT R88, R91, 0xffff0000, RZ, 0xc0, !PT ;  /* 0xffff00005b587812 */ /* 0x000fe400078ec0ff */
[----:B------:R-:W-:Y:S01]  /*a9e0*/  SHF.L.U32 R89, R96, 0x10, RZ ;  /* 0x0000001060597819 */ /* 0x000fe200000006ff */
[----:B-1----:R-:W-:Y:S01]  /*a9f0*/  FMUL R4, R70, R4 ;  /* 0x0000000446047220 */ /* 0x002fe20000400000 */
[----:B------:R-:W-:Y:S01]  /*aa00*/  LOP3.LUT R90, R96, 0xffff0000, RZ, 0xc0, !PT ;  /* 0xffff0000605a7812 */ /* 0x000fe200078ec0ff */
[----:B------:R-:W-:Y:S01]  /*aa10*/  FMUL R5, R70, R5 ;  /* 0x0000000546057220 */ /* 0x000fe20000400000 */
[----:B------:R-:W-:Y:S01]  /*aa20*/  SHF.L.U32 R91, R97, 0x10, RZ ;  /* 0x00000010615b7819 */ /* 0x000fe200000006ff */
[C---:B------:R-:W-:Y:S01]  /*aa30*/  FFMA R4, R73.reuse, R72, R4 ;  /* 0x0000004849047223 */ /* 0x040fe20000000004 */
[----:B------:R-:W-:Y:S01]  /*aa40*/  LOP3.LUT R170, R170, 0xfefffff8, RZ, 0xc0, !PT ;  /* 0xfefffff8aaaa7812 */ /* 0x000fe200078ec0ff */
[----:B------:R-:W-:Y:S01]  /*aa50*/  FFMA R5, R73, R74, R5 ;  /* 0x0000004a49057223 */ /* 0x000fe20000000005 */
[----:B------:R-:W-:Y:S01]  /*aa60*/  LOP3.LUT R92, R97, 0xffff0000, RZ, 0xc0, !PT ;  /* 0xffff0000615c7812 */ /* 0x000fe200078ec0ff */
[----:B------:R-:W-:Y:S01]  /*aa70*/  FMUL R6, R70, R6 ;  /* 0x0000000646067220 */ /* 0x000fe20000400000 */
[C---:B------:R-:W-:Y:S01]  /*aa80*/  SHF.L.U32 R93, R98.reuse, 0x10, RZ ;  /* 0x00000010625d7819 */ /* 0x040fe200000006ff */
[----:B------:R1:W-:Y:S01]  /*aa90*/  SYNCS.ARRIVE.TRANS64.RED.A1T0 RZ, [R170+URZ], RZ ;  /* 0x000000ffaaff79a7 */ /* 0x0003e200081004ff */
[----:B------:R-:W-:Y:S01]  /*aaa0*/  F2FP.BF16.F32.PACK_AB R4, R5, R4 ;  /* 0x000000040504723e */ /* 0x000fe200000010ff */
[----:B------:R-:W-:Y:S01]  /*aab0*/  FFMA R6, R73, R75, R6 ;  /* 0x0000004b49067223 */ /* 0x000fe20000000006 */
[----:B------:R-:W-:Y:S01]  /*aac0*/  LOP3.LUT R94, R98, 0xffff0000, RZ, 0xc0, !PT ;  /* 0xffff0000625e7812 */ /* 0x000fe200078ec0ff */
[C---:B------:R-:W-:Y:S01]  /*aad0*/  FMUL R7, R70.reuse, R7 ;  /* 0x0000000746077220 */ /* 0x040fe20000400000 */
[C---:B------:R-:W-:Y:S01]  /*aae0*/  SHF.L.U32 R95, R99.reuse, 0x10, RZ ;  /* 0x00000010635f7819 */ /* 0x040fe200000006ff */
[----:B------:R-:W-:Y:S01]  /*aaf0*/  FMUL R8, R70, R8 ;  /* 0x0000000846087220 */ /* 0x000fe20000400000 */
[----:B------:R-:W-:Y:S01]  /*ab00*/  LOP3.LUT R96, R99, 0xffff0000, RZ, 0xc0, !PT ;  /* 0xffff000063607812 */ /* 0x000fe200078ec0ff */
[C---:B------:R-:W-:Y:S01]  /*ab10*/  FFMA R7, R73.reuse, R76, R7 ;  /* 0x0000004c49077223 */ /* 0x040fe20000000007 */
[C---:B------:R-:W-:Y:S01]  /*ab20*/  SHF.L.U32 R97, R104.reuse, 0x10, RZ ;  /* 0x0000001068617819 */ /* 0x040fe200000006ff */
[----:B------:R-:W-:Y:S01]  /*ab30*/  FFMA R8, R73, R77, R8 ;  /* 0x0000004d49087223 */ /* 0x000fe20000000008 */
[----:B------:R-:W-:Y:S01]  /*ab40*/  LOP3.LUT R98, R104, 0xffff0000, RZ, 0xc0, !PT ;  /* 0xffff000068627812 */ /* 0x000fe200078ec0ff */
[C---:B------:R-:W-:Y:S01]  /*ab50*/  FMUL R9, R70.reuse, R9 ;  /* 0x0000000946097220 */ /* 0x040fe20000400000 */
[----:B------:R-:W-:Y:S01]  /*ab60*/  F2FP.BF16.F32.PACK_AB R5, R7, R6 ;  /* 0x000000060705723e */ /* 0x000fe200000010ff */
[----:B------:R-:W-:Y:S01]  /*ab70*/  FMUL R10, R70, R10 ;  /* 0x0000000a460a7220 */ /* 0x000fe20000400000 */
        /* <DEDUP_REMOVED lines=8> */
[----:B------:R-:W-:Y:S01]  /*ac00*/  LOP3.LUT R102, R106, 0xffff0000, RZ, 0xc0, !PT ;  /* 0xffff00006a667812 */ /* 0x000fe200078ec0ff */
[----:B------:R-:W-:Y:S01]  /*ac10*/  FFMA R11, R73, R80, R11 ;  /* 0x00000050490b7223 */ /* 0x000fe2000000000b */
[----:B------:R-:W-:Y:S01]  /*ac20*/  SHF.L.U32 R103, R107, 0x10, RZ ;  /* 0x000000106b677819 */ /* 0x000fe200000006ff */
[----:B------:R-:W-:Y:S01]  /*ac30*/  FFMA R0, R73, R81, R0 ;  /* 0x0000005149007223 */ /* 0x000fe20000000000 */
[----:B------:R-:W-:Y:S01]  /*ac40*/  LOP3.LUT R104, R107, 0xffff0000, RZ, 0xc0, !PT ;  /* 0xffff00006b687812 */ /* 0x000fe200078ec0ff */
[C---:B------:R-:W-:Y:S01]  /*ac50*/  FMUL R2, R70.reuse, R13 ;  /* 0x0000000d46027220 */ /* 0x040fe20000400000 */
[----:B------:R-:W-:Y:S01]  /*ac60*/  F2FP.BF16.F32.PACK_AB R7, R11, R10 ;  /* 0x0000000a0b07723e */ /* 0x000fe200000010ff */
[----:B------:R-:W-:Y:S01]  /*ac70*/  FMUL R3, R70, R14 ;  /* 0x0000000e46037220 */ /* 0x000fe20000400000 */
[----:B------:R-:W-:Y:S01]  /*ac80*/  SHF.L.U32 R105, R112, 0x10, RZ ;  /* 0x0000001070697819 */ /* 0x000fe200000006ff */
[----:B------:R-:W-:Y:S01]  /*ac90*/  FMUL R15, R70, R15 ;  /* 0x0000000f460f7220 */ /* 0x000fe20000400000 */
[----:B------:R-:W-:Y:S01]  /*aca0*/  LOP3.LUT R106, R112, 0xffff0000, RZ, 0xc0, !PT ;  /* 0xffff0000706a7812 */ /* 0x000fe200078ec0ff */
[C---:B------:R-:W-:Y:S01]  /*acb0*/  FMUL R12, R70.reuse, R16 ;  /* 0x00000010460c7220 */ /* 0x040fe20000400000 */
[----:B------:R-:W-:Y:S01]  /*acc0*/  SHF.L.U32 R107, R113, 0x10, RZ ;  /* 0x00000010716b7819 */ /* 0x000fe200000006ff */
[----:B------:R-:W-:Y:S01]  /*acd0*/  FFMA R2, R73, R83, R2 ;  /* 0x0000005349027223 */ /* 0x000fe20000000002 */
[----:B------:R-:W-:Y:S01]  /*ace0*/  LOP3.LUT R108, R113, 0xffff0000, RZ, 0xc0, !PT ;  /* 0xffff0000716c7812 */ /* 0x000fe200078ec0ff */
[----:B------:R-:W-:Y:S01]  /*acf0*/  FMUL R13, R70, R17 ;  /* 0x00000011460d7220 */ /* 0x000fe20000400000 */
[----:B------:R-:W-:Y:S01]  /*ad00*/  SHF.L.U32 R109, R114, 0x10, RZ ;  /* 0x00000010726d7819 */ /* 0x000fe200000006ff */
[C---:B------:R-:W-:Y:S01]  /*ad10*/  FFMA R3, R73.reuse, R82, R3 ;  /* 0x0000005249037223 */ /* 0x040fe20000000003 */
[----:B------:R-:W-:Y:S01]  /*ad20*/  F2FP.BF16.F32.PACK_AB R8, R2, R0 ;  /* 0x000000000208723e */ /* 0x000fe200000010ff */
[----:B------:R-:W-:Y:S01]  /*ad30*/  FMUL R14, R70, R18 ;  /* 0x00000012460e7220 */ /* 0x000fe20000400000 */
[----:B------:R-:W-:Y:S01]  /*ad40*/  LOP3.LUT R110, R114, 0xffff0000, RZ, 0xc0, !PT ;  /* 0xffff0000726e7812 */ /* 0x000fe200078ec0ff */
[----:B------:R-:W-:Y:S01]  /*ad50*/  FFMA R15, R73, R84, R15 ;  /* 0x00000054490f7223 */ /* 0x000fe2000000000f */
[C---:B------:R-:W-:Y:S01]  /*ad60*/  SHF.L.U32 R111, R115.reuse, 0x10, RZ ;  /* 0x00000010736f7819 */ /* 0x040fe200000006ff */
[C---:B------:R-:W-:Y:S01]  /*ad70*/  FMUL R19, R70.reuse, R19 ;  /* 0x0000001346137220 */ /* 0x040fe20000400000 */
[----:B------:R-:W-:Y:S01]  /*ad80*/  LOP3.LUT R112, R115, 0xffff0000, RZ, 0xc0, !PT ;  /* 0xffff000073707812 */ /* 0x000fe200078ec0ff */
[----:B------:R-:W-:Y:S01]  /*ad90*/  FFMA R12, R73, R85, R12 ;  /* 0x00000055490c7223 */ /* 0x000fe2000000000c */
[----:B------:R-:W-:Y:S01]  /*ada0*/  F2FP.BF16.F32.PACK_AB R9, R15, R3 ;  /* 0x000000030f09723e */ /* 0x000fe200000010ff */
[----:B------:R-:W-:Y:S01]  /*adb0*/  FMUL R16, R70, R20 ;  /* 0x0000001446107220 */ /* 0x000fe20000400000 */
[C---:B------:R-:W-:Y:S01]  /*adc0*/  SHF.L.U32 R113, R120.reuse, 0x10, RZ ;  /* 0x0000001078717819 */ /* 0x040fe200000006ff */
[----:B------:R1:W-:Y:S01]  /*add0*/  STS.128 [R169+UR44+0xc400], R4 ;  /* 0x00c40004a9007988 */ /* 0x0003e20008000c2c */
[C---:B------:R-:W-:Y:S01]  /*ade0*/  FFMA R13, R73.reuse, R86, R13 ;  /* 0x00000056490d7223 */ /* 0x040fe2000000000d */
[----:B------:R-:W-:Y:S01]  /*adf0*/  LOP3.LUT R114, R120, 0xffff0000, RZ, 0xc0, !PT ;  /* 0xffff000078727812 */ /* 0x000fe200078ec0ff */
[C---:B------:R-:W-:Y:S01]  /*ae00*/  FFMA R14, R73.reuse, R87, R14 ;  /* 0x00000057490e7223 */ /* 0x040fe2000000000e */
[----:B------:R-:W-:Y:S01]  /*ae10*/  FFMA R19, R73, R88, R19 ;  /* 0x0000005849137223 */ /* 0x000fe20000000013 */
[----:B------:R-:W-:Y:S01]  /*ae20*/  SHF.L.U32 R115, R121, 0x10, RZ ;  /* 0x0000001079737819 */ /* 0x000fe200000006ff */
[----:B------:R-:W-:Y:S01]  /*ae30*/  FFMA R16, R73, R89, R16 ;  /* 0x0000005949107223 */ /* 0x000fe20000000010 */
[----:B------:R-:W-:Y:S01]  /*ae40*/  F2FP.BF16.F32.PACK_AB R10, R13, R12 ;  /* 0x0000000c0d0a723e */ /* 0x000fe200000010ff */
[C---:B------:R-:W-:Y:S01]  /*ae50*/  FMUL R17, R70.reuse, R21 ;  /* 0x0000001546117220 */ /* 0x040fe20000400000 */
[----:B------:R-:W-:Y:S01]  /*ae60*/  F2FP.BF16.F32.PACK_AB R11, R19, R14 ;  /* 0x0000000e130b723e */ /* 0x000fe200000010ff */
[C---:B------:R-:W-:Y:S01]  /*ae70*/  FMUL R18, R70.reuse, R22 ;  /* 0x0000001646127220 */ /* 0x040fe20000400000 */
[C---:B------:R-:W-:Y:S01]  /*ae80*/  FMUL R23, R70.reuse, R23 ;  /* 0x0000001746177220 */ /* 0x040fe20000400000 */
[----:B------:R-:W-:Y:S01]  /*ae90*/  FFMA R17, R73, R90, R17 ;  /* 0x0000005a49117223 */ /* 0x000fe20000000011 */
[C---:B------:R-:W-:Y:S01]  /*aea0*/  FMUL R20, R70.reuse, R24 ;  /* 0x0000001846147220 */ /* 0x040fe20000400000 */
[----:B------:R-:W-:Y:S01]  /*aeb0*/  LOP3.LUT R116, R121, 0xffff0000, RZ, 0xc0, !PT ;  /* 0xffff000079747812 */ /* 0x000fe200078ec0ff */
[----:B------:R1:W-:Y:S01]  /*aec0*/  STS.128 [R168+0xc400], R8 ;  /* 0x00c40008a8007388 */ /* 0x0003e20000000c00 */
[----:B------:R-:W-:Y:S01]  /*aed0*/  FFMA R18, R73, R91, R18 ;  /* 0x0000005b49127223 */ /* 0x000fe20000000012 */
[----:B------:R-:W-:Y:S01]  /*aee0*/  F2FP.BF16.F32.PACK_AB R16, R17, R16 ;  /* 0x000000101110723e */ /* 0x000fe200000010ff */
[C---:B------:R-:W-:Y:S01]  /*aef0*/  FFMA R23, R73.reuse, R92, R23 ;  /* 0x0000005c49177223 */ /* 0x040fe20000000017 */
[----:B------:R-:W-:Y:S01]  /*af00*/  FFMA R20, R73, R93, R20 ;  /* 0x0000005d49147223 */ /* 0x000fe20000000014 */
[----:B------:R-:W-:Y:S01]  /*af10*/  FMUL R21, R70, R25 ;  /* 0x0000001946157220 */ /* 0x000fe20000400000 */
[----:B------:R-:W-:Y:S01]  /*af20*/  SHF.L.U32 R117, R122, 0x10, RZ ;  /* 0x000000107a757819 */ /* 0x000fe200000006ff */
[C---:B------:R-:W-:Y:S01]  /*af30*/  FMUL R22, R70.reuse, R26 ;  /* 0x0000001a46167220 */ /* 0x040fe20000400000 */
[----:B------:R-:W-:Y:S01]  /*af40*/  F2FP.BF16.F32.PACK_AB R17, R23, R18 ;  /* 0x000000121711723e */ /* 0x000fe200000010ff */
[C---:B------:R-:W-:Y:S01]  /*af50*/  FFMA R21, R73.reuse, R94, R21 ;  /* 0x0000005e49157223 */ /* 0x040fe20000000015 */
[----:B------:R-:W-:Y:S01]  /*af60*/  FMUL R27, R70, R27 ;  /* 0x0000001b461b7220 */ /* 0x000fe20000400000 */
[----:B------:R-:W-:Y:S01]  /*af70*/  FFMA R22, R73, R95, R22 ;  /* 0x0000005f49167223 */ /* 0x000fe20000000016 */
[----:B------:R-:W-:Y:S01]  /*af80*/  LOP3.LUT R118, R122, 0xffff0000, RZ, 0xc0, !PT ;  /* 0xffff00007a767812 */ /* 0x000fe200078ec0ff */
[C---:B------:R-:W-:Y:S01]  /*af90*/  FMUL R24, R70.reuse, R28 ;  /* 0x0000001c46187220 */ /* 0x040fe20000400000 */
[----:B------:R-:W-:Y:S01]  /*afa0*/  F2FP.BF16.F32.PACK_AB R18, R21, R20 ;  /* 0x000000141512723e */ /* 0x000fe200000010ff */
[C---:B------:R-:W-:Y:S01]  /*afb0*/  FFMA R27, R73.reuse, R96, R27 ;  /* 0x00000060491b7223 */ /* 0x040fe2000000001b */
[C---:B------:R-:W-:Y:S01]  /*afc0*/  FMUL R25, R70.reuse, R29 ;  /* 0x0000001d46197220 */ /* 0x040fe20000400000 */
[----:B------:R-:W-:Y:S01]  /*afd0*/  FFMA R24, R73, R97, R24 ;  /* 0x0000006149187223 */ /* 0x000fe20000000018 */
[----:B------:R-:W-:Y:S01]  /*afe0*/  SHF.L.U32 R119, R123, 0x10, RZ ;  /* 0x000000107b777819 */ /* 0x000fe200000006ff */
[C---:B------:R-:W-:Y:S01]  /*aff0*/  FMUL R26, R70.reuse, R30 ;  /* 0x0000001e461a7220 */ /* 0x040fe20000400000 */
[----:B------:R-:W-:Y:S01]  /*b000*/  F2FP.BF16.F32.PACK_AB R19, R27, R22 ;  /* 0x000000161b13723e */ /* 0x000fe200000010ff */
[C---:B------:R-:W-:Y:S01]  /*b010*/  FFMA R25, R73.reuse, R98, R25 ;  /* 0x0000006249197223 */ /* 0x040fe20000000019 */
[C---:B------:R-:W-:Y:S01]  /*b020*/  FMUL R31, R70.reuse, R31 ;  /* 0x0000001f461f7220 */ /* 0x040fe20000400000 */
[----:B------:R-:W-:Y:S01]  /*b030*/  FFMA R26, R73, R99, R26 ;  /* 0x00000063491a7223 */ /* 0x000fe2000000001a */
[----:B------:R-:W-:Y:S01]  /*b040*/  LOP3.LUT R120, R123, 0xffff0000, RZ, 0xc0, !PT ;  /* 0xffff00007b787812 */ /* 0x000fe200078ec0ff */
[----:B------:R1:W-:Y:S01]  /*b050*/  STS.128 [R167+0xc400], R16 ;  /* 0x00c40010a7007388 */ /* 0x0003e20000000c00 */
[----:B------:R-:W-:Y:S01]  /*b060*/  F2FP.BF16.F32.PACK_AB R24, R25, R24 ;  /* 0x000000181918723e */ /* 0x000fe200000010ff */
[C---:B------:R-:W-:Y:S01]  /*b070*/  FFMA R31, R73.reuse, R100, R31 ;  /* 0x00000064491f7223 */ /* 0x040fe2000000001f */
[C---:B------:R-:W-:Y:S01]  /*b080*/  FMUL R28, R70.reuse, R32 ;  /* 0x00000020461c7220 */ /* 0x040fe20000400000 */
[C---:B------:R-:W-:Y:S01]  /*b090*/  FMUL R29, R70.reuse, R33 ;  /* 0x00000021461d7220 */ /* 0x040fe20000400000 */
[----:B------:R-:W-:Y:S01]  /*b0a0*/  FMUL R30, R70, R34 ;  /* 0x00000022461e7220 */ /* 0x000fe20000400000 */
[----:B------:R-:W-:Y:S01]  /*b0b0*/  SHF.L.U32 R121, R128, 0x10, RZ ;  /* 0x0000001080797819 */ /* 0x000fe200000006ff */
[----:B------:R-:W-:Y:S01]  /*b0c0*/  FFMA R28, R73, R101, R28 ;  /* 0x00000065491c7223 */ /* 0x000fe2000000001c */
[----:B------:R-:W-:Y:S01]  /*b0d0*/  F2FP.BF16.F32.PACK_AB R25, R31, R26 ;  /* 0x0000001a1f19723e */ /* 0x000fe200000010ff */
[C---:B------:R-:W-:Y:S01]  /*b0e0*/  FFMA R29, R73.reuse, R102, R29 ;  /* 0x00000066491d7223 */ /* 0x040fe2000000001d */
[----:B------:R-:W-:Y:S01]  /*b0f0*/  FFMA R30, R73, R103, R30 ;  /* 0x00000067491e7223 */ /* 0x000fe2000000001e */
[----:B------:R-:W-:Y:S01]  /*b100*/  FMUL R35, R70, R35 ;  /* 0x0000002346237220 */ /* 0x000fe20000400000 */
        /* <DEDUP_REMOVED lines=34> */
[----:B------:R-:W-:Y:S01]  /*b330*/  FFMA R41, R73, R114, R41 ;  /* 0x0000007249297223 */ /* 0x000fe20000000029 */
[C---:B------:R-:W-:Y:S01]  /*b340*/  FMUL R47, R70.reuse, R47 ;  /* 0x0000002f462f7220 */ /* 0x040fe20000400000 */
[C---:B------:R-:W-:Y:S01]  /*b350*/  FMUL R44, R70.reuse, R48 ;  /* 0x00000030462c7220 */ /* 0x040fe20000400000 */
[----:B------:R-:W-:Y:S01]  /*b360*/  FMUL R45, R70, R49 ;  /* 0x00000031462d7220 */ /* 0x000fe20000400000 */
[----:B------:R1:W-:Y:S01]  /*b370*/  STS.128 [R156+0xc400], R32 ;  /* 0x00c400209c007388 */ /* 0x0003e20000000c00 */
[----:B------:R-:W-:Y:S01]  /*b380*/  LOP3.LUT R128, R131, 0xffff0000, RZ, 0xc0, !PT ;  /* 0xffff000083807812 */ /* 0x000fe200078ec0ff */
[----:B------:R-:W-:Y:S01]  /*b390*/  FFMA R42, R73, R115, R42 ;  /* 0x00000073492a7223 */ /* 0x000fe2000000002a */
[----:B------:R-:W-:Y:S01]  /*b3a0*/  F2FP.BF16.F32.PACK_AB R40, R41, R40 ;  /* 0x000000282928723e */ /* 0x000fe200000010ff */
[C---:B------:R-:W-:Y:S01]  /*b3b0*/  FFMA R47, R73.reuse, R116, R47 ;  /* 0x00000074492f7223 */ /* 0x040fe2000000002f */
[C---:B------:R-:W-:Y:S01]  /*b3c0*/  FFMA R44, R73.reuse, R117, R44 ;  /* 0x00000075492c7223 */ /* 0x040fe2000000002c */
[----:B------:R-:W-:Y:S01]  /*b3d0*/  SHF.L.U32 R129, R136, 0x10, RZ ;  /* 0x0000001088817819 */ /* 0x000fe200000006ff */
[C---:B------:R-:W-:Y:S01]  /*b3e0*/  FFMA R45, R73.reuse, R118, R45 ;  /* 0x00000076492d7223 */ /* 0x040fe2000000002d */
[C---:B------:R-:W-:Y:S01]  /*b3f0*/  FMUL R46, R70.reuse, R50 ;  /* 0x00000032462e7220 */ /* 0x040fe20000400000 */
[C---:B------:R-:W-:Y:S01]  /*b400*/  FMUL R51, R70.reuse, R51 ;  /* 0x0000003346337220 */ /* 0x040fe20000400000 */
[C---:B------:R-:W-:Y:S01]  /*b410*/  FMUL R48, R70.reuse, R52 ;  /* 0x0000003446307220 */ /* 0x040fe20000400000 */
[C---:B------:R-:W-:Y:S01]  /*b420*/  FMUL R49, R70.reuse, R53 ;  /* 0x0000003546317220 */ /* 0x040fe20000400000 */
[C---:B------:R-:W-:Y:S01]  /*b430*/  FFMA R46, R73.reuse, R119, R46 ;  /* 0x00000077492e7223 */ /* 0x040fe2000000002e */
[C---:B------:R-:W-:Y:S01]  /*b440*/  FMUL R50, R70.reuse, R54 ;  /* 0x0000003646327220 */ /* 0x040fe20000400000 */
[C---:B------:R-:W-:Y:S01]  /*b450*/  FFMA R51, R73.reuse, R120, R51 ;  /* 0x0000007849337223 */ /* 0x040fe20000000033 */
[C---:B------:R-:W-:Y:S01]  /*b460*/  FMUL R55, R70.reuse, R55 ;  /* 0x0000003746377220 */ /* 0x040fe20000400000 */
[C---:B------:R-:W-:Y:S01]  /*b470*/  FFMA R48, R73.reuse, R121, R48 ;  /* 0x0000007949307223 */ /* 0x040fe20000000030 */
[C---:B------:R-:W-:Y:S01]  /*b480*/  FMUL R52, R70.reuse, R56 ;  /* 0x0000003846347220 */ /* 0x040fe20000400000 */
[C---:B------:R-:W-:Y:S01]  /*b490*/  FFMA R49, R73.reuse, R122, R49 ;  /* 0x0000007a49317223 */ /* 0x040fe20000000031 */
[C---:B------:R-:W-:Y:S01]  /*b4a0*/  FMUL R53, R70.reuse, R57 ;  /* 0x0000003946357220 */ /* 0x040fe20000400000 */
[----:B------:R-:W-:Y:S01]  /*b4b0*/  FFMA R50, R73, R123, R50 ;  /* 0x0000007b49327223 */ /* 0x000fe20000000032 */
[C---:B------:R-:W-:Y:S01]  /*b4c0*/  FMUL R54, R70.reuse, R58 ;  /* 0x0000003a46367220 */ /* 0x040fe20000400000 */
[----:B------:R-:W-:Y:S01]  /*b4d0*/  F2FP.BF16.F32.PACK_AB R41, R47, R42 ;  /* 0x0000002a2f29723e */ /* 0x000fe200000010ff */
[----:B------:R-:W-:Y:S01]  /*b4e0*/  FFMA R55, R73, R124, R55 ;  /* 0x0000007c49377223 */ /* 0x000fe20000000037 */
[C---:B------:R-:W-:Y:S01]  /*b4f0*/  FMUL R59, R70.reuse, R59 ;  /* 0x0000003b463b7220 */ /* 0x040fe20000400000 */
[----:B------:R-:W-:Y:S01]  /*b500*/  F2FP.BF16.F32.PACK_AB R42, R45, R44 ;  /* 0x0000002c2d2a723e */ /* 0x000fe200000010ff */
[----:B------:R-:W-:Y:S01]  /*b510*/  FFMA R52, R73, R125, R52 ;  /* 0x0000007d49347223 */ /* 0x000fe20000000034 */
[----:B------:R-:W-:Y:S01]  /*b520*/  F2FP.BF16.F32.PACK_AB R43, R51, R46 ;  /* 0x0000002e332b723e */ /* 0x000fe200000010ff */
[----:B------:R-:W-:Y:S01]  /*b530*/  FMUL R56, R70, R60 ;  /* 0x0000003c46387220 */ /* 0x000fe20000400000 */
[----:B------:R-:W-:Y:S01]  /*b540*/  LOP3.LUT R130, R136, 0xffff0000, RZ, 0xc0, !PT ;  /* 0xffff000088827812 */ /* 0x000fe200078ec0ff */
[----:B------:R-:W-:Y:S01]  /*b550*/  FFMA R53, R73, R126, R53 ;  /* 0x0000007e49357223 */ /* 0x000fe20000000035 */
[----:B------:R-:W-:Y:S01]  /*b560*/  SHF.L.U32 R131, R137, 0x10, RZ ;  /* 0x0000001089837819 */ /* 0x000fe200000006ff */
[----:B------:R1:W-:Y:S01]  /*b570*/  STS.128 [R155+0xc400], R40 ;  /* 0x00c400289b007388 */ /* 0x0003e20000000c00 */
[C---:B------:R-:W-:Y:S01]  /*b580*/  FMUL R57, R70.reuse, R61 ;  /* 0x0000003d46397220 */ /* 0x040fe20000400000 */
[----:B------:R-:W-:Y:S01]  /*b590*/  FFMA R54, R73, R127, R54 ;  /* 0x0000007f49367223 */ /* 0x000fe20000000036 */
[----:B------:R-:W-:Y:S01]  /*b5a0*/  LOP3.LUT R132, R137, 0xffff0000, RZ, 0xc0, !PT ;  /* 0xffff000089847812 */ /* 0x000fe200078ec0ff */
[----:B------:R-:W-:Y:S01]  /*b5b0*/  FMUL R58, R70, R62 ;  /* 0x0000003e463a7220 */ /* 0x000fe20000400000 */
[C---:B------:R-:W-:Y:S01]  /*b5c0*/  FFMA R59, R73.reuse, R128, R59 ;  /* 0x00000080493b7223 */ /* 0x040fe2000000003b */
[----:B------:R-:W-:Y:S01]  /*b5d0*/  SHF.L.U32 R133, R138, 0x10, RZ ;  /* 0x000000108a857819 */ /* 0x000fe200000006ff */
[----:B------:R-:W-:Y:S01]  /*b5e0*/  FMUL R63, R70, R63 ;  /* 0x0000003f463f7220 */ /* 0x000fe20000400000 */
        /* <DEDUP_REMOVED lines=9> */
[C---:B------:R-:W-:Y:S01]  /*b680*/  FMUL R62, R70.reuse, R66 ;  /* 0x00000042463e7220 */ /* 0x040fe20000400000 */
[----:B------:R-:W-:Y:S01]  /*b690*/  F2FP.BF16.F32.PACK_AB R49, R55, R50 ;  /* 0x000000323731723e */ /* 0x000fe200000010ff */
[----:B------:R-:W-:Y:S01]  /*b6a0*/  FFMA R63, R73, R132, R63 ;  /* 0x00000084493f7223 */ /* 0x000fe2000000003f */
[----:B------:R-:W-:Y:S01]  /*b6b0*/  FMUL R67, R70, R67 ;  /* 0x0000004346437220 */ /* 0x000fe20000400000 */
[----:B------:R-:W-:Y:S01]  /*b6c0*/  F2FP.BF16.F32.PACK_AB R50, R53, R52 ;  /* 0x000000343532723e */ /* 0x000fe200000010ff */
[----:B------:R-:W-:Y:S01]  /*b6d0*/  FFMA R60, R73, R133, R60 ;  /* 0x00000085493c7223 */ /* 0x000fe2000000003c */
[----:B------:R-:W-:Y:S01]  /*b6e0*/  F2FP.BF16.F32.PACK_AB R51, R59, R54 ;  /* 0x000000363b33723e */ /* 0x000fe200000010ff */
[C---:B------:R-:W-:Y:S01]  /*b6f0*/  FFMA R61, R73.reuse, R134, R61 ;  /* 0x00000086493d7223 */ /* 0x040fe2000000003d */
[C---:B------:R-:W-:Y:S01]  /*b700*/  FFMA R62, R73.reuse, R135, R62 ;  /* 0x00000087493e7223 */ /* 0x040fe2000000003e */
[----:B------:R-:W-:Y:S01]  /*b710*/  FFMA R67, R73, R136, R67 ;  /* 0x0000008849437223 */ /* 0x000fe20000000043 */
[----:B------:R-:W-:Y:S01]  /*b720*/  F2FP.BF16.F32.PACK_AB R56, R57, R56 ;  /* 0x000000383938723e */ /* 0x000fe200000010ff */
[----:B------:R1:W-:Y:S01]  /*b730*/  STS.128 [R154+0xc400], R48 ;  /* 0x00c400309a007388 */ /* 0x0003e20000000c00 */
[----:B------:R-:W-:Y:S02]  /*b740*/  F2FP.BF16.F32.PACK_AB R57, R63, R58 ;  /* 0x0000003a3f39723e */ /* 0x000fe400000010ff */
        /* <DEDUP_REMOVED lines=21> */
.L_x_142:
[----:B------:R-:W-:Y:S05]  /*b8a0*/  BSYNC.RECONVERGENT B0 ;  /* 0x0000000000007941 */ /* 0x000fea0003800200 */
.L_x_141:
[----:B------:R-:W-:Y:S01]  /*b8b0*/  BAR.SYNC.DEFER_BLOCKING 0x1, 0x80 ;  /* 0x0042000000007b1d */ /* 0x000fe20000010000 */
[----:B------:R-:W-:Y:S01]  /*b8c0*/  UISETP.NE.AND UP0, UPT, UR52, -0x4, UPT ;  /* 0xfffffffc3400788c */ /* 0x000fe2000bf05270 */
[----:B------:R-:W-:Y:S08]  /*b8d0*/  IADD3 R68, PT, PT, R68, 0x1, RZ ;  /* 0x0000000144447810 */ /* 0x000ff00007ffe0ff */
[----:B------:R-:W-:Y:S05]  /*b8e0*/  BRA.U !UP0, `(.L_x_143) ;  /* 0x0000000108287547 */ /* 0x000fea000b800000 */
[----:B------:R-:W-:Y:S01]  /*b8f0*/  ISETP.NE.AND P0, PT, R166, RZ, PT ;  /* 0x000000ffa600720c */ /* 0x000fe20003f05270 */
[----:B------:R-:W-:Y:S01]  /*b900*/  IMAD.U32 R3, RZ, RZ, UR46 ;  /* 0x0000002eff037e24 */ /* 0x000fe2000f8e00ff */
[----:B------:R-:W-:Y:S01]  /*b910*/  UIADD3 UR4, UPT, UPT, UR46, 0x1, URZ ;  /* 0x000000012e047890 */ /* 0x000fe2000fffe0ff */
[----:B------:R-:W-:Y:S03]  /*b920*/  IMAD.U32 R0, RZ, RZ, UR47 ;  /* 0x0000002fff007e24 */ /* 0x000fe6000f8e00ff */
[----:B------:R-:W-:Y:S04]  /*b930*/  UISETP.NE.AND UP0, UPT, UR4, 0x4, UPT ;  /* 0x000000040400788c */ /* 0x000fe8000bf05270 */
[----:B------:R-:W-:Y:S03]  /*b940*/  USEL UR46, UR4, URZ, UP0 ;  /* 0x000000ff042e7287 */ /* 0x000fe60008000000 */
[----:B------:R-:W-:Y:S05]  /*b950*/  @P0 LEA R3, R3, UR44, 0x3 ;  /* 0x0000002c03030c11 */ /* 0x000fea000f8e18ff */
[----:B------:R-:W-:Y:S05]  /*b960*/  @P0 VIADD R3, R3, 0x40 ;  /* 0x0000004003030836 */ /* 0x000fea0000000000 */
[----:B------:R-:W-:Y:S04]  /*b970*/  @P0 PRMT R0, R0, 0x654, R3 ;  /* 0x0000065400000816 */ /* 0x000fe80000000003 */
[----:B------:R2:W-:Y:S03]  /*b980*/  @P0 SYNCS.ARRIVE.TRANS64.RED.A1T0 RZ, [R0+URZ], RZ ;  /* 0x000000ff00ff09a7 */ /* 0x0005e600081004ff */
.L_x_143:
[----:B------:R-:W-:Y:S01]  /*b990*/  R2UR UR4, R148 ;  /* 0x00000000940472ca */ /* 0x000fe200000e0000 */
[----:B------:R-:W-:Y:S01]  /*b9a0*/  UISETP.NE.AND UP0, UPT, UR62, URZ, UPT ;  /* 0x000000ff3e00728c */ /* 0x000fe2000bf05270 */
[----:B------:R-:W-:Y:S01]  /*b9b0*/  ISETP.NE.AND P0, PT, R152, 0x2, PT ;  /* 0x000000029800780c */ /* 0x000fe20003f05270 */
[----:B------:R-:W-:Y:S01]  /*b9c0*/  UIADD3 UR20, UPT, UPT, UR37, UR63, URZ ;  /* 0x0000003f25147290 */ /* 0x000fe2000fffe0ff */
[----:B------:R-:W-:Y:S01]  /*b9d0*/  ISETP.NE.AND P1, PT, R68, 0x2, PT ;  /* 0x000000024400780c */ /* 0x000fe20003f25270 */
[----:B------:R-:W-:Y:S01]  /*b9e0*/  UIADD3 UR52, UPT, UPT, UR52, 0x4, URZ ;  /* 0x0000000434347890 */ /* 0x000fe2000fffe0ff */
[----:B------:R-:W-:Y:S01]  /*b9f0*/  SEL R3, RZ, 0x1, P0 ;  /* 0x00000001ff037807 */ /* 0x000fe20000000000 */
[----:B------:R-:W-:Y:S01]  /*ba00*/  UMOV UR36, UR61 ;  /* 0x0000003d00247c82 */ /* 0x000fe20008000000 */
[----:B--2---:R-:W-:Y:S02]  /*ba10*/  SEL R0, RZ, 0x1, P1 ;  /* 0x00000001ff007807 */ /* 0x004fe40000800000 */
[----:B------:R-:W-:Y:S02]  /*ba20*/  LOP3.LUT R158, R158, R3, RZ, 0x3c, !PT ;  /* 0x000000039e9e7212 */ /* 0x000fe400078e3cff */
[----:B------:R-:W-:Y:S01]  /*ba30*/  LOP3.LUT R159, R159, R0, RZ, 0x3c, !PT ;  /* 0x000000009f9f7212 */ /* 0x000fe200078e3cff */
[----:B------:R-:W-:Y:S01]  /*ba40*/  UIADD3 UR16, UPT, UPT, UR38, UR4, URZ ;  /* 0x0000000426107290 */ /* 0x000fe2000fffe0ff */
[----:B------:R-:W-:Y:S02]  /*ba50*/  SEL R152, R152, RZ, P0 ;  /* 0x000000ff98987207 */ /* 0x000fe40000000000 */
[----:B------:R-:W-:Y:S01]  /*ba60*/  SEL R68, R68, RZ, P1 ;  /* 0x000000ff44447207 */ /* 0x000fe20000800000 */
[----:B------:R-:W-:Y:S08]  /*ba70*/  BRA.U UP0, `(.L_x_144) ;  /* 0xffffff9d00b47547 */ /* 0x000ff0000b83ffff */
[----:B------:R-:W-:-:S13]  /*ba80*/  R2UR UR4, R149 ;  /* 0x00000000950472ca */ /* 0x000fda00000e0000 */
[----:B------:R-:W-:-:S09]  /*ba90*/  UISETP.NE.AND UP0, UPT, UR4, URZ, UPT ;  /* 0x000000ff0400728c */ /* 0x000fd2000bf05270 */
[----:B------:R-:W-:Y:S05]  /*baa0*/  BRA.U !UP0, `(.L_x_145) ;  /* 0x0000000108487547 */ /* 0x000fea000b800000 */
[----:B------:R-:W2:Y:S02]  /*bab0*/  LDCU.64 UR4, c[0x0][0x890] ;  /* 0x00011200ff0477ac */ /* 0x000ea40008000a00 */
[----:B--2---:R-:W-:-:S04]  /*bac0*/  UISETP.NE.U32.AND UP0, UPT, UR4, URZ, UPT ;  /* 0x000000ff0400728c */ /* 0x004fc8000bf05070 */
[----:B------:R-:W-:-:S09]  /*bad0*/  UISETP.NE.AND.EX UP0, UPT, UR5, URZ, UPT, UP0 ;  /* 0x000000ff0500728c */ /* 0x000fd2000bf05300 */
[----:B------:R-:W-:Y:S05]  /*bae0*/  BRA.U UP0, `(.L_x_146) ;  /* 0x00000001000c7547 */ /* 0x000fea000b800000 */
[----:B------:R-:W-:-:S13]  /*baf0*/  FSETP.NEU.AND P0, PT, R73, RZ, PT ;  /* 0x000000ff4900720b */ /* 0x000fda0003f0d000 */
[----:B------:R-:W-:Y:S05]  /*bb00*/  @!P0 EXIT ;  /* 0x000000000000894d */ /* 0x000fea0003800000 */
[----:B------:R-:W-:Y:S05]  /*bb10*/  BRA `(.L_x_145) ;  /* 0x00000000002c7947 */ /* 0x000fea0003800000 */
.L_x_146:
[----:B------:R-:W-:Y:S01]  /*bb20*/  ISETP.NE.AND P0, PT, R151, RZ, PT ;  /* 0x000000ff9700720c */ /* 0x000fe20003f05270 */
[----:B------:R-:W-:-:S12]  /*bb30*/  BSSY.RECONVERGENT B0, `(.L_x_145) ;  /* 0x0000009000007945 */ /* 0x000fd80003800200 */
[----:B------:R-:W-:Y:S05]  /*bb40*/  @P0 BRA `(.L_x_147) ;  /* 0x0000000000140947 */ /* 0x000fea0003800000 */
[----:B------:R-:W2:Y:S02]  /*bb50*/  LDCU.64 UR4, c[0x0][0x888] ;  /* 0x00011100ff0477ac */ /* 0x000ea40008000a00 */
[----:B--2---:R-:W-:-:S04]  /*bb60*/  ISETP.NE.U32.AND P0, PT, RZ, UR4, PT ;  /* 0x00000004ff007c0c */ /* 0x004fc8000bf05070 */
[----:B------:R-:W-:-:S13]  /*bb70*/  ISETP.NE.AND.EX P0, PT, RZ, UR5, PT, P0 ;  /* 0x00000005ff007c0c */ /* 0x000fda000bf05300 */
[----:B------:R-:W-:Y:S05]  /*bb80*/  @!P0 EXIT ;  /* 0x000000000000894d */ /* 0x000fea0003800000 */
[----:B------:R-:W-:Y:S05]  /*bb90*/  BRA `(.L_x_148) ;  /* 0x0000000000087947 */ /* 0x000fea0003800000 */
.L_x_147:
[----:B------:R-:W-:-:S13]  /*bba0*/  FSETP.NEU.AND P0, PT, R73, RZ, PT ;  /* 0x000000ff4900720b */ /* 0x000fda0003f0d000 */
[----:B------:R-:W-:Y:S05]  /*bbb0*/  @!P0 EXIT ;  /* 0x000000000000894d */ /* 0x000fea0003800000 */
.L_x_148:
[----:B------:R-:W-:Y:S05]  /*bbc0*/  BSYNC.RECONVERGENT B0 ;  /* 0x0000000000007941 */ /* 0x000fea0003800200 */
.L_x_145:
[----:B------:R-:W-:Y:S01]  /*bbd0*/  ULEA UR4, UR46, UR44, 0x3 ;  /* 0x0000002c2e047291 */ /* 0x000fe2000f8e18ff */
[----:B------:R-:W-:-:S04]  /*bbe0*/  DEPBAR.LE SB0, 0x0 ;  /* 0x000080000000791a */ /* 0x000fc80000000000 */
[----:B------:R-:W-:-:S04]  /*bbf0*/  UIADD3 UR4, UPT, UPT, UR4, 0x40, URZ ;  /* 0x0000004004047890 */ /* 0x000fc8000fffe0ff */
[----:B------:R-:W-:-:S09]  /*bc00*/  UPRMT UR4, UR47, 0x654, UR4 ;  /* 0x000006542f047896 */ /* 0x000fd20008000004 */
[----:B------:R-:W-:Y:S01]  /*bc10*/  SYNCS.ARRIVE.TRANS64.RED.A1T0 RZ, [UR4], RZ ;  /* 0x000000ffffff79a7 */ /* 0x000fe20008100404 */
[----:B------:R-:W-:Y:S05]  /*bc20*/  EXIT ;  /* 0x000000000000794d */ /* 0x000fea0003800000 */
.L_x_24:
[----:B--2---:R2:W3:Y:S02]  /*bc30*/  SYNCS.PHASECHK.TRANS64.TRYWAIT P0, [R3+URZ+0xc0], R2 ;  /* 0x0000c002030075a7 */ /* 0x0044e400080011ff */
[----:B---3--:R-:W-:Y:S05]  /*bc40*/  @!P0 NANOSLEEP.SYNCS 0x989680 ;  /* 0x009896800000895d */ /* 0x008fea0003900000 */
[----:B------:R-:W3:Y:S02]  /*bc50*/  @!P0 SYNCS.PHASECHK.TRANS64 P0, [R3+URZ+0xc0], R2 ;  /* 0x0000c002030085a7 */ /* 0x000ee400080010ff */
[----:B---3--:R-:W-:Y:S05]  /*bc60*/  @!P0 BRA `(.L_x_24) ;  /* 0xfffffffc00f08947 */ /* 0x008fea000383ffff */
[----:B------:R-:W-:Y:S05]  /*bc70*/  BRA `(.L_x_149) ;  /* 0xffffff5c00487947 */ /* 0x000fea000383ffff */
.L_x_27:
[----:B-1----:R-:W-:-:S07]  /*bc80*/  MOV R0, UR5 ;  /* 0x0000000500007c02 */ /* 0x002fce0008000f00 */
.L_x_150:
[----:B-1----:R1:W2:Y:S02]  /*bc90*/  SYNCS.PHASECHK.TRANS64.TRYWAIT P0, [R0+URZ+0x10], R3 ;  /* 0x00001003000075a7 */ /* 0x0022a400080011ff */
[----:B--2---:R-:W-:Y:S05]  /*bca0*/  @!P0 NANOSLEEP.SYNCS 0x989680 ;  /* 0x009896800000895d */ /* 0x004fea0003900000 */
[----:B------:R-:W2:Y:S02]  /*bcb0*/  @!P0 SYNCS.PHASECHK.TRANS64 P0, [R0+URZ+0x10], R3 ;  /* 0x00001003000085a7 */ /* 0x000ea400080010ff */
[----:B--2---:R-:W-:Y:S05]  /*bcc0*/  @!P0 BRA `(.L_x_150) ;  /* 0xfffffffc00f08947 */ /* 0x004fea000383ffff */
[----:B------:R-:W-:Y:S05]  /*bcd0*/  BRA `(.L_x_26) ;  /* 0xffffff5c00a07947 */ /* 0x000fea000383ffff */
.L_x_36:
[----:B-1----:R-:W-:-:S07]  /*bce0*/  MOV R0, UR6 ;  /* 0x0000000600007c02 */ /* 0x002fce0008000f00 */
.L_x_151:
[----:B-1----:R1:W2:Y:S02]  /*bcf0*/  SYNCS.PHASECHK.TRANS64.TRYWAIT P0, [R0+URZ+0x10], R3 ;  /* 0x00001003000075a7 */ /* 0x0022a400080011ff */
[----:B--2---:R-:W-:Y:S05]  /*bd00*/  @!P0 NANOSLEEP.SYNCS 0x989680 ;  /* 0x009896800000895d */ /* 0x004fea0003900000 */
[----:B------:R-:W2:Y:S02]  /*bd10*/  @!P0 SYNCS.PHASECHK.TRANS64 P0, [R0+URZ+0x10], R3 ;  /* 0x00001003000085a7 */ /* 0x000ea400080010ff */
[----:B--2---:R-:W-:Y:S05]  /*bd20*/  @!P0 BRA `(.L_x_151) ;  /* 0xfffffffc00f08947 */ /* 0x004fea000383ffff */
[----:B------:R-:W-:Y:S05]  /*bd30*/  BRA `(.L_x_35) ;  /* 0xffffff6000ac7947 */ /* 0x000fea000383ffff */
.L_x_43:
[----:B-1----:R1:W4:Y:S02]  /*bd40*/  SYNCS.PHASECHK.TRANS64.TRYWAIT P0, [R3+URZ+0x70], R0 ;  /* 0x00007000030075a7 */ /* 0x00232400080011ff */
[----:B----4-:R-:W-:Y:S05]  /*bd50*/  @!P0 NANOSLEEP.SYNCS 0x989680 ;  /* 0x009896800000895d */ /* 0x010fea0003900000 */
[----:B------:R-:W4:Y:S02]  /*bd60*/  @!P0 SYNCS.PHASECHK.TRANS64 P0, [R3+URZ+0x70], R0 ;  /* 0x00007000030085a7 */ /* 0x000f2400080010ff */
[----:B----4-:R-:W-:Y:S05]  /*bd70*/  @!P0 BRA `(.L_x_43) ;  /* 0xfffffffc00f08947 */ /* 0x010fea000383ffff */
[----:B------:R-:W-:Y:S05]  /*bd80*/  BRA `(.L_x_152) ;  /* 0xffffff6400987947 */ /* 0x000fea000383ffff */
.L_x_47:
[----:B-1----:R-:W-:-:S07]  /*bd90*/  MOV R0, UR4 ;  /* 0x0000000400007c02 */ /* 0x002fce0008000f00 */
.L_x_153:
[----:B-1----:R1:W2:Y:S02]  /*bda0*/  SYNCS.PHASECHK.TRANS64.TRYWAIT P0, [R0+URZ], R3 ;  /* 0x00000003000075a7 */ /* 0x0022a400080011ff */
[----:B--2---:R-:W-:Y:S05]  /*bdb0*/  @!P0 NANOSLEEP.SYNCS 0x989680 ;  /* 0x009896800000895d */ /* 0x004fea0003900000 */
[----:B------:R-:W2:Y:S02]  /*bdc0*/  @!P0 SYNCS.PHASECHK.TRANS64 P0, [R0+URZ], R3 ;  /* 0x00000003000085a7 */ /* 0x000ea400080010ff */
[----:B--2---:R-:W-:Y:S05]  /*bdd0*/  @!P0 BRA `(.L_x_153) ;  /* 0xfffffffc00f08947 */ /* 0x004fea000383ffff */
[----:B------:R-:W-:Y:S05]  /*bde0*/  BRA `(.L_x_154) ;  /* 0xffffff6c00407947 */ /* 0x000fea000383ffff */
.L_x_50:
[----:B-1----:R1:W2:Y:S02]  /*bdf0*/  SYNCS.PHASECHK.TRANS64.TRYWAIT P0, [R2+URZ+0xb0], R5 ;  /* 0x0000b005020075a7 */ /* 0x0022a400080011ff */
[----:B--2---:R-:W-:Y:S05]  /*be00*/  @!P0 NANOSLEEP.SYNCS 0x989680 ;  /* 0x009896800000895d */ /* 0x004fea0003900000 */
[----:B------:R-:W2:Y:S02]  /*be10*/  @!P0 SYNCS.PHASECHK.TRANS64 P0, [R2+URZ+0xb0], R5 ;  /* 0x0000b005020085a7 */ /* 0x000ea400080010ff */
[----:B--2---:R-:W-:Y:S05]  /*be20*/  @!P0 BRA `(.L_x_50) ;  /* 0xfffffffc00f08947 */ /* 0x004fea000383ffff */
[----:B------:R-:W-:Y:S05]  /*be30*/  BRA `(.L_x_155) ;  /* 0xffffff6c009c7947 */ /* 0x000fea000383ffff */
.L_x_51:
[----:B------:R-:W-:-:S07]  /*be40*/  MOV R2, UR4 ;  /* 0x0000000400027c02 */ /* 0x000fce0008000f00 */
.L_x_156:
[----:B-1----:R1:W2:Y:S02]  /*be50*/  SYNCS.PHASECHK.TRANS64.TRYWAIT P0, [R2+URZ+0x80], R5 ;  /* 0x00008005020075a7 */ /* 0x0022a400080011ff */
[----:B--2---:R-:W-:Y:S05]  /*be60*/  @!P0 NANOSLEEP.SYNCS 0x989680 ;  /* 0x009896800000895d */ /* 0x004fea0003900000 */
[----:B------:R-:W2:Y:S02]  /*be70*/  @!P0 SYNCS.PHASECHK.TRANS64 P0, [R2+URZ+0x80], R5 ;  /* 0x00008005020085a7 */ /* 0x000ea400080010ff */
[----:B--2---:R-:W-:Y:S05]  /*be80*/  @!P0 BRA `(.L_x_156) ;  /* 0xfffffffc00f08947 */ /* 0x004fea000383ffff */
[----:B------:R-:W-:Y:S05]  /*be90*/  BRA `(.L_x_157) ;  /* 0xffffff6c00ac7947 */ /* 0x000fea000383ffff */
.L_x_52:
[----:B-1----:R1:W2:Y:S02]  /*bea0*/  SYNCS.PHASECHK.TRANS64.TRYWAIT P1, [R2+URZ+0x70], R5 ;  /* 0x00007005020075a7 */ /* 0x0022a400080211ff */
[----:B--2---:R-:W-:Y:S05]  /*beb0*/  @!P1 NANOSLEEP.SYNCS 0x989680 ;  /* 0x009896800000995d */ /* 0x004fea0003900000 */
[----:B------:R-:W2:Y:S02]  /*bec0*/  @!P1 SYNCS.PHASECHK.TRANS64 P1, [R2+URZ+0x70], R5 ;  /* 0x00007005020095a7 */ /* 0x000ea400080210ff */
[----:B--2---:R-:W-:Y:S05]  /*bed0*/  @!P1 BRA `(.L_x_52) ;  /* 0xfffffffc00f09947 */ /* 0x004fea000383ffff */
[----:B------:R-:W-:Y:S05]  /*bee0*/  BRA `(.L_x_158) ;  /* 0xffffff6c00dc7947 */ /* 0x000fea000383ffff */
.L_x_55:
[----:B------:R-:W-:-:S07]  /*bef0*/  MOV R0, UR4 ;  /* 0x0000000400007c02 */ /* 0x000fce0008000f00 */
.L_x_159:
[----:B-1----:R1:W2:Y:S02]  /*bf00*/  SYNCS.PHASECHK.TRANS64.TRYWAIT P0, [R0+URZ+0x80], R3 ;  /* 0x00008003000075a7 */ /* 0x0022a400080011ff */
[----:B--2---:R-:W-:Y:S05]  /*bf10*/  @!P0 NANOSLEEP.SYNCS 0x989680 ;  /* 0x009896800000895d */ /* 0x004fea0003900000 */
[----:B------:R-:W2:Y:S02]  /*bf20*/  @!P0 SYNCS.PHASECHK.TRANS64 P0, [R0+URZ+0x80], R3 ;  /* 0x00008003000085a7 */ /* 0x000ea400080010ff */
[----:B--2---:R-:W-:Y:S05]  /*bf30*/  @!P0 BRA `(.L_x_159) ;  /* 0xfffffffc00f08947 */ /* 0x004fea000383ffff */
[----:B------:R-:W-:Y:S05]  /*bf40*/  BRA `(.L_x_54) ;  /* 0xffffff7000307947 */ /* 0x000fea000383ffff */
.L_x_64:
[----:B-1----:R-:W-:-:S04]  /*bf50*/  MOV R0, UR5 ;  /* 0x0000000500007c02 */ /* 0x002fc80008000f00 */
[----:B------:R1:W2:Y:S03]  /*bf60*/  SYNCS.PHASECHK.TRANS64.TRYWAIT P0, [R0+URZ+0x8], R7 ;  /* 0x00000807000075a7 */ /* 0x0002a600080011ff */
[----:B--2---:R-:W-:Y:S05]  /*bf70*/  @!P0 NANOSLEEP.SYNCS 0x989680 ;  /* 0x009896800000895d */ /* 0x004fea0003900000 */
[----:B------:R-:W2:Y:S02]  /*bf80*/  @!P0 SYNCS.PHASECHK.TRANS64 P0, [R0+URZ+0x8], R7 ;  /* 0x00000807000085a7 */ /* 0x000ea400080010ff */
[----:B--2---:R-:W-:Y:S05]  /*bf90*/  @!P0 BRA `(.L_x_64) ;  /* 0xfffffffc00ec8947 */ /* 0x004fea000383ffff */
[----:B------:R-:W-:Y:S05]  /*bfa0*/  BRA `(.L_x_63) ;  /* 0xffffff7000e47947 */ /* 0x000fea000383ffff */
.L_x_66:
[----:B------:R-:W-:Y:S01]  /*bfb0*/  BSSY B0, `(.L_x_160) ;  /* 0x0000006000007945 */ /* 0x000fe20003800000 */
[----:B------:R-:W-:-:S07]  /*bfc0*/  MOV R15, 0xffffffff ;  /* 0xffffffff000f7802 */ /* 0x000fce0000000f00 */
[----:B-1---5:R-:W-:Y:S05]  /*bfd0*/  WARPSYNC.COLLECTIVE R15, `(.L_x_161) ;  /* 0x000000000f0c7348 */ /* 0x022fea0003c00000 */
[----:B------:R-:W-:Y:S02]  /*bfe0*/  ELECT P6, UR79, PT ;  /* 0x00000000004f782f */ /* 0x000fe400038c0000 */
[----:B------:R-:W-:Y:S01]  /*bff0*/  MOV R14, UR79 ;  /* 0x0000004f000e7c02 */ /* 0x000fe20008000f00 */
[----:B-1---5:R-:W-:Y:S10]  /*c000*/  ENDCOLLECTIVE ;  /* 0x000000000000791b */ /* 0x022ff40003800000 */
.L_x_161:
[----:B------:R-:W-:Y:S05]  /*c010*/  BSYNC B0 ;  /* 0x0000000000007941 */ /* 0x000fea0003800000 */
.L_x_160:
[----:B------:R-:W-:Y:S05]  /*c020*/  BRA `(.L_x_162) ;  /* 0xffffff7400147947 */ /* 0x000fea000383ffff */
.L_x_68:
[----:B-1----:R-:W-:-:S04]  /*c030*/  MOV R0, UR5 ;  /* 0x0000000500007c02 */ /* 0x002fc80008000f00 */
[----:B------:R1:W2:Y:S03]  /*c040*/  SYNCS.PHASECHK.TRANS64.TRYWAIT P0, [R0+URZ+0x8], R5 ;  /* 0x00000805000075a7 */ /* 0x0002a600080011ff */
[----:B--2---:R-:W-:Y:S05]  /*c050*/  @!P0 NANOSLEEP.SYNCS 0x989680 ;  /* 0x009896800000895d */ /* 0x004fea0003900000 */
[----:B------:R-:W2:Y:S02]  /*c060*/  @!P0 SYNCS.PHASECHK.TRANS64 P0, [R0+URZ+0x8], R5 ;  /* 0x00000805000085a7 */ /* 0x000ea400080010ff */
[----:B--2---:R-:W-:Y:S05]  /*c070*/  @!P0 BRA `(.L_x_68) ;  /* 0xfffffffc00ec8947 */ /* 0x004fea000383ffff */
[----:B------:R-:W-:Y:S05]  /*c080*/  BRA `(.L_x_67) ;  /* 0xffffff7400187947 */ /* 0x000fea000383ffff */
.L_x_69:
[----:B-1----:R1:W2:Y:S02]  /*c090*/  SYNCS.PHASECHK.TRANS64.TRYWAIT P0, [R0+URZ+0x70], R5 ;  /* 0x00007005000075a7 */ /* 0x0022a400080011ff */
[----:B--2---:R-:W-:Y:S05]  /*c0a0*/  @!P0 NANOSLEEP.SYNCS 0x989680 ;  /* 0x009896800000895d */ /* 0x004fea0003900000 */
[----:B------:R-:W2:Y:S02]  /*c0b0*/  @!P0 SYNCS.PHASECHK.TRANS64 P0, [R0+URZ+0x70], R5 ;  /* 0x00007005000085a7 */ /* 0x000ea400080010ff */
[----:B--2---:R-:W-:Y:S05]  /*c0c0*/  @!P0 BRA `(.L_x_69) ;  /* 0xfffffffc00f08947 */ /* 0x004fea000383ffff */
[----:B------:R-:W-:Y:S05]  /*c0d0*/  BRA `(.L_x_163) ;  /* 0xffffff7800247947 */ /* 0x000fea000383ffff */
.L_x_71:
[----:B------:R-:W-:-:S07]  /*c0e0*/  MOV R0, UR46 ;  /* 0x0000002e00007c02 */ /* 0x000fce0008000f00 */
.L_x_164:
[----:B-1----:R1:W2:Y:S02]  /*c0f0*/  SYNCS.PHASECHK.TRANS64.TRYWAIT P0, [R0+URZ+0xa0], R5 ;  /* 0x0000a005000075a7 */ /* 0x0022a400080011ff */
[----:B--2---:R-:W-:Y:S05]  /*c100*/  @!P0 NANOSLEEP.SYNCS 0x989680 ;  /* 0x009896800000895d */ /* 0x004fea0003900000 */
[----:B------:R-:W2:Y:S02]  /*c110*/  @!P0 SYNCS.PHASECHK.TRANS64 P0, [R0+URZ+0xa0], R5 ;  /* 0x0000a005000085a7 */ /* 0x000ea400080010ff */
[----:B--2---:R-:W-:Y:S05]  /*c120*/  @!P0 BRA `(.L_x_164) ;  /* 0xfffffffc00f08947 */ /* 0x004fea000383ffff */
[----:B------:R-:W-:Y:S05]  /*c130*/  BRA `(.L_x_165) ;  /* 0xffffff7800707947 */ /* 0x000fea000383ffff */
.L_x_74:
[----:B------:R-:W-:Y:S07]  /*c140*/  MOV R0, UR7 ;  /* 0x0000000700007c02 */ /* 0x000fee0008000f00 */
.L_x_166:
[----:B-1----:R1:W2:Y:S02]  /*c150*/  SYNCS.PHASECHK.TRANS64.TRYWAIT P0, [R0+URZ], R5 ;  /* 0x00000005000075a7 */ /* 0x0022a400080011ff */
[----:B--2---:R-:W-:Y:S05]  /*c160*/  @!P0 NANOSLEEP.SYNCS 0x989680 ;  /* 0x009896800000895d */ /* 0x004fea0003900000 */
[----:B------:R-:W2:Y:S02]  /*c170*/  @!P0 SYNCS.PHASECHK.TRANS64 P0, [R0+URZ], R5 ;  /* 0x00000005000085a7 */ /* 0x000ea400080010ff */
[----:B--2---:R-:W-:Y:S05]  /*c180*/  @!P0 BRA `(.L_x_166) ;  /* 0xfffffffc00f08947 */ /* 0x004fea000383ffff */
[----:B------:R-:W-:Y:S05]  /*c190*/  BRA `(.L_x_73) ;  /* 0xffffff7800847947 */ /* 0x000fea000383ffff */
.L_x_78:
[----:B-1----:R-:W-:-:S07]  /*c1a0*/  MOV R0, UR4 ;  /* 0x0000000400007c02 */ /* 0x002fce0008000f00 */
.L_x_167:
[----:B-1----:R1:W2:Y:S02]  /*c1b0*/  SYNCS.PHASECHK.TRANS64.TRYWAIT P0, [R0+URZ], R3 ;  /* 0x00000003000075a7 */ /* 0x0022a400080011ff */
[----:B--2---:R-:W-:Y:S05]  /*c1c0*/  @!P0 NANOSLEEP.SYNCS 0x989680 ;  /* 0x009896800000895d */ /* 0x004fea0003900000 */
[----:B------:R-:W2:Y:S02]  /*c1d0*/  @!P0 SYNCS.PHASECHK.TRANS64 P0, [R0+URZ], R3 ;  /* 0x00000003000085a7 */ /* 0x000ea400080010ff */
[----:B--2---:R-:W-:Y:S05]  /*c1e0*/  @!P0 BRA `(.L_x_167) ;  /* 0xfffffffc00f08947 */ /* 0x004fea000383ffff */
[----:B------:R-:W-:Y:S05]  /*c1f0*/  BRA `(.L_x_168) ;  /* 0xffffff7c00c87947 */ /* 0x000fea000383ffff */
.L_x_81:
[----:B------:R-:W-:-:S07]  /*c200*/  MOV R0, UR41 ;  /* 0x0000002900007c02 */ /* 0x000fce0008000f00 */
.L_x_169:
[----:B-1----:R1:W2:Y:S02]  /*c210*/  SYNCS.PHASECHK.TRANS64.TRYWAIT P1, [R0+URZ+0xd0], R3 ;  /* 0x0000d003000075a7 */ /* 0x0022a400080211ff */
[----:B--2---:R-:W-:Y:S05]  /*c220*/  @!P1 NANOSLEEP.SYNCS 0x989680 ;  /* 0x009896800000995d */ /* 0x004fea0003900000 */
[----:B------:R-:W2:Y:S02]  /*c230*/  @!P1 SYNCS.PHASECHK.TRANS64 P1, [R0+URZ+0xd0], R3 ;  /* 0x0000d003000095a7 */ /* 0x000ea400080210ff */
[----:B--2---:R-:W-:Y:S05]  /*c240*/  @!P1 BRA `(.L_x_169) ;  /* 0xfffffffc00f09947 */ /* 0x004fea000383ffff */
[----:B------:R-:W-:Y:S05]  /*c250*/  BRA `(.L_x_170) ;  /* 0xffffff8000147947 */ /* 0x000fea000383ffff */
.L_x_86:
[----:B--2---:R2:W3:Y:S02]  /*c260*/  SYNCS.PHASECHK.TRANS64.TRYWAIT P0, [R12+URZ+0x70], R9 ;  /* 0x000070090c0075a7 */ /* 0x0044e400080011ff */
[----:B---3--:R-:W-:Y:S05]  /*c270*/  @!P0 NANOSLEEP.SYNCS 0x989680 ;  /* 0x009896800000895d */ /* 0x008fea0003900000 */
[----:B------:R-:W3:Y:S02]  /*c280*/  @!P0 SYNCS.PHASECHK.TRANS64 P0, [R12+URZ+0x70], R9 ;  /* 0x000070090c0085a7 */ /* 0x000ee400080010ff */
[----:B---3--:R-:W-:Y:S05]  /*c290*/  @!P0 BRA `(.L_x_86) ;  /* 0xfffffffc00f08947 */ /* 0x008fea000383ffff */
[----:B------:R-:W-:Y:S05]  /*c2a0*/  BRA `(.L_x_171) ;  /* 0xffffff84003c7947 */ /* 0x000fea000383ffff */
.L_x_89:
[----:B------:R-:W-:Y:S07]  /*c2b0*/  MOV R0, UR21 ;  /* 0x0000001500007c02 */ /* 0x000fee0008000f00 */
.L_x_172:
[----:B--2---:R2:W3:Y:S02]  /*c2c0*/  SYNCS.PHASECHK.TRANS64.TRYWAIT P2, [R0+URZ+0x68], R11 ;  /* 0x0000680b000075a7 */ /* 0x0044e400080411ff */
[----:B---3--:R-:W-:Y:S05]  /*c2d0*/  @!P2 NANOSLEEP.SYNCS 0x989680 ;  /* 0x009896800000a95d */ /* 0x008fea0003900000 */
[----:B------:R-:W3:Y:S02]  /*c2e0*/  @!P2 SYNCS.PHASECHK.TRANS64 P2, [R0+URZ+0x68], R11 ;  /* 0x0000680b0000a5a7 */ /* 0x000ee400080410ff */
[----:B---3--:R-:W-:Y:S05]  /*c2f0*/  @!P2 BRA `(.L_x_172) ;  /* 0xfffffffc00f0a947 */ /* 0x008fea000383ffff */
[----:B------:R-:W-:Y:S05]  /*c300*/  BRA `(.L_x_88) ;  /* 0xffffff8800a47947 */ /* 0x000fea000383ffff */
.L_x_92:
[----:B--2---:R-:W-:Y:S07]  /*c310*/  MOV R0, UR21 ;  /* 0x0000001500007c02 */ /* 0x004fee0008000f00 */
.L_x_173:
[----:B--2---:R2:W3:Y:S02]  /*c320*/  SYNCS.PHASECHK.TRANS64.TRYWAIT P0, [R0+URZ+0x40], R9 ;  /* 0x00004009000075a7 */ /* 0x0044e400080011ff */
[----:B---3--:R-:W-:Y:S05]  /*c330*/  @!P0 NANOSLEEP.SYNCS 0x989680 ;  /* 0x009896800000895d */ /* 0x008fea0003900000 */
[----:B------:R-:W3:Y:S02]  /*c340*/  @!P0 SYNCS.PHASECHK.TRANS64 P0, [R0+URZ+0x40], R9 ;  /* 0x00004009000085a7 */ /* 0x000ee400080010ff */
[----:B---3--:R-:W-:Y:S05]  /*c350*/  @!P0 BRA `(.L_x_173) ;  /* 0xfffffffc00f08947 */ /* 0x008fea000383ffff */
[----:B------:R-:W-:Y:S05]  /*c360*/  BRA `(.L_x_174) ;  /* 0xffffff8c00007947 */ /* 0x000fea000383ffff */
.L_x_93:
[----:B------:R-:W-:Y:S07]  /*c370*/  MOV R0, UR21 ;  /* 0x0000001500007c02 */ /* 0x000fee0008000f00 */
.L_x_175:
[----:B--2---:R2:W3:Y:S02]  /*c380*/  SYNCS.PHASECHK.TRANS64.TRYWAIT P0, [R0+URZ+0x48], R9 ;  /* 0x00004809000075a7 */ /* 0x0044e400080011ff */
[----:B---3--:R-:W-:Y:S05]  /*c390*/  @!P0 NANOSLEEP.SYNCS 0x989680 ;  /* 0x009896800000895d */ /* 0x008fea0003900000 */
[----:B------:R-:W3:Y:S02]  /*c3a0*/  @!P0 SYNCS.PHASECHK.TRANS64 P0, [R0+URZ+0x48], R9 ;  /* 0x00004809000085a7 */ /* 0x000ee400080010ff */
[----:B---3--:R-:W-:Y:S05]  /*c3b0*/  @!P0 BRA `(.L_x_175) ;  /* 0xfffffffc00f08947 */ /* 0x008fea000383ffff */
[----:B------:R-:W-:Y:S05]  /*c3c0*/  BRA `(.L_x_176) ;  /* 0xffffff8c003c7947 */ /* 0x000fea000383ffff */
.L_x_94:
[----:B------:R-:W-:Y:S07]  /*c3d0*/  MOV R0, UR21 ;  /* 0x0000001500007c02 */ /* 0x000fee0008000f00 */
.L_x_177:
[----:B--2---:R2:W3:Y:S02]  /*c3e0*/  SYNCS.PHASECHK.TRANS64.TRYWAIT P0, [R0+URZ+0x50], R9 ;  /* 0x00005009000075a7 */ /* 0x0044e400080011ff */
[----:B---3--:R-:W-:Y:S05]  /*c3f0*/  @!P0 NANOSLEEP.SYNCS 0x989680 ;  /* 0x009896800000895d */ /* 0x008fea0003900000 */
[----:B------:R-:W3:Y:S02]  /*c400*/  @!P0 SYNCS.PHASECHK.TRANS64 P0, [R0+URZ+0x50], R9 ;  /* 0x00005009000085a7 */ /* 0x000ee400080010ff */
[----:B---3--:R-:W-:Y:S05]  /*c410*/  @!P0 BRA `(.L_x_177) ;  /* 0xfffffffc00f08947 */ /* 0x008fea000383ffff */
[----:B------:R-:W-:Y:S05]  /*c420*/  BRA `(.L_x_178) ;  /* 0xffffff8c00847947 */ /* 0x000fea000383ffff */
.L_x_95:
[----:B------:R-:W-:Y:S07]  /*c430*/  MOV R0, UR21 ;  /* 0x0000001500007c02 */ /* 0x000fee0008000f00 */
.L_x_179:
[----:B--2---:R2:W3:Y:S02]  /*c440*/  SYNCS.PHASECHK.TRANS64.TRYWAIT P0, [R0+URZ+0x58], R9 ;  /* 0x00005809000075a7 */ /* 0x0044e400080011ff */
[----:B---3--:R-:W-:Y:S05]  /*c450*/  @!P0 NANOSLEEP.SYNCS 0x989680 ;  /* 0x009896800000895d */ /* 0x008fea0003900000 */
[----:B------:R-:W3:Y:S02]  /*c460*/  @!P0 SYNCS.PHASECHK.TRANS64 P0, [R0+URZ+0x58], R9 ;  /* 0x00005809000085a7 */ /* 0x000ee400080010ff */
[----:B---3--:R-:W-:Y:S05]  /*c470*/  @!P0 BRA `(.L_x_179) ;  /* 0xfffffffc00f08947 */ /* 0x008fea000383ffff */
[----:B------:R-:W-:Y:S05]  /*c480*/  BRA `(.L_x_180) ;  /* 0xffffff8c00c87947 */ /* 0x000fea000383ffff */
.L_x_97:
[----:B------:R-:W-:-:S07]  /*c490*/  MOV R0, UR21 ;  /* 0x0000001500007c02 */ /* 0x000fce0008000f00 */
.L_x_181:
[----:B---3--:R3:W4:Y:S02]  /*c4a0*/  SYNCS.PHASECHK.TRANS64.TRYWAIT P0, [R0+URZ+0x40], R3 ;  /* 0x00004003000075a7 */ /* 0x00872400080011ff */
[----:B----4-:R-:W-:Y:S05]  /*c4b0*/  @!P0 NANOSLEEP.SYNCS 0x989680 ;  /* 0x009896800000895d */ /* 0x010fea0003900000 */
[----:B------:R-:W4:Y:S02]  /*c4c0*/  @!P0 SYNCS.PHASECHK.TRANS64 P0, [R0+URZ+0x40], R3 ;  /* 0x00004003000085a7 */ /* 0x000f2400080010ff */
[----:B----4-:R-:W-:Y:S05]  /*c4d0*/  @!P0 BRA `(.L_x_181) ;  /* 0xfffffffc00f08947 */ /* 0x010fea000383ffff */
[----:B------:R-:W-:Y:S05]  /*c4e0*/  BRA `(.L_x_182) ;  /* 0xffffff90003c7947 */ /* 0x000fea000383ffff */
.L_x_98:
[----:B---3--:R-:W-:-:S07]  /*c4f0*/  MOV R0, UR21 ;  /* 0x0000001500007c02 */ /* 0x008fce0008000f00 */
.L_x_183:
[----:B---3--:R3:W4:Y:S02]  /*c500*/  SYNCS.PHASECHK.TRANS64.TRYWAIT P0, [R0+URZ+0x48], R3 ;  /* 0x00004803000075a7 */ /* 0x00872400080011ff */
[----:B----4-:R-:W-:Y:S05]  /*c510*/  @!P0 NANOSLEEP.SYNCS 0x989680 ;  /* 0x009896800000895d */ /* 0x010fea0003900000 */
[----:B------:R-:W4:Y:S02]  /*c520*/  @!P0 SYNCS.PHASECHK.TRANS64 P0, [R0+URZ+0x48], R3 ;  /* 0x00004803000085a7 */ /* 0x000f2400080010ff */
[----:B----4-:R-:W-:Y:S05]  /*c530*/  @!P0 BRA `(.L_x_183) ;  /* 0xfffffffc00f08947 */ /* 0x010fea000383ffff */
[----:B------:R-:W-:Y:S05]  /*c540*/  BRA `(.L_x_184) ;  /* 0xffffff90002c7947 */ /* 0x000fea000383ffff */
.L_x_99:
[----:B---3--:R-:W-:-:S07]  /*c550*/  MOV R0, UR21 ;  /* 0x0000001500007c02 */ /* 0x008fce0008000f00 */
.L_x_185:
[----:B---3--:R3:W4:Y:S02]  /*c560*/  SYNCS.PHASECHK.TRANS64.TRYWAIT P0, [R0+URZ+0x50], R3 ;  /* 0x00005003000075a7 */ /* 0x00872400080011ff */
[----:B----4-:R-:W-:Y:S05]  /*c570*/  @!P0 NANOSLEEP.SYNCS 0x989680 ;  /* 0x009896800000895d */ /* 0x010fea0003900000 */
[----:B------:R-:W4:Y:S02]  /*c580*/  @!P0 SYNCS.PHASECHK.TRANS64 P0, [R0+URZ+0x50], R3 ;  /* 0x00005003000085a7 */ /* 0x000f2400080010ff */
[----:B----4-:R-:W-:Y:S05]  /*c590*/  @!P0 BRA `(.L_x_185) ;  /* 0xfffffffc00f08947 */ /* 0x010fea000383ffff */
[----:B------:R-:W-:Y:S05]  /*c5a0*/  BRA `(.L_x_186) ;  /* 0xffffff90001c7947 */ /* 0x000fea000383ffff */
.L_x_101:
[----:B-1----:R1:W2:Y:S02]  /*c5b0*/  SYNCS.PHASECHK.TRANS64.TRYWAIT P0, [R3+URZ+0x70], R0 ;  /* 0x00007000030075a7 */ /* 0x0022a400080011ff */
[----:B--2---:R-:W-:Y:S05]  /*c5c0*/  @!P0 NANOSLEEP.SYNCS 0x989680 ;  /* 0x009896800000895d */ /* 0x004fea0003900000 */
[----:B------:R-:W2:Y:S02]  /*c5d0*/  @!P0 SYNCS.PHASECHK.TRANS64 P0, [R3+URZ+0x70], R0 ;  /* 0x00007000030085a7 */ /* 0x000ea400080010ff */
[----:B--2---:R-:W-:Y:S05]  /*c5e0*/  @!P0 BRA `(.L_x_101) ;  /* 0xfffffffc00f08947 */ /* 0x004fea000383ffff */
[----:B------:R-:W-:Y:S05]  /*c5f0*/  BRA `(.L_x_187) ;  /* 0xffffff9000e87947 */ /* 0x000fea000383ffff */
.L_x_112:
[----:B-1----:R-:W-:Y:S04]  /*c600*/  MOV R0, UR44 ;  /* 0x0000002c00007c02 */ /* 0x002fe80008000f00 */
[----:B------:R1:W2:Y:S03]  /*c610*/  SYNCS.PHASECHK.TRANS64.TRYWAIT P1, [R0+URZ+0x20], R5 ;  /* 0x00002005000075a7 */ /* 0x0002a600080211ff */
[----:B--2---:R-:W-:Y:S05]  /*c620*/  @!P1 NANOSLEEP.SYNCS 0x989680 ;  /* 0x009896800000995d */ /* 0x004fea0003900000 */
[----:B------:R-:W2:Y:S02]  /*c630*/  @!P1 SYNCS.PHASECHK.TRANS64 P1, [R0+URZ+0x20], R5 ;  /* 0x00002005000095a7 */ /* 0x000ea400080210ff */
[----:B--2---:R-:W-:Y:S05]  /*c640*/  @!P1 BRA `(.L_x_112) ;  /* 0xfffffffc00ec9947 */ /* 0x004fea000383ffff */
[----:B------:R-:W-:Y:S05]  /*c650*/  BRA `(.L_x_111) ;  /* 0xffffffa000cc7947 */ /* 0x000fea000383ffff */
.L_x_114:
[----:B-1----:R1:W4:Y:S02]  /*c660*/  SYNCS.PHASECHK.TRANS64.TRYWAIT P0, [R170+URZ+0x90], R3 ;  /* 0x00009003aa0075a7 */ /* 0x00232400080011ff */
[----:B----4-:R-:W-:Y:S05]  /*c670*/  @!P0 NANOSLEEP.SYNCS 0x989680 ;  /* 0x009896800000895d */ /* 0x010fea0003900000 */
[----:B------:R-:W4:Y:S02]  /*c680*/  @!P0 SYNCS.PHASECHK.TRANS64 P0, [R170+URZ+0x90], R3 ;  /* 0x00009003aa0085a7 */ /* 0x000f2400080010ff */
[----:B----4-:R-:W-:Y:S05]  /*c690*/  @!P0 BRA `(.L_x_114) ;  /* 0xfffffffc00f08947 */ /* 0x010fea000383ffff */
[----:B------:R-:W-:Y:S05]  /*c6a0*/  BRA `(.L_x_113) ;  /* 0xffffffa400047947 */ /* 0x000fea000383ffff */
.L_x_123:
[----:B---3--:R3:W4:Y:S02]  /*c6b0*/  SYNCS.PHASECHK.TRANS64.TRYWAIT P0, [R3+URZ+0x20], R0 ;  /* 0x00002000030075a7 */ /* 0x00872400080011ff */
[----:B----4-:R-:W-:Y:S05]  /*c6c0*/  @!P0 NANOSLEEP.SYNCS 0x989680 ;  /* 0x009896800000895d */ /* 0x010fea0003900000 */
[----:B------:R-:W4:Y:S02]  /*c6d0*/  @!P0 SYNCS.PHASECHK.TRANS64 P0, [R3+URZ+0x20], R0 ;  /* 0x00002000030085a7 */ /* 0x000f2400080010ff */
[----:B----4-:R-:W-:Y:S05]  /*c6e0*/  @!P0 BRA `(.L_x_123) ;  /* 0xfffffffc00f08947 */ /* 0x010fea000383ffff */
[----:B------:R-:W-:Y:S05]  /*c6f0*/  BRA `(.L_x_122) ;  /* 0xffffffb400b07947 */ /* 0x000fea000383ffff */
.L_x_131:
[----:B-1----:R1:W4:Y:S02]  /*c700*/  SYNCS.PHASECHK.TRANS64.TRYWAIT P0, [R0+URZ+0x20], R7 ;  /* 0x00002007000075a7 */ /* 0x00232400080011ff */
[----:B----4-:R-:W-:Y:S05]  /*c710*/  @!P0 NANOSLEEP.SYNCS 0x989680 ;  /* 0x009896800000895d */ /* 0x010fea0003900000 */
[----:B------:R-:W4:Y:S02]  /*c720*/  @!P0 SYNCS.PHASECHK.TRANS64 P0, [R0+URZ+0x20], R7 ;  /* 0x00002007000085a7 */ /* 0x000f2400080010ff */
[----:B----4-:R-:W-:Y:S05]  /*c730*/  @!P0 BRA `(.L_x_131) ;  /* 0xfffffffc00f08947 */ /* 0x010fea000383ffff */
[----:B------:R-:W-:Y:S05]  /*c740*/  BRA `(.L_x_130) ;  /* 0xffffffc800a87947 */ /* 0x000fea000383ffff */
.L_x_139:
[----:B--2---:R2:W3:Y:S02]  /*c750*/  SYNCS.PHASECHK.TRANS64.TRYWAIT P0, [R3+URZ+0x20], R0 ;  /* 0x00002000030075a7 */ /* 0x0044e400080011ff */
[----:B---3--:R-:W-:Y:S05]  /*c760*/  @!P0 NANOSLEEP.SYNCS 0x989680 ;  /* 0x009896800000895d */ /* 0x008fea0003900000 */
[----:B------:R-:W3:Y:S02]  /*c770*/  @!P0 SYNCS.PHASECHK.TRANS64 P0, [R3+URZ+0x20], R0 ;  /* 0x00002000030085a7 */ /* 0x000ee400080010ff */
[----:B---3--:R-:W-:Y:S05]  /*c780*/  @!P0 BRA `(.L_x_139) ;  /* 0xfffffffc00f08947 */ /* 0x008fea000383ffff */
[----:B------:R-:W-:Y:S05]  /*c790*/  BRA `(.L_x_138) ;  /* 0xffffffdc00a07947 */ /* 0x000fea000383ffff */
        .weak           $__internal_0_$__cuda_sm10x_tcgen05_guardrail_trap_col_being_dealloced_not_returned_by_alloc
        .type           $__internal_0_$__cuda_sm10x_tcgen05_guardrail_trap_col_being_dealloced_not_returned_by_alloc,@function
        .size           $__internal_0_$__cuda_sm10x_tcgen05_guardrail_trap_col_being_dealloced_not_returned_by_alloc,($__internal_1_$__cuda_sm10x_tcgen05_guardrail_trap_phase_invalid_during_alloc - $__internal_0_$__cuda_sm10x_tcgen05_guardrail_trap_col_being_dealloced_not_returned_by_alloc)
$__internal_0_$__cuda_sm10x_tcgen05_guardrail_trap_col_being_dealloced_not_returned_by_alloc:
[----:B------:R-:W-:Y:S05]  /*c7a0*/  BPT.TRAP 0x1 ;  /* 0x000000040000795c */ /* 0x000fea0000300000 */
[----:B------:R-:W-:-:S04]  /*c7b0*/  HFMA2 R3, -RZ, RZ, 0, 0 ;  /* 0x00000000ff037431 */ /* 0x000fc800000001ff */
[----:B------:R-:W-:Y:S05]  /*c7c0*/  RET.REL.NODEC R2 `(_ZN7cutlass13device_kernelINS_4gemm6kernel13GemmUniversalIN4cute5tupleIJiiiiEEENS1_10collective13CollectiveMmaINS1_35MainloopSm100TmaUmmaWarpSpecializedILi2ELi2ELi2ENS5_IJNS4_1CILi2EEESB_NSA_ILi1EEEEEEEENS5_IJNSA_ILi256EEESF_NSA_ILi128EEEEEENS_10bfloat16_tENS5_IJlSC_lEEESI_SJ_NS4_8TiledMMAINS4_8MMA_AtomIJNS4_26SM100_MMA_F16BF16_2x1SM_SSISI_SI_fLi256ELi256ELNS4_4UMMA5MajorE0ELSO_0ELNSN_7ScaleInE0ELSP_0EEEEEENS4_6LayoutINS5_IJSC_SC_SC_EEENS5_IJNSA_ILi0EEESU_SU_EEEEENS5_IJNS4_10UnderscoreESX_SX_EEEEENS4_28SM100_TMA_2SM_LOAD_MULTICASTENS4_14ComposedLayoutINS4_7SwizzleILi3ELi4ELi3EEENS4_18smem_ptr_flag_bitsILi16EEENSS_INS5_IJNSA_ILi8EEENSA_ILi64EEEEEENS5_IJS17_SC_EEEEEEEvNS4_8identityENS4_18SM100_TMA_2SM_LOADES1B_vS1C_EENS_8epilogue10collective18CollectiveEpilogueINS1F_23Sm100TmaWarpSpecializedILi4ELi2ELi64ELb1ELb0EEEJNS5_IJSG_SF_SG_EEENS5_IJNSS_ISG_SC_EENSS_IS17_SC_EEEEESI_SJ_SI_SJ_NS1F_6fusion15FusionCallbacksIS1J_NS1O_17LinearCombinationISI_fSI_fLNS_15FloatRoundStyleE2EEES1K_S1N_JEEENS4_5SM1004TMEM4LOAD26SM100_TMEM_LOAD_32dp32b64xENS4_13SM90_TMA_LOADES1B_NS4_39AutoVectorizingCopyWithAssumedAlignmentILi128EEENS4_14SM90_TMA_STOREES1B_S20_S20_EEEvvEEEEvNT_6ParamsE) ;  /* 0xffffff38020c7950 */ /* 0x000fea0003c3ffff */
        .weak           $__internal_1_$__cuda_sm10x_tcgen05_guardrail_trap_phase_invalid_during_alloc
        .type           $__internal_1_$__cuda_sm10x_tcgen05_guardrail_trap_phase_invalid_during_alloc,@function
        .size           $__internal_1_$__cuda_sm10x_tcgen05_guardrail_trap_phase_invalid_during_alloc,($__internal_2_$__cuda_sm10x_tcgen05_guardrail_trap_unallocated_columns_being_dealloced - $__internal_1_$__cuda_sm10x_tcgen05_guardrail_trap_phase_invalid_during_alloc)
$__internal_1_$__cuda_sm10x_tcgen05_guardrail_trap_phase_invalid_during_alloc:
[----:B------:R-:W-:Y:S05]  /*c7d0*/  BPT.TRAP 0x1 ;  /* 0x000000040000795c */ /* 0x000fea0000300000 */
[----:B------:R-:W-:-:S04]  /*c7e0*/  MOV R5, 0x0 ;  /* 0x0000000000057802 */ /* 0x000fc80000000f00 */
[----:B------:R-:W-:Y:S05]  /*c7f0*/  RET.REL.NODEC R4 `(_ZN7cutlass13device_kernelINS_4gemm6kernel13GemmUniversalIN4cute5tupleIJiiiiEEENS1_10collective13CollectiveMmaINS1_35MainloopSm100TmaUmmaWarpSpecializedILi2ELi2ELi2ENS5_IJNS4_1CILi2EEESB_NSA_ILi1EEEEEEEENS5_IJNSA_ILi256EEESF_NSA_ILi128EEEEEENS_10bfloat16_tENS5_IJlSC_lEEESI_SJ_NS4_8TiledMMAINS4_8MMA_AtomIJNS4_26SM100_MMA_F16BF16_2x1SM_SSISI_SI_fLi256ELi256ELNS4_4UMMA5MajorE0ELSO_0ELNSN_7ScaleInE0ELSP_0EEEEEENS4_6LayoutINS5_IJSC_SC_SC_EEENS5_IJNSA_ILi0EEESU_SU_EEEEENS5_IJNS4_10UnderscoreESX_SX_EEEEENS4_28SM100_TMA_2SM_LOAD_MULTICASTENS4_14ComposedLayoutINS4_7SwizzleILi3ELi4ELi3EEENS4_18smem_ptr_flag_bitsILi16EEENSS_INS5_IJNSA_ILi8EEENSA_ILi64EEEEEENS5_IJS17_SC_EEEEEEEvNS4_8identityENS4_18SM100_TMA_2SM_LOADES1B_vS1C_EENS_8epilogue10collective18CollectiveEpilogueINS1F_23Sm100TmaWarpSpecializedILi4ELi2ELi64ELb1ELb0EEEJNS5_IJSG_SF_SG_EEENS5_IJNSS_ISG_SC_EENSS_IS17_SC_EEEEESI_SJ_SI_SJ_NS1F_6fusion15FusionCallbacksIS1J_NS1O_17LinearCombinationISI_fSI_fLNS_15FloatRoundStyleE2EEES1K_S1N_JEEENS4_5SM1004TMEM4LOAD26SM100_TMEM_LOAD_32dp32b64xENS4_13SM90_TMA_LOADES1B_NS4_39AutoVectorizingCopyWithAssumedAlignmentILi128EEENS4_14SM90_TMA_STOREES1B_S20_S20_EEEvvEEEEvNT_6ParamsE) ;  /* 0xffffff3804007950 */ /* 0x000fea0003c3ffff */
        .weak           $__internal_2_$__cuda_sm10x_tcgen05_guardrail_trap_unallocated_columns_being_dealloced
        .type           $__internal_2_$__cuda_sm10x_tcgen05_guardrail_trap_unallocated_columns_being_dealloced,@function
        .size           $__internal_2_$__cuda_sm10x_tcgen05_guardrail_trap_unallocated_columns_being_dealloced,(.L_x_189 - $__internal_2_$__cuda_sm10x_tcgen05_guardrail_trap_unallocated_columns_being_dealloced)
$__internal_2_$__cuda_sm10x_tcgen05_guardrail_trap_unallocated_columns_being_dealloced:
[----:B------:R-:W-:Y:S05]  /*c800*/  BPT.TRAP 0x1 ;  /* 0x000000040000795c */ /* 0x000fea0000300000 */
[----:B------:R-:W-:-:S04]  /*c810*/  HFMA2 R3, -RZ, RZ, 0, 0 ;  /* 0x00000000ff037431 */ /* 0x000fc800000001ff */
[----:B------:R-:W-:Y:S05]  /*c820*/  RET.REL.NODEC R2 `(_ZN7cutlass13device_kernelINS_4gemm6kernel13GemmUniversalIN4cute5tupleIJiiiiEEENS1_10collective13CollectiveMmaINS1_35MainloopSm100TmaUmmaWarpSpecializedILi2ELi2ELi2ENS5_IJNS4_1CILi2EEESB_NSA_ILi1EEEEEEEENS5_IJNSA_ILi256EEESF_NSA_ILi128EEEEEENS_10bfloat16_tENS5_IJlSC_lEEESI_SJ_NS4_8TiledMMAINS4_8MMA_AtomIJNS4_26SM100_MMA_F16BF16_2x1SM_SSISI_SI_fLi256ELi256ELNS4_4UMMA5MajorE0ELSO_0ELNSN_7ScaleInE0ELSP_0EEEEEENS4_6LayoutINS5_IJSC_SC_SC_EEENS5_IJNSA_ILi0EEESU_SU_EEEEENS5_IJNS4_10UnderscoreESX_SX_EEEEENS4_28SM100_TMA_2SM_LOAD_MULTICASTENS4_14ComposedLayoutINS4_7SwizzleILi3ELi4ELi3EEENS4_18smem_ptr_flag_bitsILi16EEENSS_INS5_IJNSA_ILi8EEENSA_ILi64EEEEEENS5_IJS17_SC_EEEEEEEvNS4_8identityENS4_18SM100_TMA_2SM_LOADES1B_vS1C_EENS_8epilogue10collective18CollectiveEpilogueINS1F_23Sm100TmaWarpSpecializedILi4ELi2ELi64ELb1ELb0EEEJNS5_IJSG_SF_SG_EEENS5_IJNSS_ISG_SC_EENSS_IS17_SC_EEEEESI_SJ_SI_SJ_NS1F_6fusion15FusionCallbacksIS1J_NS1O_17LinearCombinationISI_fSI_fLNS_15FloatRoundStyleE2EEES1K_S1N_JEEENS4_5SM1004TMEM4LOAD26SM100_TMEM_LOAD_32dp32b64xENS4_13SM90_TMA_LOADES1B_NS4_39AutoVectorizingCopyWithAssumedAlignmentILi128EEENS4_14SM90_TMA_STOREES1B_S20_S20_EEEvvEEEEvNT_6ParamsE) ;  /* 0xffffff3402f47950 */ /* 0x000fea0003c3ffff */
.L_x_188:
[----:B------:R-:W-:-:S00]  /*c830*/  BRA `(.L_x_188) ;  /* 0xfffffffc00fc7947 */ /* 0x000fc0000383ffff */
[----:B------:R-:W-:-:S00]  /*c840*/  NOP ;  /* 0x0000000000007918 */ /* 0x000fc00000000000 */
        /* <DEDUP_REMOVED lines=11> */
.L_x_189:


//--------------------- .nv.global.init           --------------------------
	.section	.nv.global.init,"aw",@progbits
.nv.global.init:
	.type		$str$27,@object
	.size		$str$27,($str$28 - $str$27)
$str$27:
        /*0000*/ 	.byte	0x28, 0x61, 0x64, 0x64, 0x72, 0x65, 0x73, 0x73, 0x20, 0x26, 0x20, 0x6d, 0x61, 0x73, 0x6b, 0x29
        /*0010*/ 	.byte	0x20, 0x3d, 0x3d, 0x20, 0x30, 0x00
	.type		$str$28,@object
	.size		$str$28,($str$26 - $str$28)
$str$28:
        /*0016*/ 	.byte	0x2f, 0x74, 0x6d, 0x70, 0x2f, 0x63, 0x75, 0x74, 0x6c, 0x61, 0x73, 0x73, 0x5f, 0x73, 0x77, 0x65
        /*0026*/ 	.byte	0x65, 0x70, 0x5f, 0x73, 0x72, 0x63, 0x2f, 0x69, 0x6e, 0x63, 0x6c, 0x75, 0x64, 0x65, 0x2f, 0x63
        /*0036*/ 	.byte	0x75, 0x74, 0x65, 0x2f, 0x70, 0x6f, 0x69, 0x6e, 0x74, 0x65, 0x72, 0x5f, 0x66, 0x6c, 0x61, 0x67
        /*0046*/ 	.byte	0x67, 0x65, 0x64, 0x2e, 0x68, 0x70, 0x70, 0x00
	.type		$str$26,@object
	.size		$str$26,($str$25 - $str$26)
$str$26:
        /*004e*/ 	.byte	0x2f, 0x74, 0x6d, 0x70, 0x2f, 0x63, 0x75, 0x74, 0x6c, 0x61, 0x73, 0x73, 0x5f, 0x73, 0x77, 0x65
        /*005e*/ 	.byte	0x65, 0x70, 0x5f, 0x73, 0x72, 0x63, 0x2f, 0x69, 0x6e, 0x63, 0x6c, 0x75, 0x64, 0x65, 0x2f, 0x63
        /*006e*/ 	.byte	0x75, 0x74, 0x65, 0x2f, 0x61, 0x74, 0x6f, 0x6d, 0x2f, 0x63, 0x6f, 0x70, 0x79, 0x5f, 0x74, 0x72
        /*007e*/ 	.byte	0x61, 0x69, 0x74, 0x73, 0x5f, 0x73, 0x6d, 0x31, 0x30, 0x30, 0x2e, 0x68, 0x70, 0x70, 0x00
	.type		$str$25,@object
	.size		$str$25,(__unnamed_1 - $str$25)
$str$25:
        /*008d*/ 	.byte	0x28, 0x28, 0x75, 0x69, 0x6e, 0x74, 0x33, 0x32, 0x5f, 0x74, 0x28, 0x74, 0x68, 0x72, 0x65, 0x61
        /*009d*/ 	.byte	0x64, 0x49, 0x64, 0x78, 0x2e, 0x78, 0x29, 0x20, 0x2f, 0x20, 0x33, 0x32, 0x29, 0x20, 0x25, 0x20
        /*00ad*/ 	.byte	0x34, 0x29, 0x20, 0x3d, 0x3d, 0x20, 0x28, 0x28, 0x28, 0x74, 0x6d, 0x65, 0x6d, 0x5f, 0x61, 0x64
        /*00bd*/ 	.byte	0x64, 0x72, 0x20, 0x3e, 0x3e, 0x20, 0x31, 0x36, 0x29, 0x20, 0x2f, 0x20, 0x33, 0x32, 0x29, 0x20
        /*00cd*/ 	.byte	0x25, 0x20, 0x34, 0x29, 0x00
	.type		__unnamed_1,@object
	.size		__unnamed_1,(__unnamed_2 - __unnamed_1)
__unnamed_1:
        /*00d2*/ 	.byte	0x61, 0x75, 0x74, 0x6f, 0x20, 0x63, 0x75, 0x74, 0x65, 0x3a, 0x3a, 0x61, 0x73, 0x5f, 0x70, 0x6f
        /* <DEDUP_REMOVED lines=24> */
        /*0262*/ 	.byte	0x38, 0x31, 0x39, 0x32, 0x3e, 0x3e, 0x3e, 0x3e, 0x5d, 0x00
	.type		__unnamed_2,@object
	.size		__unnamed_2,(.L_2 - __unnamed_2)
__unnamed_2:
        /* <DEDUP_REMOVED lines=43> */
        /*051c*/ 	.byte	0x74, 0x65, 0x3a, 0x3a, 0x43, 0x3c, 0x30, 0x3e, 0x3e, 0x3e, 0x3e, 0x5d, 0x00
.L_2:


//--------------------- .nv.shared._ZN7cutlass13device_kernelINS_4gemm6kernel13GemmUniversalIN4cute5tupleIJiiiiEEENS1_10collective13CollectiveMmaINS1_35MainloopSm100TmaUmmaWarpSpecializedILi2ELi2ELi2ENS5_IJNS4_1CILi2EEESB_NSA_ILi1EEEEEEEENS5_IJNSA_ILi256EEESF_NSA_ILi128EEEEEENS_10bfloat16_tENS5_IJlSC_lEEESI_SJ_NS4_8TiledMMAINS4_8MMA_AtomIJNS4_26SM100_MMA_F16BF16_2x1SM_SSISI_SI_fLi256ELi256ELNS4_4UMMA5MajorE0ELSO_0ELNSN_7ScaleInE0ELSP_0EEEEEENS4_6LayoutINS5_IJSC_SC_SC_EEENS5_IJNSA_ILi0EEESU_SU_EEEEENS5_IJNS4_10UnderscoreESX_SX_EEEEENS4_28SM100_TMA_2SM_LOAD_MULTICASTENS4_14ComposedLayoutINS4_7SwizzleILi3ELi4ELi3EEENS4_18smem_ptr_flag_bitsILi16EEENSS_INS5_IJNSA_ILi8EEENSA_ILi64EEEEEENS5_IJS17_SC_EEEEEEEvNS4_8identityENS4_18SM100_TMA_2SM_LOADES1B_vS1C_EENS_8epilogue10collective18CollectiveEpilogueINS1F_23Sm100TmaWarpSpecializedILi4ELi2ELi64ELb1ELb0EEEJNS5_IJSG_SF_SG_EEENS5_IJNSS_ISG_SC_EENSS_IS17_SC_EEEEESI_SJ_SI_SJ_NS1F_6fusion15FusionCallbacksIS1J_NS1O_17LinearCombinationISI_fSI_fLNS_15FloatRoundStyleE2EEES1K_S1N_JEEENS4_5SM1004TMEM4LOAD26SM100_TMEM_LOAD_32dp32b64xENS4_13SM90_TMA_LOADES1B_NS4_39AutoVectorizingCopyWithAssumedAlignmentILi128EEENS4_14SM90_TMA_STOREES1B_S20_S20_EEEvvEEEEvNT_6ParamsE --------------------------
	.section	.nv.shared._ZN7cutlass13device_kernelINS_4gemm6kernel13GemmUniversalIN4cute5tupleIJiiiiEEENS1_10collective13CollectiveMmaINS1_35MainloopSm100TmaUmmaWarpSpecializedILi2ELi2ELi2ENS5_IJNS4_1CILi2EEESB_NSA_ILi1EEEEEEEENS5_IJNSA_ILi256EEESF_NSA_ILi128EEEEEENS_10bfloat16_tENS5_IJlSC_lEEESI_SJ_NS4_8TiledMMAINS4_8MMA_AtomIJNS4_26SM100_MMA_F16BF16_2x1SM_SSISI_SI_fLi256ELi256ELNS4_4UMMA5MajorE0ELSO_0ELNSN_7ScaleInE0ELSP_0EEEEEENS4_6LayoutINS5_IJSC_SC_SC_EEENS5_IJNSA_ILi0EEESU_SU_EEEEENS5_IJNS4_10UnderscoreESX_SX_EEEEENS4_28SM100_TMA_2SM_LOAD_MULTICASTENS4_14ComposedLayoutINS4_7SwizzleILi3ELi4ELi3EEENS4_18smem_ptr_flag_bitsILi16EEENSS_INS5_IJNSA_ILi8EEENSA_ILi64EEEEEENS5_IJS17_SC_EEEEEEEvNS4_8identityENS4_18SM100_TMA_2SM_LOADES1B_vS1C_EENS_8epilogue10collective18CollectiveEpilogueINS1F_23Sm100TmaWarpSpecializedILi4ELi2ELi64ELb1ELb0EEEJNS5_IJSG_SF_SG_EEENS5_IJNSS_ISG_SC_EENSS_IS17_SC_EEEEESI_SJ_SI_SJ_NS1F_6fusion15FusionCallbacksIS1J_NS1O_17LinearCombinationISI_fSI_fLNS_15FloatRoundStyleE2EEES1K_S1N_JEEENS4_5SM1004TMEM4LOAD26SM100_TMEM_LOAD_32dp32b64xENS4_13SM90_TMA_LOADES1B_NS4_39AutoVectorizingCopyWithAssumedAlignmentILi128EEENS4_14SM90_TMA_STOREES1B_S20_S20_EEEvvEEEEvNT_6ParamsE,"aw",@nobits
	.sectionflags	@""
	.align	16
	.zero		1024


//--------------------- .nv.shared.reserved.0     --------------------------
	.section	.nv.shared.reserved.0,"aw",@nobits
	.weak		__nv_reservedSMEM_offset_0_alias
	.size		__nv_reservedSMEM_offset_0_alias, 0, 64
	.other		__nv_reservedSMEM_offset_0_alias,@"STO_CUDA_RESERVED_SHARED STV_DEFAULT"
__nv_reservedSMEM_offset_0_alias:
	.zero		0
.nv.shared.reserved.0:
	.zero		64
	.weak		__nv_reservedSMEM_tcgen05_partition
	.type		__nv_reservedSMEM_tcgen05_partition,@object
	.size		__nv_reservedSMEM_tcgen05_partition,(.L_0 - __nv_reservedSMEM_tcgen05_partition)
__nv_reservedSMEM_tcgen05_partition:
	.zero		32
.L_0:


//--------------------- .nv.global                --------------------------
	.section	.nv.global,"aw",@nobits
.nv.global:
	.type		_ZN39_INTERNAL_6c5537c1_4_k_cu_fbcf7bf7_78784cute1_E,@object
	.size		_ZN39_INTERNAL_6c5537c1_4_k_cu_fbcf7bf7_78784cute1_E,(_ZN39_INTERNAL_6c5537c1_4_k_cu_fbcf7bf7_78784cuda3std3__45__cpo6cbeginE - _ZN39_INTERNAL_6c5537c1_4_k_cu_fbcf7bf7_78784cute1_E)
_ZN39_INTERNAL_6c5537c1_4_k_cu_fbcf7bf7_78784cute1_E:
	.zero		1
	.type		_ZN39_INTERNAL_6c5537c1_4_k_cu_fbcf7bf7_78784cuda3std3__45__cpo6cbeginE,@object
	.size		_ZN39_INTERNAL_6c5537c1_4_k_cu_fbcf7bf7_78784cuda3std3__45__cpo6cbeginE,(_ZN39_INTERNAL_6c5537c1_4_k_cu_fbcf7bf7_78784cuda3std3__48in_placeE - _ZN39_INTERNAL_6c5537c1_4_k_cu_fbcf7bf7_78784cuda3std3__45__cpo6cbeginE)
_ZN39_INTERNAL_6c5537c1_4_k_cu_fbcf7bf7_78784cuda3std3__45__cpo6cbeginE:
	.zero		1
	.type		_ZN39_INTERNAL_6c5537c1_4_k_cu_fbcf7bf7_78784cuda3std3__48in_placeE,@object
	.size		_ZN39_INTERNAL_6c5537c1_4_k_cu_fbcf7bf7_78784cuda3std3__48in_placeE,(_ZN39_INTERNAL_6c5537c1_4_k_cu_fbcf7bf7_78784cuda3std6ranges3__45__cpo9iter_moveE - _ZN39_INTERNAL_6c5537c1_4_k_cu_fbcf7bf7_78784cuda3std3__48in_placeE)
_ZN39_INTERNAL_6c5537c1_4_k_cu_fbcf7bf7_78784cuda3std3__48in_placeE:
	.zero		1
	.type		_ZN39_INTERNAL_6c5537c1_4_k_cu_fbcf7bf7_78784cuda3std6ranges3__45__cpo9iter_moveE,@object
	.size		_ZN39_INTERNAL_6c5537c1_4_k_cu_fbcf7bf7_78784cuda3std6ranges3__45__cpo9iter_moveE,(_ZN39_INTERNAL_6c5537c1_4_k_cu_fbcf7bf7_78784cuda3std3__45__cpo5beginE - _ZN39_INTERNAL_6c5537c1_4_k_cu_fbcf7bf7_78784cuda3std6ranges3__45__cpo9iter_moveE)
_ZN39_INTERNAL_6c5537c1_4_k_cu_fbcf7bf7_78784cuda3std6ranges3__45__cpo9iter_moveE:
	.zero		1
	.type		_ZN39_INTERNAL_6c5537c1_4_k_cu_fbcf7bf7_78784cuda3std3__45__cpo5beginE,@object
	.size		_ZN39_INTERNAL_6c5537c1_4_k_cu_fbcf7bf7_78784cuda3std3__45__cpo5beginE,(_ZN39_INTERNAL_6c5537c1_4_k_cu_fbcf7bf7_78784cuda3std3__441_GLOBAL__N__6c5537c1_4_k_cu_fbcf7bf7_78786ignoreE - _ZN39_INTERNAL_6c5537c1_4_k_cu_fbcf7bf7_78784cuda3std3__45__cpo5beginE)
_ZN39_INTERNAL_6c5537c1_4_k_cu_fbcf7bf7_78784cuda3std3__45__cpo5beginE:
	.zero		1
	.type		_ZN39_INTERNAL_6c5537c1_4_k_cu_fbcf7bf7_78784cuda3std3__441_GLOBAL__N__6c5537c1_4_k_cu_fbcf7bf7_78786ignoreE,@object
	.size		_ZN39_INTERNAL_6c5537c1_4_k_cu_fbcf7bf7_78784cuda3std3__441_GLOBAL__N__6c5537c1_4_k_cu_fbcf7bf7_78786ignoreE,(_ZN39_INTERNAL_6c5537c1_4_k_cu_fbcf7bf7_78784cute7productE - _ZN39_INTERNAL_6c5537c1_4_k_cu_fbcf7bf7_78784cuda3std3__441_GLOBAL__N__6c5537c1_4_k_cu_fbcf7bf7_78786ignoreE)
_ZN39_INTERNAL_6c5537c1_4_k_cu_fbcf7bf7_78784cuda3std3__441_GLOBAL__N__6c5537c1_4_k_cu_fbcf7bf7_78786ignoreE:
	.zero		1
	.type		_ZN39_INTERNAL_6c5537c1_4_k_cu_fbcf7bf7_78784cute7productE,@object
	.size		_ZN39_INTERNAL_6c5537c1_4_k_cu_fbcf7bf7_78784cute7productE,(_ZN39_INTERNAL_6c5537c1_4_k_cu_fbcf7bf7_78784cuda3std3__45__cpo3endE - _ZN39_INTERNAL_6c5537c1_4_k_cu_fbcf7bf7_78784cute7productE)
_ZN39_INTERNAL_6c5537c1_4_k_cu_fbcf7bf7_78784cute7productE:
	.zero		1
	.type		_ZN39_INTERNAL_6c5537c1_4_k_cu_fbcf7bf7_78784cuda3std3__45__cpo3endE,@object
	.size		_ZN39_INTERNAL_6c5537c1_4_k_cu_fbcf7bf7_78784cuda3std3__45__cpo3endE,(_ZN39_INTERNAL_6c5537c1_4_k_cu_fbcf7bf7_78784cuda3std3__419piecewise_constructE - _ZN39_INTERNAL_6c5537c1_4_k_cu_fbcf7bf7_78784cuda3std3__45__cpo3endE)
_ZN39_INTERNAL_6c5537c1_4_k_cu_fbcf7bf7_78784cuda3std3__45__cpo3endE:
	.zero		1
	.type		_ZN39_INTERNAL_6c5537c1_4_k_cu_fbcf7bf7_78784cuda3std3__419piecewise_constructE,@object
	.size		_ZN39_INTERNAL_6c5537c1_4_k_cu_fbcf7bf7_78784cuda3std3__419piecewise_constructE,(_ZN39_INTERNAL_6c5537c1_4_k_cu_fbcf7bf7_78784cuda3std3__45__cpo4cendE - _ZN39_INTERNAL_6c5537c1_4_k_cu_fbcf7bf7_78784cuda3std3__419piecewise_constructE)
_ZN39_INTERNAL_6c5537c1_4_k_cu_fbcf7bf7_78784cuda3std3__419piecewise_constructE:
	.zero		1
	.type		_ZN39_INTERNAL_6c5537c1_4_k_cu_fbcf7bf7_78784cuda3std3__45__cpo4cendE,@object
	.size		_ZN39_INTERNAL_6c5537c1_4_k_cu_fbcf7bf7_78784cuda3std3__45__cpo4cendE,(_ZN39_INTERNAL_6c5537c1_4_k_cu_fbcf7bf7_78784cuda3std6ranges3__45__cpo4swapE - _ZN39_INTERNAL_6c5537c1_4_k_cu_fbcf7bf7_78784cuda3std3__45__cpo4cendE)
_ZN39_INTERNAL_6c5537c1_4_k_cu_fbcf7bf7_78784cuda3std3__45__cpo4cendE:
	.zero		1
	.type		_ZN39_INTERNAL_6c5537c1_4_k_cu_fbcf7bf7_78784cuda3std6ranges3__45__cpo4swapE,@object
	.size		_ZN39_INTERNAL_6c5537c1_4_k_cu_fbcf7bf7_78784cuda3std6ranges3__45__cpo4swapE,(.L_10 - _ZN39_INTERNAL_6c5537c1_4_k_cu_fbcf7bf7_78784cuda3std6ranges3__45__cpo4swapE)
_ZN39_INTERNAL_6c5537c1_4_k_cu_fbcf7bf7_78784cuda3std6ranges3__45__cpo4swapE:
	.zero		1
.L_10:


//--------------------- .nv.constant0._ZN7cutlass13device_kernelINS_4gemm6kernel13GemmUniversalIN4cute5tupleIJiiiiEEENS1_10collective13CollectiveMmaINS1_35MainloopSm100TmaUmmaWarpSpecializedILi2ELi2ELi2ENS5_IJNS4_1CILi2EEESB_NSA_ILi1EEEEEEEENS5_IJNSA_ILi256EEESF_NSA_ILi128EEEEEENS_10bfloat16_tENS5_IJlSC_lEEESI_SJ_NS4_8TiledMMAINS4_8MMA_AtomIJNS4_26SM100_MMA_F16BF16_2x1SM_SSISI_SI_fLi256ELi256ELNS4_4UMMA5MajorE0ELSO_0ELNSN_7ScaleInE0ELSP_0EEEEEENS4_6LayoutINS5_IJSC_SC_SC_EEENS5_IJNSA_ILi0EEESU_SU_EEEEENS5_IJNS4_10UnderscoreESX_SX_EEEEENS4_28SM100_TMA_2SM_LOAD_MULTICASTENS4_14ComposedLayoutINS4_7SwizzleILi3ELi4ELi3EEENS4_18smem_ptr_flag_bitsILi16EEENSS_INS5_IJNSA_ILi8EEENSA_ILi64EEEEEENS5_IJS17_SC_EEEEEEEvNS4_8identityENS4_18SM100_TMA_2SM_LOADES1B_vS1C_EENS_8epilogue10collective18CollectiveEpilogueINS1F_23Sm100TmaWarpSpecializedILi4ELi2ELi64ELb1ELb0EEEJNS5_IJSG_SF_SG_EEENS5_IJNSS_ISG_SC_EENSS_IS17_SC_EEEEESI_SJ_SI_SJ_NS1F_6fusion15FusionCallbacksIS1J_NS1O_17LinearCombinationISI_fSI_fLNS_15FloatRoundStyleE2EEES1K_S1N_JEEENS4_5SM1004TMEM4LOAD26SM100_TMEM_LOAD_32dp32b64xENS4_13SM90_TMA_LOADES1B_NS4_39AutoVectorizingCopyWithAssumedAlignmentILi128EEENS4_14SM90_TMA_STOREES1B_S20_S20_EEEvvEEEEvNT_6ParamsE --------------------------
	.section	.nv.constant0._ZN7cutlass13device_kernelINS_4gemm6kernel13GemmUniversalIN4cute5tupleIJiiiiEEENS1_10collective13CollectiveMmaINS1_35MainloopSm100TmaUmmaWarpSpecializedILi2ELi2ELi2ENS5_IJNS4_1CILi2EEESB_NSA_ILi1EEEEEEEENS5_IJNSA_ILi256EEESF_NSA_ILi128EEEEEENS_10bfloat16_tENS5_IJlSC_lEEESI_SJ_NS4_8TiledMMAINS4_8MMA_AtomIJNS4_26SM100_MMA_F16BF16_2x1SM_SSISI_SI_fLi256ELi256ELNS4_4UMMA5MajorE0ELSO_0ELNSN_7ScaleInE0ELSP_0EEEEEENS4_6LayoutINS5_IJSC_SC_SC_EEENS5_IJNSA_ILi0EEESU_SU_EEEEENS5_IJNS4_10UnderscoreESX_SX_EEEEENS4_28SM100_TMA_2SM_LOAD_MULTICASTENS4_14ComposedLayoutINS4_7SwizzleILi3ELi4ELi3EEENS4_18smem_ptr_flag_bitsILi16EEENSS_INS5_IJNSA_ILi8EEENSA_ILi64EEEEEENS5_IJS17_SC_EEEEEEEvNS4_8identityENS4_18SM100_TMA_2SM_LOADES1B_vS1C_EENS_8epilogue10collective18CollectiveEpilogueINS1F_23Sm100TmaWarpSpecializedILi4ELi2ELi64ELb1ELb0EEEJNS5_IJSG_SF_SG_EEENS5_IJNSS_ISG_SC_EENSS_IS17_SC_EEEEESI_SJ_SI_SJ_NS1F_6fusion15FusionCallbacksIS1J_NS1O_17LinearCombinationISI_fSI_fLNS_15FloatRoundStyleE2EEES1K_S1N_JEEENS4_5SM1004TMEM4LOAD26SM100_TMEM_LOAD_32dp32b64xENS4_13SM90_TMA_LOADES1B_NS4_39AutoVectorizingCopyWithAssumedAlignmentILi128EEENS4_14SM90_TMA_STOREES1B_S20_S20_EEEvvEEEEvNT_6ParamsE,"a",@progbits
	.sectionflags	@""
	.align	4
.nv.constant0._ZN7cutlass13device_kernelINS_4gemm6kernel13GemmUniversalIN4cute5tupleIJiiiiEEENS1_10collective13CollectiveMmaINS1_35MainloopSm100TmaUmmaWarpSpecializedILi2ELi2ELi2ENS5_IJNS4_1CILi2EEESB_NSA_ILi1EEEEEEEENS5_IJNSA_ILi256EEESF_NSA_ILi128EEEEEENS_10bfloat16_tENS5_IJlSC_lEEESI_SJ_NS4_8TiledMMAINS4_8MMA_AtomIJNS4_26SM100_MMA_F16BF16_2x1SM_SSISI_SI_fLi256ELi256ELNS4_4UMMA5MajorE0ELSO_0ELNSN_7ScaleInE0ELSP_0EEEEEENS4_6LayoutINS5_IJSC_SC_SC_EEENS5_IJNSA_ILi0EEESU_SU_EEEEENS5_IJNS4_10UnderscoreESX_SX_EEEEENS4_28SM100_TMA_2SM_LOAD_MULTICASTENS4_14ComposedLayoutINS4_7SwizzleILi3ELi4ELi3EEENS4_18smem_ptr_flag_bitsILi16EEENSS_INS5_IJNSA_ILi8EEENSA_ILi64EEEEEENS5_IJS17_SC_EEEEEEEvNS4_8identityENS4_18SM100_TMA_2SM_LOADES1B_vS1C_EENS_8epilogue10collective18CollectiveEpilogueINS1F_23Sm100TmaWarpSpecializedILi4ELi2ELi64ELb1ELb0EEEJNS5_IJSG_SF_SG_EEENS5_IJNSS_ISG_SC_EENSS_IS17_SC_EEEEESI_SJ_SI_SJ_NS1F_6fusion15FusionCallbacksIS1J_NS1O_17LinearCombinationISI_fSI_fLNS_15FloatRoundStyleE2EEES1K_S1N_JEEENS4_5SM1004TMEM4LOAD26SM100_TMEM_LOAD_32dp32b64xENS4_13SM90_TMA_LOADES1B_NS4_39AutoVectorizingCopyWithAssumedAlignmentILi128EEENS4_14SM90_TMA_STOREES1B_S20_S20_EEEvvEEEEvNT_6ParamsE:
	.zero		2944


//--------------------- SYMBOLS --------------------------

	.type		.nv.reservedSmem.offset0,@object
	.size		.nv.reservedSmem.offset0,0x4
	.type		.nv.reservedSmem.cap,@object
	.size		.nv.reservedSmem.cap,0x4
	.type		__assertfail,@function
